	.target	sm_80

	.elftype	@"ET_EXEC"


//--------------------- .note.nv.tkinfo           --------------------------
	.section	.note.nv.tkinfo,"",@"SHT_NOTE"
	.sectionflags	@"SHF_NOTE_NV_TKINFO"
	.tkinfo
        /*0018*/ 	.word	0x00000002
        /*0030*/ 	.string	""
        /*0030*/ 	.string	"ptxas"
        /*0030*/ 	.string	"Cuda compilation tools, release 13.0, V13.0.88"
        /*0030*/ 	.string	"Build cuda_13.0.r13.0/compiler.36424714_0"
        /*0030*/ 	.string	"-v  -suppress-debug-info  -lineinfo  -arch sm_80 "



//--------------------- .note.nv.cuinfo           --------------------------
	.section	.note.nv.cuinfo,"",@"SHT_NOTE"
	.sectionflags	@"SHF_NOTE_NV_CUINFO"
        /*0018*/ 	.short	0x0002
        /*001a*/ 	.short	0x0050
        /*001c*/ 	.short	0x0082
	.zero		2


//--------------------- .nv.info                  --------------------------
	.section	.nv.info,"",@"SHT_CUDA_INFO"
	.align	4


	//----- nvinfo : EIATTR_REGCOUNT
	.align		4
        /*0000*/ 	.byte	0x04, 0x2f
        /*0002*/ 	.short	(.L_1 - .L_0)
	.align		4
.L_0:
        /*0004*/ 	.word	index@(matmul_kernel)
        /*0008*/ 	.word	0x000000ff


	//----- nvinfo : EIATTR_FRAME_SIZE
	.align		4
.L_1:
        /*000c*/ 	.byte	0x04, 0x11
        /*000e*/ 	.short	(.L_3 - .L_2)
	.align		4
.L_2:
        /*0010*/ 	.word	index@(matmul_kernel)
        /*0014*/ 	.word	0x00001db0


	//----- nvinfo : EIATTR_MIN_STACK_SIZE
	.align		4
.L_3:
        /*0018*/ 	.byte	0x04, 0x12
        /*001a*/ 	.short	(.L_5 - .L_4)
	.align		4
.L_4:
        /*001c*/ 	.word	index@(matmul_kernel)
        /*0020*/ 	.word	0x00001db0
.L_5:


//--------------------- .nv.info.matmul_kernel    --------------------------
	.section	.nv.info.matmul_kernel,"",@"SHT_CUDA_INFO"
	.sectionflags	@""
	.align	4


	//----- nvinfo : EIATTR_CUDA_API_VERSION
	.align		4
        /*0000*/ 	.byte	0x04, 0x37
        /*0002*/ 	.short	(.L_7 - .L_6)
.L_6:
        /*0004*/ 	.word	0x00000082


	//----- nvinfo : EIATTR_SW2861232_WAR
	.align		4
.L_7:
        /*0008*/ 	.byte	0x01, 0x35
	.zero		2


	//----- nvinfo : EIATTR_PARAM_CBANK
	.align		4
        /*000c*/ 	.byte	0x04, 0x0a
        /*000e*/ 	.short	(.L_9 - .L_8)
	.align		4
.L_8:
        /*0010*/ 	.word	index@(.nv.constant0.matmul_kernel)
        /*0014*/ 	.short	0x0160
        /*0016*/ 	.short	0x0050


	//----- nvinfo : EIATTR_CBANK_PARAM_SIZE
	.align		4
.L_9:
        /*0018*/ 	.byte	0x03, 0x19
        /*001a*/ 	.short	0x0050


	//----- nvinfo : EIATTR_KPARAM_INFO
	.align		4
        /*001c*/ 	.byte	0x04, 0x17
        /*001e*/ 	.short	(.L_11 - .L_10)
.L_10:
        /*0020*/ 	.word	0x00000000
        /*0024*/ 	.short	0x000d
        /*0026*/ 	.short	0x0048
        /*0028*/ 	.byte	0x00, 0xf4, 0x21, 0x00


	//----- nvinfo : EIATTR_KPARAM_INFO
	.align		4
.L_11:
        /*002c*/ 	.byte	0x04, 0x17
        /*002e*/ 	.short	(.L_13 - .L_12)
.L_12:
        /*0030*/ 	.word	0x00000000
        /*0034*/ 	.short	0x000c
        /*0036*/ 	.short	0x0040
        /*0038*/ 	.byte	0x00, 0xf4, 0x21, 0x00


	//----- nvinfo : EIATTR_KPARAM_INFO
	.align		4
.L_13:
        /*003c*/ 	.byte	0x04, 0x17
        /*003e*/ 	.short	(.L_15 - .L_14)
.L_14:
        /*0040*/ 	.word	0x00000000
        /*0044*/ 	.short	0x000b
        /*0046*/ 	.short	0x0038
        /*0048*/ 	.byte	0x00, 0xf0, 0x11, 0x00


	//----- nvinfo : EIATTR_KPARAM_INFO
	.align		4
.L_15:
        /*004c*/ 	.byte	0x04, 0x17
        /*004e*/ 	.short	(.L_17 - .L_16)
.L_16:
        /*0050*/ 	.word	0x00000000
        /*0054*/ 	.short	0x000a
        /*0056*/ 	.short	0x0034
        /*0058*/ 	.byte	0x00, 0xf0, 0x11, 0x00


	//----- nvinfo : EIATTR_KPARAM_INFO
	.align		4
.L_17:
        /*005c*/ 	.byte	0x04, 0x17
        /*005e*/ 	.short	(.L_19 - .L_18)
.L_18:
        /*0060*/ 	.word	0x00000000
        /*0064*/ 	.short	0x0009
        /*0066*/ 	.short	0x0030
        /*0068*/ 	.byte	0x00, 0xf0, 0x11, 0x00


	//----- nvinfo : EIATTR_KPARAM_INFO
	.align		4
.L_19:
        /*006c*/ 	.byte	0x04, 0x17
        /*006e*/ 	.short	(.L_21 - .L_20)
.L_20:
        /*0070*/ 	.word	0x00000000
        /*0074*/ 	.short	0x0008
        /*0076*/ 	.short	0x002c
        /*0078*/ 	.byte	0x00, 0xf0, 0x11, 0x00


	//----- nvinfo : EIATTR_KPARAM_INFO
	.align		4
.L_21:
        /*007c*/ 	.byte	0x04, 0x17
        /*007e*/ 	.short	(.L_23 - .L_22)
.L_22:
        /*0080*/ 	.word	0x00000000
        /*0084*/ 	.short	0x0007
        /*0086*/ 	.short	0x0028
        /*0088*/ 	.byte	0x00, 0xf0, 0x11, 0x00


	//----- nvinfo : EIATTR_KPARAM_INFO
	.align		4
.L_23:
        /*008c*/ 	.byte	0x04, 0x17
        /*008e*/ 	.short	(.L_25 - .L_24)
.L_24:
        /*0090*/ 	.word	0x00000000
        /*0094*/ 	.short	0x0006
        /*0096*/ 	.short	0x0024
        /*0098*/ 	.byte	0x00, 0xf0, 0x11, 0x00


	//----- nvinfo : EIATTR_KPARAM_INFO
	.align		4
.L_25:
        /*009c*/ 	.byte	0x04, 0x17
        /*009e*/ 	.short	(.L_27 - .L_26)
.L_26:
        /*00a0*/ 	.word	0x00000000
        /*00a4*/ 	.short	0x0005
        /*00a6*/ 	.short	0x0020
        /*00a8*/ 	.byte	0x00, 0xf0, 0x11, 0x00


	//----- nvinfo : EIATTR_KPARAM_INFO
	.align		4
.L_27:
        /*00ac*/ 	.byte	0x04, 0x17
        /*00ae*/ 	.short	(.L_29 - .L_28)
.L_28:
        /*00b0*/ 	.word	0x00000000
        /*00b4*/ 	.short	0x0004
        /*00b6*/ 	.short	0x001c
        /*00b8*/ 	.byte	0x00, 0xf0, 0x11, 0x00


	//----- nvinfo : EIATTR_KPARAM_INFO
	.align		4
.L_29:
        /*00bc*/ 	.byte	0x04, 0x17
        /*00be*/ 	.short	(.L_31 - .L_30)
.L_30:
        /*00c0*/ 	.word	0x00000000
        /*00c4*/ 	.short	0x0003
        /*00c6*/ 	.short	0x0018
        /*00c8*/ 	.byte	0x00, 0xf0, 0x11, 0x00


	//----- nvinfo : EIATTR_KPARAM_INFO
	.align		4
.L_31:
        /*00cc*/ 	.byte	0x04, 0x17
        /*00ce*/ 	.short	(.L_33 - .L_32)
.L_32:
        /*00d0*/ 	.word	0x00000000
        /*00d4*/ 	.short	0x0002
        /*00d6*/ 	.short	0x0010
        /*00d8*/ 	.byte	0x00, 0xf4, 0x21, 0x00


	//----- nvinfo : EIATTR_KPARAM_INFO
	.align		4
.L_33:
        /*00dc*/ 	.byte	0x04, 0x17
        /*00de*/ 	.short	(.L_35 - .L_34)
.L_34:
        /*00e0*/ 	.word	0x00000000
        /*00e4*/ 	.short	0x0001
        /*00e6*/ 	.short	0x0008
        /*00e8*/ 	.byte	0x00, 0xf4, 0x21, 0x00


	//----- nvinfo : EIATTR_KPARAM_INFO
	.align		4
.L_35:
        /*00ec*/ 	.byte	0x04, 0x17
        /*00ee*/ 	.short	(.L_37 - .L_36)
.L_36:
        /*00f0*/ 	.word	0x00000000
        /*00f4*/ 	.short	0x0000
        /*00f6*/ 	.short	0x0000
        /*00f8*/ 	.byte	0x00, 0xf4, 0x21, 0x00


	//----- nvinfo : EIATTR_MAXREG_COUNT
	.align		4
.L_37:
        /*00fc*/ 	.byte	0x03, 0x1b
        /*00fe*/ 	.short	0x00ff


	//----- nvinfo : EIATTR_NUM_BARRIERS
	.align		4
        /*0100*/ 	.byte	0x02, 0x4c
        /*0102*/ 	.byte	0x01
	.zero		1


	//----- nvinfo : EIATTR_ANNOTATIONS
	.align		4
        /*0104*/ 	.byte	0x04, 0x55
        /*0106*/ 	.short	(.L_39 - .L_38)


	//   ....[0]....
.L_38:
        /*0108*/ 	.word	0x00000001
        /*010c*/ 	.byte	0xf0, 0x05, 0x00, 0x00, 0x01, 0x00, 0x00, 0x00, 0x30, 0x06, 0x00, 0x00, 0x01, 0x00, 0x00, 0x00
        /* <DEDUP_REMOVED lines=3144> */
        /*c59c*/ 	.byte	0x90, 0xc7, 0x03, 0x00, 0x01, 0x00, 0x00, 0x00, 0xb0, 0xc7, 0x03, 0x00


	//----- nvinfo : EIATTR_MERCURY_ISA_VERSION
	.align		4
.L_39:
        /*c5a8*/ 	.byte	0x03, 0x5f
        /*c5aa*/ 	.short	0x0000


	//----- nvinfo : EIATTR_COOP_GROUP_MASK_REGIDS
	.align		4
        /*c5ac*/ 	.byte	0x04, 0x29
        /*c5ae*/ 	.short	(.L_41 - .L_40)


	//   ....[0]....
.L_40:
        /*c5b0*/ 	.word	0xffffffff


	//   ....[1]....
        /*c5b4*/ 	.word	0xffffffff


	//   ....[2]....
        /*c5b8*/ 	.word	0xffffffff


	//   ....[3]....
        /*c5bc*/ 	.word	0xffffffff


	//   ....[4]....
        /*c5c0*/ 	.word	0xffffffff


	//   ....[5]....
        /*c5c4*/ 	.word	0xffffffff


	//   ....[6]....
        /*c5c8*/ 	.word	0xffffffff


	//   ....[7]....
        /*c5cc*/ 	.word	0xffffffff


	//   ....[8]....
        /*c5d0*/ 	.word	0xffffffff


	//   ....[9]....
        /*c5d4*/ 	.word	0xffffffff


	//   ....[10]....
        /*c5d8*/ 	.word	0xffffffff


	//   ....[11]....
        /*c5dc*/ 	.word	0xffffffff


	//   ....[12]....
        /*c5e0*/ 	.word	0xffffffff


	//   ....[13]....
        /*c5e4*/ 	.word	0xffffffff


	//   ....[14]....
        /*c5e8*/ 	.word	0xffffffff


	//   ....[15]....
        /*c5ec*/ 	.word	0xffffffff


	//   ....[16]....
        /*c5f0*/ 	.word	0xffffffff


	//   ....[17]....
        /*c5f4*/ 	.word	0xffffffff


	//   ....[18]....
        /*c5f8*/ 	.word	0xffffffff


	//   ....[19]....
        /*c5fc*/ 	.word	0xffffffff


	//   ....[20]....
        /*c600*/ 	.word	0xffffffff


	//   ....[21]....
        /*c604*/ 	.word	0xffffffff


	//   ....[22]....
        /*c608*/ 	.word	0xffffffff


	//   ....[23]....
        /*c60c*/ 	.word	0xffffffff


	//   ....[24]....
        /*c610*/ 	.word	0xffffffff


	//   ....[25]....
        /*c614*/ 	.word	0xffffffff


	//   ....[26]....
        /*c618*/ 	.word	0xffffffff


	//   ....[27]....
        /*c61c*/ 	.word	0xffffffff


	//   ....[28]....
        /*c620*/ 	.word	0xffffffff


	//   ....[29]....
        /*c624*/ 	.word	0xffffffff


	//   ....[30]....
        /*c628*/ 	.word	0xffffffff


	//----- nvinfo : EIATTR_COOP_GROUP_INSTR_OFFSETS
	.align		4
.L_41:
        /*c62c*/ 	.byte	0x04, 0x28
        /*c62e*/ 	.short	(.L_43 - .L_42)


	//   ....[0]....
.L_42:
        /*c630*/ 	.word	0x00036b10


	//   ....[1]....
        /*c634*/ 	.word	0x00036bd0


	//   ....[2]....
        /*c638*/ 	.word	0x00036d30


	//   ....[3]....
        /*c63c*/ 	.word	0x00036e20


	//   ....[4]....
        /*c640*/ 	.word	0x00036ef0


	//   ....[5]....
        /*c644*/ 	.word	0x00036f80


	//   ....[6]....
        /*c648*/ 	.word	0x00037090


	//   ....[7]....
        /*c64c*/ 	.word	0x000370e0


	//   ....[8]....
        /*c650*/ 	.word	0x00037230


	//   ....[9]....
        /*c654*/ 	.word	0x000372e0


	//   ....[10]....
        /*c658*/ 	.word	0x000373b0


	//   ....[11]....
        /*c65c*/ 	.word	0x00037400


	//   ....[12]....
        /*c660*/ 	.word	0x00037530


	//   ....[13]....
        /*c664*/ 	.word	0x000375e0


	//   ....[14]....
        /*c668*/ 	.word	0x000376f0


	//   ....[15]....
        /*c66c*/ 	.word	0x000377a0


	//   ....[16]....
        /*c670*/ 	.word	0x00037870


	//   ....[17]....
        /*c674*/ 	.word	0x000378c0


	//   ....[18]....
        /*c678*/ 	.word	0x00037a30


	//   ....[19]....
        /*c67c*/ 	.word	0x00037ac0


	//   ....[20]....
        /*c680*/ 	.word	0x00037b90


	//   ....[21]....
        /*c684*/ 	.word	0x00037be0


	//   ....[22]....
        /*c688*/ 	.word	0x00037d50


	//   ....[23]....
        /*c68c*/ 	.word	0x00037de0


	//   ....[24]....
        /*c690*/ 	.word	0x00037eb0


	//   ....[25]....
        /*c694*/ 	.word	0x00037f00


	//   ....[26]....
        /*c698*/ 	.word	0x000380c0


	//   ....[27]....
        /*c69c*/ 	.word	0x00038170


	//   ....[28]....
        /*c6a0*/ 	.word	0x00038280


	//   ....[29]....
        /*c6a4*/ 	.word	0x00038300


	//   ....[30]....
        /*c6a8*/ 	.word	0x00038440


	//----- nvinfo : EIATTR_EXIT_INSTR_OFFSETS
	.align		4
.L_43:
        /*c6ac*/ 	.byte	0x04, 0x1c
        /*c6ae*/ 	.short	(.L_45 - .L_44)


	//   ....[0]....
.L_44:
        /*c6b0*/ 	.word	0x0003cc80


	//   ....[1]....
        /*c6b4*/ 	.word	0x0003cca0


	//----- nvinfo : EIATTR_REQNTID
	.align		4
.L_45:
        /*c6b8*/ 	.byte	0x04, 0x10
        /*c6ba*/ 	.short	(.L_47 - .L_46)
.L_46:
        /*c6bc*/ 	.word	0x00000020
        /*c6c0*/ 	.word	0x00000001
        /*c6c4*/ 	.word	0x00000001
.L_47:


//--------------------- .nv.callgraph             --------------------------
	.section	.nv.callgraph,"",@"SHT_CUDA_CALLGRAPH"
	.align	4
	.sectionentsize	8
	.align		4
        /*0000*/ 	.word	0x00000000
	.align		4
        /*0004*/ 	.word	0xffffffff
	.align		4
        /*0008*/ 	.word	0x00000000
	.align		4
        /*000c*/ 	.word	0xfffffffe
	.align		4
        /*0010*/ 	.word	0x00000000
	.align		4
        /*0014*/ 	.word	0xfffffffd
	.align		4
        /*0018*/ 	.word	0x00000000
	.align		4
        /*001c*/ 	.word	0xfffffffc


//--------------------- .nv.rel.action            --------------------------
	.section	.nv.rel.action,"",@"SHT_CUDA_RELOCINFO"
	.align	8
	.sectionentsize	8
        /*0000*/ 	.byte	0x73, 0x00, 0x00, 0x00, 0x00, 0x00, 0x00, 0x00, 0x00, 0x00, 0x00, 0x11, 0x25, 0x00, 0x05, 0x36


//--------------------- .nv.constant0.matmul_kernel --------------------------
	.section	.nv.constant0.matmul_kernel,"a",@progbits
	.sectionflags	@""
	.align	4
.nv.constant0.matmul_kernel:
	.zero		432


//--------------------- .text.matmul_kernel       --------------------------
	.section	.text.matmul_kernel,"ax",@progbits
	.sectioninfo	@"SHI_REGISTERS=255"
	.align	128
        .global         matmul_kernel
        .type           matmul_kernel,@function
        .size           matmul_kernel,(.L_x_3 - matmul_kernel)
        .other          matmul_kernel,@"STO_CUDA_ENTRY STV_DEFAULT"
matmul_kernel:
.text.matmul_kernel:
[----:B------:R-:W-:-:S03]  /*0000*/  IMAD.MOV.U32 R1, RZ, RZ, c[0x0][0x28] ;  /* 0x00000a00ff017624 */ /* 0x000fc600078e00ff */
[----:B------:R-:W-:Y:S01]  /*0010*/  IMAD.MOV.U32 R0, RZ, RZ, c[0x0][0x17c] ;  /* 0x00005f00ff007624 */ /* 0x000fe200078e00ff */
[----:B------:R-:W1:Y:S01]  /*0020*/  S2R R9, SR_CTAID.X ;  /* 0x0000000000097919 */ /* 0x000e620000002500 */
[----:B------:R-:W-:-:S03]  /*0030*/  IADD3 R1, R1, -0x1db0, RZ ;  /* 0xffffe25001017810 */ /* 0x000fc60007ffe0ff */
[----:B------:R-:W-:Y:S01]  /*0040*/  IADD3 R0, R0, 0x7f, RZ ;  /* 0x0000007f00007810 */ /* 0x000fe20007ffe0ff */
[----:B------:R-:W2:Y:S03]  /*0050*/  S2R R154, SR_TID.X ;  /* 0x00000000009a7919 */ /* 0x000ea60000002100 */
[----:B------:R-:W-:-:S04]  /*0060*/  SHF.R.S32.HI R3, RZ, 0x1f, R0 ;  /* 0x0000001fff037819 */ /* 0x000fc80000011400 */
[----:B------:R-:W-:-:S04]  /*0070*/  LEA.HI R3, R3, R0, RZ, 0x7 ;  /* 0x0000000003037211 */ /* 0x000fc800078f38ff */
[----:B------:R-:W-:-:S05]  /*0080*/  SHF.R.S32.HI R3, RZ, 0x7, R3 ;  /* 0x00000007ff037819 */ /* 0x000fca0000011403 */
[----:B------:R-:W-:Y:S01]  /*0090*/  IMAD.SHL.U32 R4, R3, 0x8, RZ ;  /* 0x0000000803047824 */ /* 0x000fe200078e00ff */
[----:B-1----:R-:W-:-:S04]  /*00a0*/  IABS R8, R9 ;  /* 0x0000000900087213 */ /* 0x002fc80000000000 */
[-C--:B------:R-:W-:Y:S02]  /*00b0*/  IABS R5, R4.reuse ;  /* 0x0000000400057213 */ /* 0x080fe40000000000 */
[----:B------:R-:W-:Y:S02]  /*00c0*/  IABS R10, R4 ;  /* 0x00000004000a7213 */ /* 0x000fe40000000000 */
[----:B------:R-:W1:Y:S01]  /*00d0*/  I2F.RP R0, R5 ;  /* 0x0000000500007306 */ /* 0x000e620000209400 */
[----:B--2---:R-:W-:-:S07]  /*00e0*/  LOP3.LUT R135, R154, 0x1f, RZ, 0xc0, !PT ;  /* 0x0000001f9a877812 */ /* 0x004fce00078ec0ff */
[----:B-1----:R-:W1:Y:S02]  /*00f0*/  MUFU.RCP R0, R0 ;  /* 0x0000000000007308 */ /* 0x002e640000001000 */
[----:B-1----:R-:W-:Y:S01]  /*0100*/  IADD3 R2, R0, 0xffffffe, RZ ;  /* 0x0ffffffe00027810 */ /* 0x002fe20007ffe0ff */
[----:B------:R-:W-:-:S05]  /*0110*/  IMAD.MOV R0, RZ, RZ, -R10 ;  /* 0x000000ffff007224 */ /* 0x000fca00078e0a0a */
[----:B------:R1:W2:Y:S02]  /*0120*/  F2I.FTZ.U32.TRUNC.NTZ R3, R2 ;  /* 0x0000000200037305 */ /* 0x0002a4000021f000 */
[----:B-1----:R-:W-:Y:S01]  /*0130*/  IMAD.MOV.U32 R2, RZ, RZ, RZ ;  /* 0x000000ffff027224 */ /* 0x002fe200078e00ff */
[----:B--2---:R-:W-:-:S05]  /*0140*/  IADD3 R6, RZ, -R3, RZ ;  /* 0x80000003ff067210 */ /* 0x004fca0007ffe0ff */
[----:B------:R-:W-:Y:S02]  /*0150*/  IMAD R7, R6, R5, RZ ;  /* 0x0000000506077224 */ /* 0x000fe400078e02ff */
[----:B------:R-:W-:Y:S02]  /*0160*/  IMAD.MOV.U32 R6, RZ, RZ, R8 ;  /* 0x000000ffff067224 */ /* 0x000fe400078e0008 */
[----:B------:R-:W-:Y:S01]  /*0170*/  IMAD.HI.U32 R3, R3, R7, R2 ;  /* 0x0000000703037227 */ /* 0x000fe200078e0002 */
[----:B------:R-:W-:-:S04]  /*0180*/  IABS R2, c[0x0][0x17c] ;  /* 0x00005f0000027a13 */ /* 0x000fc80000000000 */
[----:B------:R-:W1:Y:S01]  /*0190*/  I2F.RP R7, R2 ;  /* 0x0000000200077306 */ /* 0x000e620000209400 */
[----:B------:R-:W-:-:S04]  /*01a0*/  IMAD.HI.U32 R3, R3, R6, RZ ;  /* 0x0000000603037227 */ /* 0x000fc800078e00ff */
[----:B------:R-:W-:-:S05]  /*01b0*/  IMAD R0, R3, R0, R6 ;  /* 0x0000000003007224 */ /* 0x000fca00078e0206 */
[----:B------:R-:W-:Y:S01]  /*01c0*/  ISETP.GT.U32.AND P1, PT, R5, R0, PT ;  /* 0x000000000500720c */ /* 0x000fe20003f24070 */
[----:B-1----:R-:W1:-:S12]  /*01d0*/  MUFU.RCP R7, R7 ;  /* 0x0000000700077308 */ /* 0x002e580000001000 */
[-C--:B------:R-:W-:Y:S02]  /*01e0*/  @!P1 IADD3 R0, R0, -R5.reuse, RZ ;  /* 0x8000000500009210 */ /* 0x080fe40007ffe0ff */
[----:B------:R-:W-:Y:S02]  /*01f0*/  @!P1 IADD3 R3, R3, 0x1, RZ ;  /* 0x0000000103039810 */ /* 0x000fe40007ffe0ff */
[----:B------:R-:W-:Y:S02]  /*0200*/  ISETP.GE.U32.AND P0, PT, R0, R5, PT ;  /* 0x000000050000720c */ /* 0x000fe40003f06070 */
[----:B------:R-:W-:Y:S02]  /*0210*/  LOP3.LUT R0, R9, R4, RZ, 0x3c, !PT ;  /* 0x0000000409007212 */ /* 0x000fe400078e3cff */
[----:B------:R-:W-:Y:S02]  /*0220*/  ISETP.NE.AND P1, PT, R4, RZ, PT ;  /* 0x000000ff0400720c */ /* 0x000fe40003f25270 */
[----:B------:R-:W-:Y:S01]  /*0230*/  ISETP.GE.AND P2, PT, R0, RZ, PT ;  /* 0x000000ff0000720c */ /* 0x000fe20003f46270 */
[----:B------:R-:W-:Y:S01]  /*0240*/  IMAD.MOV.U32 R0, RZ, RZ, c[0x0][0x178] ;  /* 0x00005e00ff007624 */ /* 0x000fe200078e00ff */
[----:B-1----:R-:W-:-:S04]  /*0250*/  IADD3 R132, R7, 0xffffffe, RZ ;  /* 0x0ffffffe07847810 */ /* 0x002fc80007ffe0ff */
[----:B------:R-:W-:Y:S01]  /*0260*/  IADD3 R0, R0, 0x3f, RZ ;  /* 0x0000003f00007810 */ /* 0x000fe20007ffe0ff */
[----:B------:R1:W2:Y:S01]  /*0270*/  F2I.FTZ.U32.TRUNC.NTZ R133, R132 ;  /* 0x0000008400857305 */ /* 0x0002a2000021f000 */
[----:B------:R-:W-:-:S05]  /*0280*/  @P0 IADD3 R3, R3, 0x1, RZ ;  /* 0x0000000103030810 */ /* 0x000fca0007ffe0ff */
[----:B------:R-:W-:Y:S01]  /*0290*/  IMAD.MOV.U32 R6, RZ, RZ, R3 ;  /* 0x000000ffff067224 */ /* 0x000fe200078e0003 */
[----:B------:R-:W-:Y:S01]  /*02a0*/  SHF.R.S32.HI R3, RZ, 0x1f, R0 ;  /* 0x0000001fff037819 */ /* 0x000fe20000011400 */
[----:B-1----:R-:W-:Y:S02]  /*02b0*/  IMAD.MOV.U32 R132, RZ, RZ, RZ ;  /* 0x000000ffff847224 */ /* 0x002fe400078e00ff */
[----:B------:R-:W-:Y:S01]  /*02c0*/  @!P2 IMAD.MOV R6, RZ, RZ, -R6 ;  /* 0x000000ffff06a224 */ /* 0x000fe200078e0a06 */
[----:B------:R-:W-:Y:S02]  /*02d0*/  @!P1 LOP3.LUT R6, RZ, R4, RZ, 0x33, !PT ;  /* 0x00000004ff069212 */ /* 0x000fe400078e33ff */
[----:B------:R-:W-:Y:S02]  /*02e0*/  LEA.HI R3, R3, R0, RZ, 0x6 ;  /* 0x0000000003037211 */ /* 0x000fe400078f30ff */
[----:B------:R-:W-:Y:S01]  /*02f0*/  SHF.L.U32 R10, R6, 0x3, RZ ;  /* 0x00000003060a7819 */ /* 0x000fe200000006ff */
[----:B------:R-:W-:Y:S01]  /*0300*/  IMAD.MOV R6, RZ, RZ, -R6 ;  /* 0x000000ffff067224 */ /* 0x000fe200078e0a06 */
[----:B------:R-:W-:Y:S01]  /*0310*/  IABS R0, c[0x0][0x178] ;  /* 0x00005e0000007a13 */ /* 0x000fe20000000000 */
[----:B--2---:R-:W-:Y:S01]  /*0320*/  IMAD.MOV R7, RZ, RZ, -R133 ;  /* 0x000000ffff077224 */ /* 0x004fe200078e0a85 */
[----:B------:R-:W-:Y:S01]  /*0330*/  LEA.HI.SX32 R3, R3, -R10, 0x1a ;  /* 0x8000000a03037211 */ /* 0x000fe200078fd2ff */
[----:B------:R-:W-:-:S02]  /*0340*/  IMAD R12, R4, R6, R9 ;  /* 0x00000006040c7224 */ /* 0x000fc400078e0209 */
[----:B------:R-:W-:Y:S01]  /*0350*/  IMAD.MOV.U32 R4, RZ, RZ, RZ ;  /* 0x000000ffff047224 */ /* 0x000fe200078e00ff */
[----:B------:R-:W-:Y:S01]  /*0360*/  IMNMX R13, R3, 0x8, PT ;  /* 0x00000008030d7817 */ /* 0x000fe20003800200 */
[----:B------:R-:W1:Y:S01]  /*0370*/  I2F.RP R6, R0 ;  /* 0x0000000000067306 */ /* 0x000e620000209400 */
[----:B------:R-:W-:Y:S01]  /*0380*/  IABS R9, R12 ;  /* 0x0000000c00097213 */ /* 0x000fe20000000000 */
[----:B------:R-:W-:Y:S01]  /*0390*/  IMAD R7, R7, R2, RZ ;  /* 0x0000000207077224 */ /* 0x000fe200078e02ff */
[----:B------:R-:W-:-:S03]  /*03a0*/  IABS R8, R13 ;  /* 0x0000000d00087213 */ /* 0x000fc60000000000 */
[----:B------:R-:W-:Y:S02]  /*03b0*/  IMAD.HI.U32 R132, R133, R7, R132 ;  /* 0x0000000785847227 */ /* 0x000fe400078e0084 */
[----:B------:R-:W2:Y:S08]  /*03c0*/  I2F.RP R3, R8 ;  /* 0x0000000800037306 */ /* 0x000eb00000209400 */
[----:B-1----:R-:W-:Y:S08]  /*03d0*/  MUFU.RCP R6, R6 ;  /* 0x0000000600067308 */ /* 0x002ff00000001000 */
[----:B--2---:R-:W1:Y:S02]  /*03e0*/  MUFU.RCP R3, R3 ;  /* 0x0000000300037308 */ /* 0x004e640000001000 */
[----:B-1----:R-:W-:-:S06]  /*03f0*/  IADD3 R5, R3, 0xffffffe, RZ ;  /* 0x0ffffffe03057810 */ /* 0x002fcc0007ffe0ff */
[----:B------:R-:W1:Y:S02]  /*0400*/  F2I.FTZ.U32.TRUNC.NTZ R5, R5 ;  /* 0x0000000500057305 */ /* 0x000e64000021f000 */
[----:B-1----:R-:W-:-:S04]  /*0410*/  IMAD.MOV R11, RZ, RZ, -R5 ;  /* 0x000000ffff0b7224 */ /* 0x002fc800078e0a05 */
[----:B------:R-:W-:Y:S01]  /*0420*/  IMAD R3, R11, R8, RZ ;  /* 0x000000080b037224 */ /* 0x000fe200078e02ff */
[----:B------:R-:W-:-:S03]  /*0430*/  IABS R11, R13 ;  /* 0x0000000d000b7213 */ /* 0x000fc60000000000 */
[----:B------:R-:W-:Y:S01]  /*0440*/  IMAD.HI.U32 R4, R5, R3, R4 ;  /* 0x0000000305047227 */ /* 0x000fe200078e0004 */
[----:B------:R-:W-:-:S03]  /*0450*/  MOV R3, R9 ;  /* 0x0000000900037202 */ /* 0x000fc60000000f00 */
[----:B------:R-:W-:Y:S02]  /*0460*/  IMAD.MOV R5, RZ, RZ, -R11 ;  /* 0x000000ffff057224 */ /* 0x000fe400078e0a0b */
[----:B------:R-:W-:-:S04]  /*0470*/  IMAD.HI.U32 R4, R4, R3, RZ ;  /* 0x0000000304047227 */ /* 0x000fc800078e00ff */
[----:B------:R-:W-:Y:S01]  /*0480*/  IMAD R3, R4, R5, R3 ;  /* 0x0000000504037224 */ /* 0x000fe200078e0203 */
[----:B------:R-:W-:-:S04]  /*0490*/  IADD3 R5, R6, 0xffffffe, RZ ;  /* 0x0ffffffe06057810 */ /* 0x000fc80007ffe0ff */
[----:B------:R-:W-:Y:S02]  /*04a0*/  ISETP.GT.U32.AND P1, PT, R8, R3, PT ;  /* 0x000000030800720c */ /* 0x000fe40003f24070 */
[----:B------:R-:W1:Y:S11]  /*04b0*/  F2I.FTZ.U32.TRUNC.NTZ R5, R5 ;  /* 0x0000000500057305 */ /* 0x000e76000021f000 */
[----:B------:R-:W-:Y:S01]  /*04c0*/  @!P1 IMAD.IADD R3, R3, 0x1, -R8 ;  /* 0x0000000103039824 */ /* 0x000fe200078e0a08 */
[----:B------:R-:W-:-:S02]  /*04d0*/  @!P1 IADD3 R4, R4, 0x1, RZ ;  /* 0x0000000104049810 */ /* 0x000fc40007ffe0ff */
[----:B------:R-:W-:Y:S02]  /*04e0*/  ISETP.NE.AND P1, PT, R13, RZ, PT ;  /* 0x000000ff0d00720c */ /* 0x000fe40003f25270 */
[----:B------:R-:W-:Y:S02]  /*04f0*/  ISETP.GE.U32.AND P0, PT, R3, R8, PT ;  /* 0x000000080300720c */ /* 0x000fe40003f06070 */
[----:B------:R-:W-:-:S04]  /*0500*/  LOP3.LUT R3, R12, R13, RZ, 0x3c, !PT ;  /* 0x0000000d0c037212 */ /* 0x000fc800078e3cff */
[----:B------:R-:W-:Y:S01]  /*0510*/  ISETP.GE.AND P2, PT, R3, RZ, PT ;  /* 0x000000ff0300720c */ /* 0x000fe20003f46270 */
[----:B-1----:R-:W-:-:S04]  /*0520*/  IMAD.MOV R3, RZ, RZ, -R5 ;  /* 0x000000ffff037224 */ /* 0x002fc800078e0a05 */
[----:B------:R-:W-:Y:S02]  /*0530*/  IMAD R3, R3, R0, RZ ;  /* 0x0000000003037224 */ /* 0x000fe400078e02ff */
[----:B------:R-:W-:-:S04]  /*0540*/  @P0 IADD3 R4, R4, 0x1, RZ ;  /* 0x0000000104040810 */ /* 0x000fc80007ffe0ff */
[----:B------:R-:W-:Y:S01]  /*0550*/  MOV R6, R4 ;  /* 0x0000000400067202 */ /* 0x000fe20000000f00 */
[----:B------:R-:W-:-:S04]  /*0560*/  IMAD.MOV.U32 R4, RZ, RZ, RZ ;  /* 0x000000ffff047224 */ /* 0x000fc800078e00ff */
[----:B------:R-:W-:Y:S01]  /*0570*/  @!P2 IMAD.MOV R6, RZ, RZ, -R6 ;  /* 0x000000ffff06a224 */ /* 0x000fe200078e0a06 */
[----:B------:R-:W-:Y:S01]  /*0580*/  @!P1 LOP3.LUT R6, RZ, R13, RZ, 0x33, !PT ;  /* 0x0000000dff069212 */ /* 0x000fe200078e33ff */
[----:B------:R-:W-:-:S03]  /*0590*/  IMAD.HI.U32 R3, R5, R3, R4 ;  /* 0x0000000305037227 */ /* 0x000fc600078e0004 */
[----:B------:R-:W-:Y:S01]  /*05a0*/  SHF.L.U32 R136, R6, 0x7, RZ ;  /* 0x0000000706887819 */ /* 0x000fe200000006ff */
[----:B------:R-:W-:-:S03]  /*05b0*/  IMAD.MOV R4, RZ, RZ, -R6 ;  /* 0x000000ffff047224 */ /* 0x000fc600078e0a06 */
[C---:B------:R-:W-:Y:S01]  /*05c0*/  IADD3 R16, R136.reuse, 0x7f, RZ ;  /* 0x0000007f88107810 */ /* 0x040fe20007ffe0ff */
[----:B------:R-:W-:Y:S01]  /*05d0*/  IMAD R4, R13, R4, R12 ;  /* 0x000000040d047224 */ /* 0x000fe200078e020c */
[----:B------:R-:W-:Y:S01]  /*05e0*/  IADD3 R14, R136, 0x2, RZ ;  /* 0x00000002880e7810 */ /* 0x000fe20007ffe0ff */
[----:B------:R-:W-:Y:S01]  /*05f0*/  STL [R1+0x300], R136 ;  /* 0x0003008801007387 */ /* 0x000fe20000100800 */
[----:B------:R-:W-:Y:S01]  /*0600*/  IABS R11, R16 ;  /* 0x00000010000b7213 */ /* 0x000fe20000000000 */
[----:B------:R-:W-:Y:S01]  /*0610*/  IMAD.IADD R4, R10, 0x1, R4 ;  /* 0x000000010a047824 */ /* 0x000fe200078e0204 */
[----:B------:R-:W-:Y:S01]  /*0620*/  IABS R9, R14 ;  /* 0x0000000e00097213 */ /* 0x000fe20000000000 */
[----:B------:R-:W-:Y:S01]  /*0630*/  STL [R1+0x10e0], R16 ;  /* 0x0010e01001007387 */ /* 0x000fe20000100800 */
[----:B------:R-:W-:Y:S01]  /*0640*/  IADD3 R251, R136, 0x6, RZ ;  /* 0x0000000688fb7810 */ /* 0x000fe20007ffe0ff */
[----:B------:R-:W-:Y:S01]  /*0650*/  IMAD.HI.U32 R8, R132, R11, RZ ;  /* 0x0000000b84087227 */ /* 0x000fe200078e00ff */
[----:B------:R-:W-:-:S02]  /*0660*/  IADD3 R252, R136, 0x5, RZ ;  /* 0x0000000588fc7810 */ /* 0x000fc40007ffe0ff */
[----:B------:R-:W-:Y:S01]  /*0670*/  IABS R13, R251 ;  /* 0x000000fb000d7213 */ /* 0x000fe20000000000 */
[----:B------:R-:W-:Y:S01]  /*0680*/  IMAD.HI.U32 R7, R132, R9, RZ ;  /* 0x0000000984077227 */ /* 0x000fe200078e00ff */
[----:B------:R-:W-:Y:S02]  /*0690*/  IADD3 R8, -R8, RZ, RZ ;  /* 0x000000ff08087210 */ /* 0x000fe40007ffe1ff */
[----:B------:R-:W-:Y:S01]  /*06a0*/  IABS R125, R252 ;  /* 0x000000fc007d7213 */ /* 0x000fe20000000000 */
[----:B------:R-:W-:Y:S01]  /*06b0*/  IMAD.MOV R7, RZ, RZ, -R7 ;  /* 0x000000ffff077224 */ /* 0x000fe200078e0a07 */
[----:B------:R-:W-:Y:S01]  /*06c0*/  IADD3 R247, R136, 0xa, RZ ;  /* 0x0000000a88f77810 */ /* 0x000fe20007ffe0ff */
[----:B------:R-:W-:Y:S01]  /*06d0*/  IMAD R130, R2, R8, R11 ;  /* 0x0000000802827224 */ /* 0x000fe200078e020b */
[----:B------:R-:W-:Y:S01]  /*06e0*/  IADD3 R246, R136, 0xb, RZ ;  /* 0x0000000b88f67810 */ /* 0x000fe20007ffe0ff */
[----:B------:R-:W-:Y:S01]  /*06f0*/  IMAD.HI.U32 R8, R132, R13, RZ ;  /* 0x0000000d84087227 */ /* 0x000fe200078e00ff */
[----:B------:R-:W-:-:S02]  /*0700*/  IADD3 R242, R136, 0x10, RZ ;  /* 0x0000001088f27810 */ /* 0x000fc40007ffe0ff */
[----:B------:R-:W-:Y:S01]  /*0710*/  IABS R119, R246 ;  /* 0x000000f600777213 */ /* 0x000fe20000000000 */
[----:B------:R-:W-:Y:S01]  /*0720*/  IMAD R128, R2, R7, R9 ;  /* 0x0000000702807224 */ /* 0x000fe200078e0209 */
[C---:B------:R-:W-:Y:S01]  /*0730*/  IADD3 R243, R136.reuse, 0xf, RZ ;  /* 0x0000000f88f37810 */ /* 0x040fe20007ffe0ff */
[----:B------:R-:W-:Y:S01]  /*0740*/  IMAD.MOV R8, RZ, RZ, -R8 ;  /* 0x000000ffff087224 */ /* 0x000fe200078e0a08 */
[----:B------:R-:W-:Y:S01]  /*0750*/  IADD3 R238, R136, 0x14, RZ ;  /* 0x0000001488ee7810 */ /* 0x000fe20007ffe0ff */
[----:B------:R-:W-:Y:S01]  /*0760*/  IMAD.HI.U32 R7, R132, R125, RZ ;  /* 0x0000007d84077227 */ /* 0x000fe200078e00ff */
[----:B------:R-:W-:Y:S02]  /*0770*/  IABS R115, R243 ;  /* 0x000000f300737213 */ /* 0x000fe40000000000 */
[----:B------:R-:W-:Y:S01]  /*0780*/  IADD3 R237, R136, 0x15, RZ ;  /* 0x0000001588ed7810 */ /* 0x000fe20007ffe0ff */
[----:B------:R-:W-:Y:S01]  /*0790*/  IMAD R124, R2, R8, R13 ;  /* 0x00000008027c7224 */ /* 0x000fe200078e020d */
[----:B------:R-:W-:Y:S01]  /*07a0*/  IABS R13, R247 ;  /* 0x000000f7000d7213 */ /* 0x000fe20000000000 */
[----:B------:R-:W-:Y:S01]  /*07b0*/  IMAD.MOV R7, RZ, RZ, -R7 ;  /* 0x000000ffff077224 */ /* 0x000fe200078e0a07 */
[----:B------:R-:W-:Y:S01]  /*07c0*/  IABS R109, R237 ;  /* 0x000000ed006d7213 */ /* 0x000fe20000000000 */
[----:B------:R-:W-:Y:S01]  /*07d0*/  IMAD.HI.U32 R8, R132, R119, RZ ;  /* 0x0000007784087227 */ /* 0x000fe200078e00ff */
[----:B------:R-:W-:-:S02]  /*07e0*/  IADD3 R232, R136, 0x1a, RZ ;  /* 0x0000001a88e87810 */ /* 0x000fc40007ffe0ff */
[----:B------:R-:W-:Y:S01]  /*07f0*/  IADD3 R233, R136, 0x19, RZ ;  /* 0x0000001988e97810 */ /* 0x000fe20007ffe0ff */
[----:B------:R-:W-:Y:S01]  /*0800*/  IMAD R125, R2, R7, R125 ;  /* 0x00000007027d7224 */ /* 0x000fe200078e027d */
[----:B------:R-:W-:Y:S01]  /*0810*/  IADD3 R8, -R8, RZ, RZ ;  /* 0x000000ff08087210 */ /* 0x000fe20007ffe1ff */
[----:B------:R-:W-:Y:S01]  /*0820*/  IMAD.HI.U32 R7, R132, R13, RZ ;  /* 0x0000000d84077227 */ /* 0x000fe200078e00ff */
[----:B------:R-:W-:Y:S02]  /*0830*/  IABS R105, R233 ;  /* 0x000000e900697213 */ /* 0x000fe40000000000 */
[C---:B------:R-:W-:Y:S01]  /*0840*/  IADD3 R228, R136.reuse, 0x1e, RZ ;  /* 0x0000001e88e47810 */ /* 0x040fe20007ffe0ff */
[----:B------:R-:W-:Y:S01]  /*0850*/  IMAD.MOV R7, RZ, RZ, -R7 ;  /* 0x000000ffff077224 */ /* 0x000fe200078e0a07 */
[----:B------:R-:W-:Y:S01]  /*0860*/  IADD3 R227, R136, 0x1f, RZ ;  /* 0x0000001f88e37810 */ /* 0x000fe20007ffe0ff */
[----:B------:R-:W-:Y:S01]  /*0870*/  IMAD R119, R2, R8, R119 ;  /* 0x0000000802777224 */ /* 0x000fe200078e0277 */
[----:B------:R-:W-:Y:S01]  /*0880*/  IADD3 R223, R136, 0x24, RZ ;  /* 0x0000002488df7810 */ /* 0x000fe20007ffe0ff */
[----:B------:R-:W-:Y:S01]  /*0890*/  IMAD R120, R2, R7, R13 ;  /* 0x0000000702787224 */ /* 0x000fe200078e020d */
[----:B------:R-:W-:Y:S01]  /*08a0*/  IABS R13, R242 ;  /* 0x000000f2000d7213 */ /* 0x000fe20000000000 */
[----:B------:R-:W-:Y:S01]  /*08b0*/  IMAD.HI.U32 R7, R132, R115, RZ ;  /* 0x0000007384077227 */ /* 0x000fe200078e00ff */
[----:B------:R-:W-:-:S02]  /*08c0*/  IABS R99, R227 ;  /* 0x000000e300637213 */ /* 0x000fc40000000000 */
[----:B------:R-:W-:Y:S01]  /*08d0*/  IADD3 R224, R136, 0x23, RZ ;  /* 0x0000002388e07810 */ /* 0x000fe20007ffe0ff */
[----:B------:R-:W-:Y:S01]  /*08e0*/  IMAD.HI.U32 R8, R132, R13, RZ ;  /* 0x0000000d84087227 */ /* 0x000fe200078e00ff */
[----:B------:R-:W-:Y:S02]  /*08f0*/  IADD3 R7, -R7, RZ, RZ ;  /* 0x000000ff07077210 */ /* 0x000fe40007ffe1ff */
[----:B------:R-:W-:Y:S01]  /*0900*/  IABS R95, R224 ;  /* 0x000000e0005f7213 */ /* 0x000fe20000000000 */
        /* <DEDUP_REMOVED lines=10> */
[C---:B------:R-:W-:Y:S02]  /*09b0*/  IADD3 R214, R136.reuse, 0x2d, RZ ;  /* 0x0000002d88d67810 */ /* 0x040fe40007ffe0ff */
[C---:B------:R-:W-:Y:S01]  /*09c0*/  IADD3 R138, R136.reuse, 0x32, RZ ;  /* 0x00000032888a7810 */ /* 0x040fe20007ffe0ff */
[----:B------:R-:W-:Y:S01]  /*09d0*/  IMAD.MOV R7, RZ, RZ, -R7 ;  /* 0x000000ffff077224 */ /* 0x000fe200078e0a07 */
[----:B------:R-:W-:Y:S01]  /*09e0*/  IABS R85, R214 ;  /* 0x000000d600557213 */ /* 0x000fe20000000000 */
[----:B------:R-:W-:Y:S01]  /*09f0*/  IMAD.MOV R8, RZ, RZ, -R8 ;  /* 0x000000ffff087224 */ /* 0x000fe200078e0a08 */
[----:B------:R-:W-:Y:S01]  /*0a00*/  IADD3 R209, R136, 0x33, RZ ;  /* 0x0000003388d17810 */ /* 0x000fe20007ffe0ff */
[C---:B------:R-:W-:Y:S01]  /*0a10*/  IMAD R110, R2.reuse, R7, R13 ;  /* 0x00000007026e7224 */ /* 0x040fe200078e020d */
[----:B------:R-:W-:Y:S01]  /*0a20*/  IABS R13, R232 ;  /* 0x000000e8000d7213 */ /* 0x000fe20000000000 */
[----:B------:R-:W-:Y:S01]  /*0a30*/  IMAD R109, R2, R8, R109 ;  /* 0x00000008026d7224 */ /* 0x000fe200078e026d */
[----:B------:R-:W-:Y:S01]  /*0a40*/  IABS R79, R209 ;  /* 0x000000d1004f7213 */ /* 0x000fe20000000000 */
[----:B------:R-:W-:Y:S01]  /*0a50*/  IMAD.HI.U32 R7, R132, R105, RZ ;  /* 0x0000006984077227 */ /* 0x000fe200078e00ff */
[----:B------:R-:W-:-:S02]  /*0a60*/  IADD3 R204, R136, 0x38, RZ ;  /* 0x0000003888cc7810 */ /* 0x000fc40007ffe0ff */
[----:B------:R-:W-:Y:S01]  /*0a70*/  IADD3 R205, R136, 0x37, RZ ;  /* 0x0000003788cd7810 */ /* 0x000fe20007ffe0ff */
[----:B------:R-:W-:Y:S01]  /*0a80*/  IMAD.HI.U32 R8, R132, R13, RZ ;  /* 0x0000000d84087227 */ /* 0x000fe200078e00ff */
[C---:B------:R-:W-:Y:S02]  /*0a90*/  IADD3 R200, R136.reuse, 0x3c, RZ ;  /* 0x0000003c88c87810 */ /* 0x040fe40007ffe0ff */
[----:B------:R-:W-:Y:S01]  /*0aa0*/  IABS R75, R205 ;  /* 0x000000cd004b7213 */ /* 0x000fe20000000000 */
[----:B------:R-:W-:Y:S01]  /*0ab0*/  IMAD.MOV R8, RZ, RZ, -R8 ;  /* 0x000000ffff087224 */ /* 0x000fe200078e0a08 */
[C---:B------:R-:W-:Y:S01]  /*0ac0*/  IADD3 R15, R136.reuse, 0x1, RZ ;  /* 0x00000001880f7810 */ /* 0x040fe20007ffe0ff */
[----:B------:R-:W-:Y:S01]  /*0ad0*/  IMAD.MOV R7, RZ, RZ, -R7 ;  /* 0x000000ffff077224 */ /* 0x000fe200078e0a07 */
[----:B------:R-:W-:Y:S01]  /*0ae0*/  IADD3 R199, R136, 0x3d, RZ ;  /* 0x0000003d88c77810 */ /* 0x000fe20007ffe0ff */
[C---:B------:R-:W-:Y:S01]  /*0af0*/  IMAD R104, R2.reuse, R8, R13 ;  /* 0x0000000802687224 */ /* 0x040fe200078e020d */
[----:B------:R-:W-:Y:S01]  /*0b00*/  IABS R13, R228 ;  /* 0x000000e4000d7213 */ /* 0x000fe20000000000 */
[----:B------:R-:W-:Y:S01]  /*0b10*/  IMAD R105, R2, R7, R105 ;  /* 0x0000000702697224 */ /* 0x000fe200078e0269 */
[----:B------:R-:W-:Y:S01]  /*0b20*/  IABS R129, R15 ;  /* 0x0000000f00817213 */ /* 0x000fe20000000000 */
[----:B------:R-:W-:Y:S01]  /*0b30*/  IMAD.HI.U32 R8, R132, R99, RZ ;  /* 0x0000006384087227 */ /* 0x000fe200078e00ff */
[----:B------:R-:W-:Y:S01]  /*0b40*/  IABS R69, R199 ;  /* 0x000000c700457213 */ /* 0x000fe20000000000 */
[----:B------:R1:W-:Y:S01]  /*0b50*/  STL [R1+0x10cc], R15 ;  /* 0x0010cc0f01007387 */ /* 0x0003e20000100800 */
[----:B------:R-:W-:Y:S01]  /*0b60*/  IADD3 R194, R136, 0x42, RZ ;  /* 0x0000004288c27810 */ /* 0x000fe20007ffe0ff */
[----:B------:R-:W-:Y:S01]  /*0b70*/  IMAD.HI.U32 R7, R132, R13, RZ ;  /* 0x0000000d84077227 */ /* 0x000fe200078e00ff */
[----:B------:R-:W-:Y:S01]  /*0b80*/  IADD3 R8, -R8, RZ, RZ ;  /* 0x000000ff08087210 */ /* 0x000fe20007ffe1ff */
[----:B------:R2:W-:Y:S01]  /*0b90*/  STL [R1+0x10c8], R14 ;  /* 0x0010c80e01007387 */ /* 0x0005e20000100800 */
        /* <DEDUP_REMOVED lines=8> */
[----:B-1----:R-:W-:-:S02]  /*0c20*/  IADD3 R15, R136, 0x3, RZ ;  /* 0x00000003880f7810 */ /* 0x002fc40007ffe0ff */
[----:B--2---:R-:W-:Y:S01]  /*0c30*/  IADD3 R14, R136, 0x4, RZ ;  /* 0x00000004880e7810 */ /* 0x004fe20007ffe0ff */
[----:B------:R-:W-:Y:S01]  /*0c40*/  IMAD.HI.U32 R8, R132, R13, RZ ;  /* 0x0000000d84087227 */ /* 0x000fe200078e00ff */
[----:B------:R-:W-:Y:S02]  /*0c50*/  IADD3 R7, -R7, RZ, RZ ;  /* 0x000000ff07077210 */ /* 0x000fe40007ffe1ff */
        /* <DEDUP_REMOVED lines=8> */
[----:B------:R-:W-:-:S02]  /*0ce0*/  IADD3 R245, R136, 0xc, RZ ;  /* 0x0000000c88f57810 */ /* 0x000fc40007ffe0ff */
[----:B------:R-:W-:Y:S01]  /*0cf0*/  IADD3 R244, R136, 0xd, RZ ;  /* 0x0000000d88f47810 */ /* 0x000fe20007ffe0ff */
[----:B------:R-:W-:Y:S01]  /*0d00*/  IMAD.HI.U32 R7, R132, R13, RZ ;  /* 0x0000000d84077227 */ /* 0x000fe200078e00ff */
[C---:B------:R-:W-:Y:S02]  /*0d10*/  IADD3 R190, R136.reuse, 0x47, RZ ;  /* 0x0000004788be7810 */ /* 0x040fe40007ffe0ff */
[C---:B------:R-:W-:Y:S01]  /*0d20*/  IADD3 R140, R136.reuse, 0xe, RZ ;  /* 0x0000000e888c7810 */ /* 0x040fe20007ffe0ff */
[----:B------:R-:W-:Y:S01]  /*0d30*/  IMAD.MOV R7, RZ, RZ, -R7 ;  /* 0x000000ffff077224 */ /* 0x000fe200078e0a07 */
[----:B------:R-:W-:Y:S01]  /*0d40*/  IADD3 R241, R136, 0x11, RZ ;  /* 0x0000001188f17810 */ /* 0x000fe20007ffe0ff */
[----:B------:R-:W-:Y:S01]  /*0d50*/  IMAD.MOV R8, RZ, RZ, -R8 ;  /* 0x000000ffff087224 */ /* 0x000fe200078e0a08 */
[----:B------:R-:W-:Y:S01]  /*0d60*/  IABS R59, R190 ;  /* 0x000000be003b7213 */ /* 0x000fe20000000000 */
[C---:B------:R-:W-:Y:S01]  /*0d70*/  IMAD R90, R2.reuse, R7, R13 ;  /* 0x00000007025a7224 */ /* 0x040fe200078e020d */
[----:B------:R-:W-:Y:S01]  /*0d80*/  IABS R13, R213 ;  /* 0x000000d5000d7213 */ /* 0x000fe20000000000 */
[----:B------:R-:W-:Y:S01]  /*0d90*/  IMAD R89, R2, R8, R89 ;  /* 0x0000000802597224 */ /* 0x000fe200078e0259 */
[----:B------:R-:W-:Y:S01]  /*0da0*/  IADD3 R240, R136, 0x12, RZ ;  /* 0x0000001288f07810 */ /* 0x000fe20007ffe0ff */
[----:B------:R-:W-:Y:S01]  /*0db0*/  IMAD.HI.U32 R7, R132, R85, RZ ;  /* 0x0000005584077227 */ /* 0x000fe200078e00ff */
[----:B------:R-:W-:-:S02]  /*0dc0*/  IADD3 R239, R136, 0x13, RZ ;  /* 0x0000001388ef7810 */ /* 0x000fc40007ffe0ff */
[----:B------:R-:W-:Y:S01]  /*0dd0*/  IADD3 R236, R136, 0x16, RZ ;  /* 0x0000001688ec7810 */ /* 0x000fe20007ffe0ff */
[----:B------:R-:W-:Y:S01]  /*0de0*/  IMAD.HI.U32 R8, R132, R13, RZ ;  /* 0x0000000d84087227 */ /* 0x000fe200078e00ff */
[C---:B------:R-:W-:Y:S02]  /*0df0*/  IADD3 R235, R136.reuse, 0x17, RZ ;  /* 0x0000001788eb7810 */ /* 0x040fe40007ffe0ff */
[C---:B------:R-:W-:Y:S01]  /*0e00*/  IADD3 R234, R136.reuse, 0x18, RZ ;  /* 0x0000001888ea7810 */ /* 0x040fe20007ffe0ff */
[----:B------:R-:W-:Y:S01]  /*0e10*/  IMAD.MOV R8, RZ, RZ, -R8 ;  /* 0x000000ffff087224 */ /* 0x000fe200078e0a08 */
[C---:B------:R-:W-:Y:S01]  /*0e20*/  IADD3 R185, R136.reuse, 0x4c, RZ ;  /* 0x0000004c88b97810 */ /* 0x040fe20007ffe0ff */
[----:B------:R-:W-:Y:S01]  /*0e30*/  IMAD.MOV R7, RZ, RZ, -R7 ;  /* 0x000000ffff077224 */ /* 0x000fe200078e0a07 */
[----:B------:R-:W-:Y:S01]  /*0e40*/  IADD3 R231, R136, 0x1b, RZ ;  /* 0x0000001b88e77810 */ /* 0x000fe20007ffe0ff */
        /* <DEDUP_REMOVED lines=36> */
[----:B------:R-:W-:Y:S01]  /*1090*/  IMAD.HI.U32 R8, R132, R69, RZ ;  /* 0x0000004584087227 */ /* 0x000fe200078e00ff */
[----:B------:R-:W-:Y:S02]  /*10a0*/  IABS R49, R180 ;  /* 0x000000b400317213 */ /* 0x000fe40000000000 */
[C---:B------:R-:W-:Y:S01]  /*10b0*/  IADD3 R211, R136.reuse, 0x30, RZ ;  /* 0x0000003088d37810 */ /* 0x040fe20007ffe0ff */
[----:B------:R-:W-:Y:S01]  /*10c0*/  IMAD.MOV R6, RZ, RZ, -R6 ;  /* 0x000000ffff067224 */ /* 0x000fe200078e0a06 */
[----:B------:R-:W-:Y:S01]  /*10d0*/  IADD3 R210, R136, 0x31, RZ ;  /* 0x0000003188d27810 */ /* 0x000fe20007ffe0ff */
[----:B------:R-:W-:Y:S01]  /*10e0*/  IMAD R70, R2, R7, R13 ;  /* 0x0000000702467224 */ /* 0x000fe200078e020d */
[----:B------:R-:W-:Y:S01]  /*10f0*/  IABS R13, R194 ;  /* 0x000000c2000d7213 */ /* 0x000fe20000000000 */
[----:B------:R-:W-:Y:S01]  /*1100*/  IMAD.MOV R8, RZ, RZ, -R8 ;  /* 0x000000ffff087224 */ /* 0x000fe200078e0a08 */
[----:B------:R-:W-:Y:S01]  /*1110*/  IADD3 R208, R136, 0x34, RZ ;  /* 0x0000003488d07810 */ /* 0x000fe20007ffe0ff */
[----:B------:R-:W-:Y:S01]  /*1120*/  IMAD R129, R2, R6, R129 ;  /* 0x0000000602817224 */ /* 0x000fe200078e0281 */
[----:B------:R-:W-:Y:S01]  /*1130*/  IADD3 R175, R136, 0x56, RZ ;  /* 0x0000005688af7810 */ /* 0x000fe20007ffe0ff */
[----:B------:R-:W-:Y:S01]  /*1140*/  IMAD R69, R2, R8, R69 ;  /* 0x0000000802457224 */ /* 0x000fe200078e0245 */
[----:B------:R-:W-:Y:S01]  /*1150*/  IADD3 R207, R136, 0x35, RZ ;  /* 0x0000003588cf7810 */ /* 0x000fe20007ffe0ff */
[----:B------:R-:W-:Y:S01]  /*1160*/  IMAD.HI.U32 R8, R132, R13, RZ ;  /* 0x0000000d84087227 */ /* 0x000fe200078e00ff */
[----:B------:R1:W-:Y:S01]  /*1170*/  STL [R1+0x1dac], R129 ;  /* 0x001dac8101007387 */ /* 0x0003e20000100800 */
[----:B------:R-:W-:-:S02]  /*1180*/  IADD3 R206, R136, 0x36, RZ ;  /* 0x0000003688ce7810 */ /* 0x000fc40007ffe0ff */
[----:B------:R-:W-:Y:S01]  /*1190*/  IMAD.MOV R8, RZ, RZ, -R8 ;  /* 0x000000ffff087224 */ /* 0x000fe200078e0a08 */
[----:B------:R2:W-:Y:S01]  /*11a0*/  STL [R1+0x10c4], R15 ;  /* 0x0010c40f01007387 */ /* 0x0005e20000100800 */
[----:B------:R-:W-:Y:S01]  /*11b0*/  IMAD.HI.U32 R7, R132, R65, RZ ;  /* 0x0000004184077227 */ /* 0x000fe200078e00ff */
[----:B------:R-:W-:Y:S02]  /*11c0*/  IADD3 R203, R136, 0x39, RZ ;  /* 0x0000003988cb7810 */ /* 0x000fe40007ffe0ff */
[----:B------:R3:W-:Y:S01]  /*11d0*/  STL [R1+0x10c0], R14 ;  /* 0x0010c00e01007387 */ /* 0x0007e20000100800 */
[----:B------:R-:W-:Y:S01]  /*11e0*/  IMAD R64, R2, R8, R13 ;  /* 0x0000000802407224 */ /* 0x000fe200078e020d */
[----:B------:R-:W-:Y:S01]  /*11f0*/  IABS R13, R191 ;  /* 0x000000bf000d7213 */ /* 0x000fe20000000000 */
[----:B------:R-:W-:Y:S01]  /*1200*/  IMAD.MOV R7, RZ, RZ, -R7 ;  /* 0x000000ffff077224 */ /* 0x000fe200078e0a07 */
[----:B------:R-:W-:Y:S01]  /*1210*/  STL [R1+0x10d0], R252 ;  /* 0x0010d0fc01007387 */ /* 0x000fe20000100800 */
[----:B------:R-:W-:Y:S01]  /*1220*/  IMAD.HI.U32 R8, R132, R59, RZ ;  /* 0x0000003b84087227 */ /* 0x000fe200078e00ff */
[----:B------:R-:W-:-:S02]  /*1230*/  IADD3 R176, R136, 0x55, RZ ;  /* 0x0000005588b07810 */ /* 0x000fc40007ffe0ff */
[----:B------:R-:W-:Y:S01]  /*1240*/  STL [R1+0x10d4], R251 ;  /* 0x0010d4fb01007387 */ /* 0x000fe20000100800 */
[----:B------:R-:W-:Y:S01]  /*1250*/  IMAD R65, R2, R7, R65 ;  /* 0x0000000702417224 */ /* 0x000fe200078e0241 */
[----:B------:R-:W-:Y:S01]  /*1260*/  IADD3 R8, -R8, RZ, RZ ;  /* 0x000000ff08087210 */ /* 0x000fe20007ffe1ff */
[----:B------:R-:W-:Y:S01]  /*1270*/  IMAD.HI.U32 R7, R132, R13, RZ ;  /* 0x0000000d84077227 */ /* 0x000fe200078e00ff */
[----:B------:R-:W-:Y:S01]  /*1280*/  STL [R1+0x10d8], R250 ;  /* 0x0010d8fa01007387 */ /* 0x000fe20000100800 */
[----:B------:R-:W-:Y:S02]  /*1290*/  IADD3 R202, R136, 0x3a, RZ ;  /* 0x0000003a88ca7810 */ /* 0x000fe40007ffe0ff */
[----:B------:R-:W-:Y:S01]  /*12a0*/  IMAD.MOV R7, RZ, RZ, -R7 ;  /* 0x000000ffff077224 */ /* 0x000fe200078e0a07 */
[----:B------:R-:W-:Y:S01]  /*12b0*/  STL [R1+0x10dc], R249 ;  /* 0x0010dcf901007387 */ /* 0x000fe20000100800 */
[----:B------:R-:W-:Y:S01]  /*12c0*/  IMAD R59, R2, R8, R59 ;  /* 0x00000008023b7224 */ /* 0x000fe200078e023b */
[----:B------:R-:W-:Y:S01]  /*12d0*/  IADD3 R201, R136, 0x3b, RZ ;  /* 0x0000003b88c97810 */ /* 0x000fe20007ffe0ff */
[----:B------:R-:W-:Y:S01]  /*12e0*/  IMAD R60, R2, R7, R13 ;  /* 0x00000007023c7224 */ /* 0x000fe200078e020d */
[----:B------:R-:W-:Y:S01]  /*12f0*/  STL [R1+0x10e4], R248 ;  /* 0x0010e4f801007387 */ /* 0x000fe20000100800 */
[----:B------:R-:W-:Y:S01]  /*1300*/  IABS R13, R185 ;  /* 0x000000b9000d7213 */ /* 0x000fe20000000000 */
[----:B------:R-:W-:Y:S01]  /*1310*/  IMAD.HI.U32 R7, R132, R55, RZ ;  /* 0x0000003784077227 */ /* 0x000fe200078e00ff */
[----:B------:R-:W-:Y:S01]  /*1320*/  IABS R45, R176 ;  /* 0x000000b0002d7213 */ /* 0x000fe20000000000 */
[----:B------:R-:W-:Y:S01]  /*1330*/  STL [R1+0x10e8], R247 ;  /* 0x0010e8f701007387 */ /* 0x000fe20000100800 */
[----:B------:R-:W-:Y:S01]  /*1340*/  IADD3 R198, R136, 0x3e, RZ ;  /* 0x0000003e88c67810 */ /* 0x000fe20007ffe0ff */
[----:B------:R-:W-:Y:S01]  /*1350*/  IMAD.HI.U32 R8, R132, R13, RZ ;  /* 0x0000000d84087227 */ /* 0x000fe200078e00ff */
[----:B------:R-:W-:Y:S01]  /*1360*/  IADD3 R7, -R7, RZ, RZ ;  /* 0x000000ff07077210 */ /* 0x000fe20007ffe1ff */
[----:B------:R-:W-:Y:S01]  /*1370*/  STL [R1+0x10f0], R246 ;  /* 0x0010f0f601007387 */ /* 0x000fe20000100800 */
[C---:B------:R-:W-:Y:S01]  /*1380*/  IADD3 R197, R136.reuse, 0x3f, RZ ;  /* 0x0000003f88c57810 */ /* 0x040fe20007ffe0ff */
[----:B------:R-:W-:Y:S01]  /*1390*/  IMAD.MOV R8, RZ, RZ, -R8 ;  /* 0x000000ffff087224 */ /* 0x000fe200078e0a08 */
[----:B------:R-:W-:Y:S01]  /*13a0*/  IADD3 R196, R136, 0x40, RZ ;  /* 0x0000004088c47810 */ /* 0x000fe20007ffe0ff */
[----:B------:R-:W-:Y:S01]  /*13b0*/  STL [R1+0x10fc], R245 ;  /* 0x0010fcf501007387 */ /* 0x000fe20000100800 */
[----:B------:R-:W-:Y:S01]  /*13c0*/  IMAD R55, R2, R7, R55 ;  /* 0x0000000702377224 */ /* 0x000fe200078e0237 */
[----:B------:R-:W-:Y:S01]  /*13d0*/  IADD3 R171, R136, 0x5a, RZ ;  /* 0x0000005a88ab7810 */ /* 0x000fe20007ffe0ff */
[----:B------:R-:W-:Y:S01]  /*13e0*/  IMAD R54, R2, R8, R13 ;  /* 0x0000000802367224 */ /* 0x000fe200078e020d */
[----:B------:R-:W-:Y:S01]  /*13f0*/  STL [R1+0x10f8], R244 ;  /* 0x0010f8f401007387 */ /* 0x000fe20000100800 */
[----:B------:R-:W-:Y:S01]  /*1400*/  IABS R13, R181 ;  /* 0x000000b5000d7213 */ /* 0x000fe20000000000 */
[----:B------:R-:W-:Y:S01]  /*1410*/  IMAD.HI.U32 R8, R132, R49, RZ ;  /* 0x0000003184087227 */ /* 0x000fe200078e00ff */
[C---:B------:R-:W-:Y:S01]  /*1420*/  IADD3 R193, R136.reuse, 0x43, RZ ;  /* 0x0000004388c17810 */ /* 0x040fe20007ffe0ff */
[----:B------:R-:W-:Y:S01]  /*1430*/  STL [R1+0x1108], R140 ;  /* 0x0011088c01007387 */ /* 0x000fe20000100800 */
[----:B------:R-:W-:Y:S01]  /*1440*/  IADD3 R137, R136, 0x44, RZ ;  /* 0x0000004488897810 */ /* 0x000fe20007ffe0ff */
[----:B------:R-:W-:Y:S01]  /*1450*/  IMAD.HI.U32 R7, R132, R13, RZ ;  /* 0x0000000d84077227 */ /* 0x000fe200078e00ff */
[C---:B------:R-:W-:Y:S01]  /*1460*/  IADD3 R192, R136.reuse, 0x45, RZ ;  /* 0x0000004588c07810 */ /* 0x040fe20007ffe0ff */
[----:B------:R-:W-:Y:S01]  /*1470*/  STL [R1+0x1114], R243 ;  /* 0x001114f301007387 */ /* 0x000fe20000100800 */
[C---:B------:R-:W-:Y:S01]  /*1480*/  IADD3 R170, R136.reuse, 0x5b, RZ ;  /* 0x0000005b88aa7810 */ /* 0x040fe20007ffe0ff */
[----:B------:R-:W-:Y:S01]  /*1490*/  IMAD.MOV R7, RZ, RZ, -R7 ;  /* 0x000000ffff077224 */ /* 0x000fe200078e0a07 */
[C---:B------:R-:W-:Y:S01]  /*14a0*/  IADD3 R189, R136.reuse, 0x48, RZ ;  /* 0x0000004888bd7810 */ /* 0x040fe20007ffe0ff */
[----:B------:R-:W-:Y:S01]  /*14b0*/  STL [R1+0x1118], R242 ;  /* 0x001118f201007387 */ /* 0x000fe20000100800 */
[----:B------:R-:W-:Y:S01]  /*14c0*/  IMAD.MOV R8, RZ, RZ, -R8 ;  /* 0x000000ffff087224 */ /* 0x000fe200078e0a08 */
[----:B------:R-:W-:Y:S01]  /*14d0*/  IADD3 R188, R136, 0x49, RZ ;  /* 0x0000004988bc7810 */ /* 0x000fe20007ffe0ff */
[C---:B------:R-:W-:Y:S01]  /*14e0*/  IMAD R50, R2.reuse, R7, R13 ;  /* 0x0000000702327224 */ /* 0x040fe200078e020d */
[----:B------:R-:W-:Y:S01]  /*14f0*/  STL [R1+0x1124], R241 ;  /* 0x001124f101007387 */ /* 0x000fe20000100800 */
[----:B------:R-:W-:Y:S01]  /*1500*/  IABS R13, R175 ;  /* 0x000000af000d7213 */ /* 0x000fe20000000000 */
[----:B------:R-:W-:Y:S01]  /*1510*/  IMAD R49, R2, R8, R49 ;  /* 0x0000000802317224 */ /* 0x000fe200078e0231 */
[----:B------:R-:W-:Y:S01]  /*1520*/  IABS R39, R170 ;  /* 0x000000aa00277213 */ /* 0x000fe20000000000 */
[----:B------:R-:W-:Y:S01]  /*1530*/  STL [R1+0x1120], R240 ;  /* 0x001120f001007387 */ /* 0x000fe20000100800 */
[----:B------:R-:W-:Y:S01]  /*1540*/  IMAD.HI.U32 R7, R132, R45, RZ ;  /* 0x0000002d84077227 */ /* 0x000fe200078e00ff */
[----:B------:R-:W-:-:S02]  /*1550*/  IADD3 R187, R136, 0x4a, RZ ;  /* 0x0000004a88bb7810 */ /* 0x000fc40007ffe0ff */
[----:B------:R-:W-:Y:S01]  /*1560*/  STL [R1+0x1134], R239 ;  /* 0x001134ef01007387 */ /* 0x000fe20000100800 */
[----:B------:R-:W-:Y:S01]  /*1570*/  IMAD.HI.U32 R8, R132, R13, RZ ;  /* 0x0000000d84087227 */ /* 0x000fe200078e00ff */
[C---:B------:R-:W-:Y:S02]  /*1580*/  IADD3 R184, R136.reuse, 0x4d, RZ ;  /* 0x0000004d88b87810 */ /* 0x040fe40007ffe0ff */
[----:B------:R-:W-:Y:S01]  /*1590*/  STL [R1+0x1138], R238 ;  /* 0x001138ee01007387 */ /* 0x000fe20000100800 */
[----:B------:R-:W-:Y:S01]  /*15a0*/  IMAD.MOV R8, RZ, RZ, -R8 ;  /* 0x000000ffff087224 */ /* 0x000fe200078e0a08 */
[----:B------:R-:W-:Y:S01]  /*15b0*/  IADD3 R183, R136, 0x4e, RZ ;  /* 0x0000004e88b77810 */ /* 0x000fe20007ffe0ff */
[----:B------:R-:W-:Y:S01]  /*15c0*/  IMAD.MOV R7, RZ, RZ, -R7 ;  /* 0x000000ffff077224 */ /* 0x000fe200078e0a07 */
[----:B------:R-:W-:Y:S01]  /*15d0*/  STL [R1+0x1140], R237 ;  /* 0x001140ed01007387 */ /* 0x000fe20000100800 */
[C---:B------:R-:W-:Y:S01]  /*15e0*/  IMAD R44, R2.reuse, R8, R13 ;  /* 0x00000008022c7224 */ /* 0x040fe200078e020d */
[----:B------:R-:W-:Y:S01]  /*15f0*/  IABS R13, R171 ;  /* 0x000000ab000d7213 */ /* 0x000fe20000000000 */
[----:B------:R-:W-:Y:S01]  /*1600*/  IMAD R45, R2, R7, R45 ;  /* 0x00000007022d7224 */ /* 0x000fe200078e022d */
        /* <DEDUP_REMOVED lines=9> */
[----:B------:R-:W-:Y:S01]  /*16a0*/  IMAD.SHL.U32 R4, R4, 0x40, RZ ;  /* 0x0000004004047824 */ /* 0x000fe200078e00ff */
[----:B------:R-:W-:Y:S01]  /*16b0*/  STL [R1+0x1164], R233 ;  /* 0x001164e901007387 */ /* 0x000fe20000100800 */
[----:B------:R-:W-:Y:S01]  /*16c0*/  IADD3 R178, R136, 0x53, RZ ;  /* 0x0000005388b27810 */ /* 0x000fe20007ffe0ff */
[----:B------:R-:W-:Y:S01]  /*16d0*/  IMAD R40, R2, R7, R13 ;  /* 0x0000000702287224 */ /* 0x000fe200078e020d */
[----:B------:R-:W-:Y:S01]  /*16e0*/  IADD3 R8, -R8, RZ, RZ ;  /* 0x000000ff08087210 */ /* 0x000fe20007ffe1ff */
[----:B------:R-:W-:Y:S01]  /*16f0*/  STL [R1+0x1168], R232 ;  /* 0x001168e801007387 */ /* 0x000fe20000100800 */
[----:B------:R-:W-:-:S02]  /*1700*/  IADD3 R166, R136, 0x5f, RZ ;  /* 0x0000005f88a67810 */ /* 0x000fc40007ffe0ff */
[----:B------:R-:W-:Y:S01]  /*1710*/  IADD3 R177, R136, 0x54, RZ ;  /* 0x0000005488b17810 */ /* 0x000fe20007ffe0ff */
[----:B------:R-:W-:Y:S01]  /*1720*/  STL [R1+0x1174], R231 ;  /* 0x001174e701007387 */ /* 0x000fe20000100800 */
[----:B------:R-:W-:Y:S01]  /*1730*/  IABS R13, R165 ;  /* 0x000000a5000d7213 */ /* 0x000fe20000000000 */
[----:B------:R-:W-:Y:S01]  /*1740*/  IMAD R39, R2, R8, R39 ;  /* 0x0000000802277224 */ /* 0x000fe200078e0227 */
[----:B------:R-:W-:Y:S01]  /*1750*/  IADD3 R174, R136, 0x57, RZ ;  /* 0x0000005788ae7810 */ /* 0x000fe20007ffe0ff */
        /* <DEDUP_REMOVED lines=9> */
[----:B------:R-:W-:Y:S01]  /*17f0*/  IABS R131, R136 ;  /* 0x0000008800837213 */ /* 0x000fe20000000000 */
[----:B------:R-:W-:Y:S01]  /*1800*/  IMAD.MOV R8, RZ, RZ, -R8 ;  /* 0x000000ffff087224 */ /* 0x000fe200078e0a08 */
[C---:B------:R-:W-:Y:S01]  /*1810*/  IADD3 R168, R136.reuse, 0x5d, RZ ;  /* 0x0000005d88a87810 */ /* 0x040fe20007ffe0ff */
[----:B------:R-:W-:Y:S01]  /*1820*/  STL [R1+0x1190], R227 ;  /* 0x001190e301007387 */ /* 0x000fe20000100800 */
[----:B------:R-:W-:Y:S01]  /*1830*/  IADD3 R167, R136, 0x5e, RZ ;  /* 0x0000005e88a77810 */ /* 0x000fe20007ffe0ff */
[----:B------:R-:W-:Y:S01]  /*1840*/  IMAD R34, R2, R8, R13 ;  /* 0x0000000802227224 */ /* 0x000fe200078e020d */
[C---:B------:R-:W-:Y:S01]  /*1850*/  IADD3 R161, R136.reuse, 0x64, RZ ;  /* 0x0000006488a17810 */ /* 0x040fe20007ffe0ff */
[----:B------:R-:W-:Y:S01]  /*1860*/  STL [R1+0x119c], R139 ;  /* 0x00119c8b01007387 */ /* 0x000fe20000100800 */
[----:B------:R-:W-:Y:S01]  /*1870*/  IADD3 R164, R136, 0x61, RZ ;  /* 0x0000006188a47810 */ /* 0x000fe20007ffe0ff */
[----:B------:R-:W-:Y:S01]  /*1880*/  IMAD.HI.U32 R5, R132, R131, RZ ;  /* 0x0000008384057227 */ /* 0x000fe200078e00ff */
[----:B------:R-:W-:Y:S01]  /*1890*/  IADD3 R7, -R7, RZ, RZ ;  /* 0x000000ff07077210 */ /* 0x000fe20007ffe1ff */
[----:B------:R-:W-:Y:S01]  /*18a0*/  STL [R1+0x1198], R226 ;  /* 0x001198e201007387 */ /* 0x000fe20000100800 */
[----:B------:R-:W-:Y:S01]  /*18b0*/  IADD3 R163, R136, 0x62, RZ ;  /* 0x0000006288a37810 */ /* 0x000fe20007ffe0ff */
[----:B------:R-:W-:Y:S01]  /*18c0*/  IMAD.MOV R5, RZ, RZ, -R5 ;  /* 0x000000ffff057224 */ /* 0x000fe200078e0a05 */
[----:B------:R-:W-:Y:S01]  /*18d0*/  IABS R13, R161 ;  /* 0x000000a1000d7213 */ /* 0x000fe20000000000 */
[----:B------:R-:W-:Y:S01]  /*18e0*/  STL [R1+0x11a8], R225 ;  /* 0x0011a8e101007387 */ /* 0x000fe20000100800 */
[----:B------:R-:W-:Y:S01]  /*18f0*/  IABS R11, R14 ;  /* 0x0000000e000b7213 */ /* 0x000fe20000000000 */
[----:B------:R-:W-:Y:S01]  /*1900*/  IMAD R35, R2, R7, R35 ;  /* 0x0000000702237224 */ /* 0x000fe200078e0223 */
[C---:B------:R-:W-:Y:S01]  /*1910*/  IADD3 R162, R136.reuse, 0x63, RZ ;  /* 0x0000006388a27810 */ /* 0x040fe20007ffe0ff */
[----:B------:R-:W-:Y:S01]  /*1920*/  STL [R1+0x11b4], R224 ;  /* 0x0011b4e001007387 */ /* 0x000fe20000100800 */
[----:B------:R-:W-:Y:S01]  /*1930*/  IADD3 R160, R136, 0x65, RZ ;  /* 0x0000006588a07810 */ /* 0x000fe20007ffe0ff */
[----:B------:R-:W-:Y:S01]  /*1940*/  IMAD.HI.U32 R7, R132, R13, RZ ;  /* 0x0000000d84077227 */ /* 0x000fe200078e00ff */
[----:B------:R-:W-:Y:S01]  /*1950*/  IABS R127, R15 ;  /* 0x0000000f007f7213 */ /* 0x000fe20000000000 */
[----:B------:R-:W-:Y:S01]  /*1960*/  STL [R1+0x11b8], R223 ;  /* 0x0011b8df01007387 */ /* 0x000fe20000100800 */
[----:B------:R-:W-:Y:S01]  /*1970*/  IADD3 R159, R136, 0x66, RZ ;  /* 0x00000066889f7810 */ /* 0x000fe20007ffe0ff */
[----:B------:R-:W-:Y:S01]  /*1980*/  IMAD.HI.U32 R6, R132, R11, RZ ;  /* 0x0000000b84067227 */ /* 0x000fe200078e00ff */
[----:B------:R-:W-:Y:S01]  /*1990*/  IABS R29, R160 ;  /* 0x000000a0001d7213 */ /* 0x000fe20000000000 */
[----:B------:R-:W-:Y:S01]  /*19a0*/  STL [R1+0x11c4], R222 ;  /* 0x0011c4de01007387 */ /* 0x000fe20000100800 */
[----:B------:R-:W-:Y:S01]  /*19b0*/  IADD3 R158, R136, 0x67, RZ ;  /* 0x00000067889e7810 */ /* 0x000fe20007ffe0ff */
[----:B------:R-:W-:Y:S01]  /*19c0*/  IMAD R131, R2, R5, R131 ;  /* 0x0000000502837224 */ /* 0x000fe200078e0283 */
        /* <DEDUP_REMOVED lines=12> */
[----:B------:R-:W-:Y:S01]  /*1a90*/  IMAD.HI.U32 R8, R132, R29, RZ ;  /* 0x0000001d84087227 */ /* 0x000fe200078e00ff */
[----:B------:R-:W-:Y:S01]  /*1aa0*/  STL [R1+0x11e0], R218 ;  /* 0x0011e0da01007387 */ /* 0x000fe20000100800 */
[----:B------:R-:W-:-:S02]  /*1ab0*/  IADD3 R151, R136, 0x6e, RZ ;  /* 0x0000006e88977810 */ /* 0x000fc40007ffe0ff */
[----:B------:R-:W-:Y:S01]  /*1ac0*/  IMAD R30, R2, R7, R13 ;  /* 0x00000007021e7224 */ /* 0x000fe200078e020d */
[----:B------:R-:W-:Y:S01]  /*1ad0*/  STL [R1+0x11ec], R217 ;  /* 0x0011ecd901007387 */ /* 0x000fe20000100800 */
[----:B------:R-:W-:Y:S01]  /*1ae0*/  IADD3 R150, R136, 0x6f, RZ ;  /* 0x0000006f88967810 */ /* 0x000fe20007ffe0ff */
[----:B------:R-:W-:Y:S01]  /*1af0*/  IMAD R126, R2, R6, R11 ;  /* 0x00000006027e7224 */ /* 0x000fe200078e020b */
[----:B------:R-:W-:Y:S01]  /*1b00*/  IADD3 R5, -R5, RZ, RZ ;  /* 0x000000ff05057210 */ /* 0x000fe20007ffe1ff */
[----:B------:R-:W-:Y:S01]  /*1b10*/  STL [R1+0x11e8], R216 ;  /* 0x0011e8d801007387 */ /* 0x000fe20000100800 */
[----:B------:R-:W-:Y:S01]  /*1b20*/  IMAD.MOV R8, RZ, RZ, -R8 ;  /* 0x000000ffff087224 */ /* 0x000fe200078e0a08 */
[----:B------:R-:W-:Y:S02]  /*1b30*/  IABS R13, R156 ;  /* 0x0000009c000d7213 */ /* 0x000fe40000000000 */
[----:B------:R-:W-:Y:S01]  /*1b40*/  STL [R1+0x11f8], R215 ;  /* 0x0011f8d701007387 */ /* 0x000fe20000100800 */
[----:B------:R-:W-:Y:S01]  /*1b50*/  IADD3 R149, R136, 0x70, RZ ;  /* 0x0000007088957810 */ /* 0x000fe20007ffe0ff */
[----:B------:R-:W-:Y:S01]  /*1b60*/  IMAD R29, R2, R8, R29 ;  /* 0x00000008021d7224 */ /* 0x000fe200078e021d */
        /* <DEDUP_REMOVED lines=8> */
[C---:B-1----:R-:W-:Y:S01]  /*1bf0*/  LOP3.LUT R129, R4.reuse, 0x1f, R154, 0xf8, !PT ;  /* 0x0000001f04817812 */ /* 0x042fe200078ef89a */
[----:B------:R-:W-:Y:S01]  /*1c00*/  STL [R1+0x1214], R212 ;  /* 0x001214d401007387 */ /* 0x000fe20000100800 */
[----:B------:R-:W-:Y:S01]  /*1c10*/  LOP3.LUT R133, R4, 0x20, R135, 0xfe, !PT ;  /* 0x0000002004857812 */ /* 0x000fe200078efe87 */
[----:B------:R-:W-:Y:S01]  /*1c20*/  IMAD.HI.U32 R5, R132, R11, RZ ;  /* 0x0000000b84057227 */ /* 0x000fe200078e00ff */
[----:B------:R-:W-:Y:S01]  /*1c30*/  IABS R121, R248 ;  /* 0x000000f800797213 */ /* 0x000fe20000000000 */
[----:B------:R-:W-:Y:S01]  /*1c40*/  STL [R1+0x1210], R211 ;  /* 0x001210d301007387 */ /* 0x000fe20000100800 */
[----:B------:R-:W-:Y:S01]  /*1c50*/  IABS R25, R157 ;  /* 0x0000009d00197213 */ /* 0x000fe20000000000 */
[----:B------:R-:W-:Y:S01]  /*1c60*/  IMAD.MOV R8, RZ, RZ, -R8 ;  /* 0x000000ffff087224 */ /* 0x000fe200078e0a08 */
[C---:B------:R-:W-:Y:S01]  /*1c70*/  IADD3 R145, R136.reuse, 0x74, RZ ;  /* 0x0000007488917810 */ /* 0x040fe20007ffe0ff */
[----:B------:R-:W-:Y:S01]  /*1c80*/  STL [R1+0x1224], R210 ;  /* 0x001224d201007387 */ /* 0x000fe20000100800 */
[C---:B------:R-:W-:Y:S01]  /*1c90*/  IADD3 R144, R136.reuse, 0x75, RZ ;  /* 0x0000007588907810 */ /* 0x040fe20007ffe0ff */
[----:B------:R-:W-:Y:S01]  /*1ca0*/  IMAD.MOV R5, RZ, RZ, -R5 ;  /* 0x000000ffff057224 */ /* 0x000fe200078e0a05 */
        /* <DEDUP_REMOVED lines=8> */
[----:B------:R-:W-:Y:S01]  /*1d30*/  IABS R4, R129 ;  /* 0x0000008100047213 */ /* 0x000fe20000000000 */
[----:B------:R-:W-:Y:S01]  /*1d40*/  STL [R1+0x123c], R208 ;  /* 0x00123cd001007387 */ /* 0x000fe20000100800 */
[----:B------:R-:W-:Y:S01]  /*1d50*/  ISETP.GE.AND P3, PT, R129, RZ, PT ;  /* 0x000000ff8100720c */ /* 0x000fe20003f66270 */
[C---:B------:R-:W-:Y:S01]  /*1d60*/  IMAD R24, R2.reuse, R8, R13 ;  /* 0x0000000802187224 */ /* 0x040fe200078e020d */
[----:B------:R-:W-:Y:S01]  /*1d70*/  IABS R13, R151 ;  /* 0x00000097000d7213 */ /* 0x000fe20000000000 */
[----:B------:R-:W-:Y:S01]  /*1d80*/  STL [R1+0x1238], R207 ;  /* 0x001238cf01007387 */ /* 0x000fe20000100800 */
[----:B------:R-:W-:Y:S01]  /*1d90*/  IMAD R122, R2, R5, R11 ;  /* 0x00000005027a7224 */ /* 0x000fe200078e020b */
[----:B------:R-:W-:Y:S01]  /*1da0*/  IABS R11, R140 ;  /* 0x0000008c000b7213 */ /* 0x000fe20000000000 */
[----:B------:R-:W-:Y:S01]  /*1db0*/  IMAD.HI.U32 R8, R132, R19, RZ ;  /* 0x0000001384087227 */ /* 0x000fe200078e00ff */
[----:B------:R-:W-:Y:S01]  /*1dc0*/  STL [R1+0x1248], R206 ;  /* 0x001248ce01007387 */ /* 0x000fe20000100800 */
[----:B------:R-:W-:-:S02]  /*1dd0*/  IABS R117, R244 ;  /* 0x000000f400757213 */ /* 0x000fc40000000000 */
[----:B------:R-:W-:Y:S01]  /*1de0*/  IMAD.MOV R6, RZ, RZ, -R6 ;  /* 0x000000ffff067224 */ /* 0x000fe200078e0a06 */
[----:B------:R-:W-:Y:S01]  /*1df0*/  STL [R1+0x1254], R205 ;  /* 0x001254cd01007387 */ /* 0x000fe20000100800 */
[----:B------:R-:W-:Y:S01]  /*1e00*/  IMAD.MOV R7, RZ, RZ, -R7 ;  /* 0x000000ffff077224 */ /* 0x000fe200078e0a07 */
[----:B------:R-:W-:Y:S01]  /*1e10*/  IADD3 R8, -R8, RZ, RZ ;  /* 0x000000ff08087210 */ /* 0x000fe20007ffe1ff */
[C---:B------:R-:W-:Y:S01]  /*1e20*/  IMAD R121, R2.reuse, R6, R121 ;  /* 0x0000000602797224 */ /* 0x040fe200078e0279 */
[----:B------:R-:W-:Y:S01]  /*1e30*/  STL [R1+0x1258], R204 ;  /* 0x001258cc01007387 */ /* 0x000fe20000100800 */
[----:B------:R-:W-:Y:S01]  /*1e40*/  IMAD R25, R2, R7, R25 ;  /* 0x0000000702197224 */ /* 0x000fe200078e0219 */
[----:B------:R-:W-:Y:S01]  /*1e50*/  IABS R17, R148 ;  /* 0x0000009400117213 */ /* 0x000fe20000000000 */
[----:B------:R-:W-:Y:S01]  /*1e60*/  IMAD.HI.U32 R6, R132, R11, RZ ;  /* 0x0000000b84067227 */ /* 0x000fe200078e00ff */
[----:B------:R-:W-:Y:S01]  /*1e70*/  STL [R1+0x1264], R203 ;  /* 0x001264cb01007387 */ /* 0x000fe20000100800 */
[----:B------:R-:W-:-:S02]  /*1e80*/  IABS R111, R239 ;  /* 0x000000ef006f7213 */ /* 0x000fc40000000000 */
[----:B------:R-:W-:Y:S01]  /*1e90*/  IMAD.HI.U32 R7, R132, R13, RZ ;  /* 0x0000000d84077227 */ /* 0x000fe200078e00ff */
[----:B------:R-:W-:Y:S01]  /*1ea0*/  STL [R1+0x1260], R202 ;  /* 0x001260ca01007387 */ /* 0x000fe20000100800 */
[----:B------:R-:W-:Y:S02]  /*1eb0*/  IABS R107, R235 ;  /* 0x000000eb006b7213 */ /* 0x000fe40000000000 */
[----:B------:R-:W-:Y:S01]  /*1ec0*/  IMAD.MOV R6, RZ, RZ, -R6 ;  /* 0x000000ffff067224 */ /* 0x000fe200078e0a06 */
[----:B------:R-:W-:Y:S01]  /*1ed0*/  STL [R1+0x1274], R201 ;  /* 0x001274c901007387 */ /* 0x000fe20000100800 */
[----:B------:R-:W-:Y:S01]  /*1ee0*/  IMAD.MOV R7, RZ, RZ, -R7 ;  /* 0x000000ffff077224 */ /* 0x000fe200078e0a07 */
[----:B------:R-:W-:Y:S01]  /*1ef0*/  IABS R101, R229 ;  /* 0x000000e500657213 */ /* 0x000fe20000000000 */
[----:B------:R-:W-:Y:S01]  /*1f00*/  IMAD R19, R2, R8, R19 ;  /* 0x0000000802137224 */ /* 0x000fe200078e0213 */
[----:B------:R-:W-:Y:S01]  /*1f10*/  STL [R1+0x1278], R200 ;  /* 0x001278c801007387 */ /* 0x000fe20000100800 */
[----:B------:R-:W-:Y:S01]  /*1f20*/  IMAD.HI.U32 R5, R132, R117, RZ ;  /* 0x0000007584057227 */ /* 0x000fe200078e00ff */
[----:B------:R-:W-:-:S02]  /*1f30*/  IABS R123, R250 ;  /* 0x000000fa007b7213 */ /* 0x000fc40000000000 */
[----:B------:R-:W-:Y:S01]  /*1f40*/  STL [R1+0x1280], R199 ;  /* 0x001280c701007387 */ /* 0x000fe20000100800 */
[----:B------:R-:W-:Y:S01]  /*1f50*/  IMAD.HI.U32 R8, R132, R17, RZ ;  /* 0x0000001184087227 */ /* 0x000fe200078e00ff */
[----:B------:R-:W-:Y:S02]  /*1f60*/  IABS R97, R226 ;  /* 0x000000e200617213 */ /* 0x000fe40000000000 */
[----:B------:R-:W-:Y:S01]  /*1f70*/  STL [R1+0x128c], R198 ;  /* 0x00128cc601007387 */ /* 0x000fe20000100800 */
[C---:B------:R-:W-:Y:S01]  /*1f80*/  IMAD R116, R2.reuse, R6, R11 ;  /* 0x0000000602747224 */ /* 0x040fe200078e020b */
[----:B------:R-:W-:Y:S01]  /*1f90*/  IABS R11, R240 ;  /* 0x000000f0000b7213 */ /* 0x000fe20000000000 */
[C---:B------:R-:W-:Y:S01]  /*1fa0*/  IMAD R20, R2.reuse, R7, R13 ;  /* 0x0000000702147224 */ /* 0x040fe200078e020d */
[----:B------:R-:W-:Y:S01]  /*1fb0*/  STL [R1+0x1288], R197 ;  /* 0x001288c501007387 */ /* 0x000fe20000100800 */
[----:B------:R-:W-:Y:S01]  /*1fc0*/  IMAD.MOV R5, RZ, RZ, -R5 ;  /* 0x000000ffff057224 */ /* 0x000fe200078e0a05 */
[----:B------:R-:W-:Y:S01]  /*1fd0*/  IABS R13, R144 ;  /* 0x00000090000d7213 */ /* 0x000fe20000000000 */
[----:B------:R-:W-:Y:S01]  /*1fe0*/  IMAD.MOV R8, RZ, RZ, -R8 ;  /* 0x000000ffff087224 */ /* 0x000fe200078e0a08 */
[----:B------:R-:W-:Y:S01]  /*1ff0*/  STL [R1+0x1298], R196 ;  /* 0x001298c401007387 */ /* 0x000fe20000100800 */
[C---:B------:R-:W-:Y:S01]  /*2000*/  IMAD R117, R2.reuse, R5, R117 ;  /* 0x0000000502757224 */ /* 0x040fe200078e0275 */
[----:B--2---:R-:W-:Y:S01]  /*2010*/  IABS R15, R245 ;  /* 0x000000f5000f7213 */ /* 0x004fe20000000000 */
[----:B------:R-:W-:Y:S01]  /*2020*/  IMAD R17, R2, R8, R17 ;  /* 0x0000000802117224 */ /* 0x000fe200078e0211 */
[----:B------:R-:W-:Y:S01]  /*2030*/  STL [R1+0x12a4], R195 ;  /* 0x0012a4c301007387 */ /* 0x000fe20000100800 */
[----:B------:R-:W-:Y:S01]  /*2040*/  IMAD.HI.U32 R5, R132, R11, RZ ;  /* 0x0000000b84057227 */ /* 0x000fe200078e00ff */
[----:B------:R-:W-:-:S02]  /*2050*/  IABS R91, R220 ;  /* 0x000000dc005b7213 */ /* 0x000fc40000000000 */
[----:B------:R-:W-:Y:S01]  /*2060*/  STL [R1+0x12a8], R194 ;  /* 0x0012a8c201007387 */ /* 0x000fe20000100800 */
[C---:B------:R-:W-:Y:S01]  /*2070*/  IMAD.HI.U32 R8, R132.reuse, R13, RZ ;  /* 0x0000000d84087227 */ /* 0x040fe200078e00ff */
[----:B------:R-:W-:Y:S02]  /*2080*/  IABS R113, R241 ;  /* 0x000000f100717213 */ /* 0x000fe40000000000 */
[----:B------:R-:W-:Y:S01]  /*2090*/  STL [R1+0x12b4], R193 ;  /* 0x0012b4c101007387 */ /* 0x000fe20000100800 */
[----:B------:R-:W-:Y:S01]  /*20a0*/  IMAD.HI.U32 R6, R132, R111, RZ ;  /* 0x0000006f84067227 */ /* 0x000fe200078e00ff */
[----:B------:R-:W-:Y:S02]  /*20b0*/  IABS R87, R216 ;  /* 0x000000d800577213 */ /* 0x000fe40000000000 */
[----:B------:R-:W-:Y:S01]  /*20c0*/  STL [R1+0x12b0], R137 ;  /* 0x0012b08901007387 */ /* 0x000fe20000100800 */
[----:B------:R-:W-:Y:S01]  /*20d0*/  IMAD.MOV R5, RZ, RZ, -R5 ;  /* 0x000000ffff057224 */ /* 0x000fe200078e0a05 */
[----:B------:R-:W-:Y:S01]  /*20e0*/  IADD3 R6, -R6, RZ, RZ ;  /* 0x000000ff06067210 */ /* 0x000fe20007ffe1ff */
[----:B------:R-:W-:Y:S01]  /*20f0*/  IMAD.MOV R8, RZ, RZ, -R8 ;  /* 0x000000ffff087224 */ /* 0x000fe200078e0a08 */
[----:B------:R-:W-:Y:S01]  /*2100*/  STL [R1+0x12b8], R192 ;  /* 0x0012b8c001007387 */ /* 0x000fe20000100800 */
[C---:B------:R-:W-:Y:S01]  /*2110*/  IMAD R112, R2.reuse, R5, R11 ;  /* 0x0000000502707224 */ /* 0x040fe200078e020b */
[----:B------:R-:W-:Y:S01]  /*2120*/  IABS R11, R234 ;  /* 0x000000ea000b7213 */ /* 0x000fe20000000000 */
[C---:B------:R-:W-:Y:S01]  /*2130*/  IMAD R13, R2.reuse, R8, R13 ;  /* 0x00000008020d7224 */ /* 0x040fe200078e020d */
[----:B------:R-:W-:Y:S01]  /*2140*/  STL [R1+0x12ac], R191 ;  /* 0x0012acbf01007387 */ /* 0x000fe20000100800 */
[----:B------:R-:W-:Y:S01]  /*2150*/  IMAD R111, R2, R6, R111 ;  /* 0x00000006026f7224 */ /* 0x000fe200078e026f */
[----:B------:R-:W-:Y:S01]  /*2160*/  IABS R103, R231 ;  /* 0x000000e700677213 */ /* 0x000fe20000000000 */
[----:B------:R-:W-:Y:S01]  /*2170*/  IMAD.HI.U32 R6, R132, R11, RZ ;  /* 0x0000000b84067227 */ /* 0x000fe200078e00ff */
[----:B------:R-:W-:Y:S01]  /*2180*/  STL [R1+0x12a0], R190 ;  /* 0x0012a0be01007387 */ /* 0x000fe20000100800 */
[----:B------:R-:W-:-:S02]  /*2190*/  IABS R81, R210 ;  /* 0x000000d200517213 */ /* 0x000fc40000000000 */
[C---:B------:R-:W-:Y:S01]  /*21a0*/  IMAD.HI.U32 R5, R132.reuse, R107, RZ ;  /* 0x0000006b84057227 */ /* 0x040fe200078e00ff */
[----:B------:R-:W-:Y:S01]  /*21b0*/  STL [R1+0x129c], R189 ;  /* 0x00129cbd01007387 */ /* 0x000fe20000100800 */
[----:B------:R-:W-:Y:S02]  /*21c0*/  IABS R93, R222 ;  /* 0x000000de005d7213 */ /* 0x000fe40000000000 */
[----:B------:R-:W-:Y:S01]  /*21d0*/  IMAD.MOV R6, RZ, RZ, -R6 ;  /* 0x000000ffff067224 */ /* 0x000fe200078e0a06 */
[----:B------:R-:W-:Y:S01]  /*21e0*/  STL [R1+0x1294], R188 ;  /* 0x001294bc01007387 */ /* 0x000fe20000100800 */
[----:B------:R-:W-:Y:S01]  /*21f0*/  IADD3 R5, -R5, RZ, RZ ;  /* 0x000000ff05057210 */ /* 0x000fe20007ffe1ff */
[----:B------:R-:W-:Y:S01]  /*2200*/  IMAD.HI.U32 R9, R132, R123, RZ ;  /* 0x0000007b84097227 */ /* 0x000fe200078e00ff */
[----:B------:R-:W-:Y:S01]  /*2210*/  IABS R77, R207 ;  /* 0x000000cf004d7213 */ /* 0x000fe20000000000 */
[----:B------:R-:W-:Y:S01]  /*2220*/  STL [R1+0x1290], R187 ;  /* 0x001290bb01007387 */ /* 0x000fe20000100800 */
[----:B------:R-:W-:Y:S01]  /*2230*/  IABS R71, R201 ;  /* 0x000000c900477213 */ /* 0x000fe20000000000 */
[C---:B------:R-:W-:Y:S01]  /*2240*/  IMAD R106, R2.reuse, R6, R11 ;  /* 0x00000006026a7224 */ /* 0x040fe200078e020b */
[----:B------:R-:W-:Y:S01]  /*2250*/  IABS R11, R230 ;  /* 0x000000e6000b7213 */ /* 0x000fe20000000000 */
[----:B------:R-:W-:Y:S01]  /*2260*/  STL [R1+0x1284], R186 ;  /* 0x001284ba01007387 */ /* 0x000fe20000100800 */
[----:B------:R-:W-:Y:S01]  /*2270*/  IMAD R107, R2, R5, R107 ;  /* 0x00000005026b7224 */ /* 0x000fe200078e026b */
[----:B------:R-:W-:Y:S01]  /*2280*/  IADD3 R9, -R9, RZ, RZ ;  /* 0x000000ff09097210 */ /* 0x000fe20007ffe1ff */
        /* <DEDUP_REMOVED lines=10> */
[C---:B------:R-:W-:Y:S01]  /*2330*/  IMAD R102, R2.reuse, R5, R11 ;  /* 0x0000000502667224 */ /* 0x040fe200078e020b */
[----:B------:R-:W-:Y:S01]  /*2340*/  STL [R1+0x1268], R182 ;  /* 0x001268b601007387 */ /* 0x000fe20000100800 */
[----:B------:R-:W-:Y:S01]  /*2350*/  IABS R11, R225 ;  /* 0x000000e1000b7213 */ /* 0x000fe20000000000 */
[----:B------:R-:W-:Y:S01]  /*2360*/  IMAD R101, R2, R6, R101 ;  /* 0x0000000602657224 */ /* 0x000fe200078e0265 */
[----:B------:R-:W-:Y:S01]  /*2370*/  IABS R61, R192 ;  /* 0x000000c0003d7213 */ /* 0x000fe20000000000 */
[----:B------:R-:W-:Y:S01]  /*2380*/  STL [R1+0x125c], R181 ;  /* 0x00125cb501007387 */ /* 0x000fe20000100800 */
[----:B------:R-:W-:Y:S01]  /*2390*/  IMAD.HI.U32 R5, R132, R97, RZ ;  /* 0x0000006184057227 */ /* 0x000fe200078e00ff */
[----:B------:R-:W-:-:S02]  /*23a0*/  IABS R63, R193 ;  /* 0x000000c1003f7213 */ /* 0x000fc40000000000 */
[----:B------:R-:W-:Y:S01]  /*23b0*/  STL [R1+0x1250], R180 ;  /* 0x001250b401007387 */ /* 0x000fe20000100800 */
[----:B------:R-:W-:Y:S01]  /*23c0*/  IMAD.HI.U32 R6, R132, R11, RZ ;  /* 0x0000000b84067227 */ /* 0x000fe200078e00ff */
[----:B------:R-:W-:Y:S02]  /*23d0*/  IABS R57, R188 ;  /* 0x000000bc00397213 */ /* 0x000fe40000000000 */
[----:B------:R-:W-:Y:S01]  /*23e0*/  STL [R1+0x124c], R179 ;  /* 0x00124cb301007387 */ /* 0x000fe20000100800 */
[----:B------:R-:W-:Y:S01]  /*23f0*/  IMAD.MOV R6, RZ, RZ, -R6 ;  /* 0x000000ffff067224 */ /* 0x000fe200078e0a06 */
        /* <DEDUP_REMOVED lines=11> */
[----:B------:R-:W-:Y:S01]  /*24b0*/  IABS R47, R178 ;  /* 0x000000b2002f7213 */ /* 0x000fe20000000000 */
[----:B------:R-:W-:Y:S01]  /*24c0*/  IMAD R97, R2, R5, R97 ;  /* 0x0000000502617224 */ /* 0x000fe200078e0261 */
[----:B------:R-:W-:Y:S01]  /*24d0*/  STL [R1+0x122c], R175 ;  /* 0x00122caf01007387 */ /* 0x000fe20000100800 */
[----:B------:R-:W-:Y:S01]  /*24e0*/  IMAD.HI.U32 R5, R132, R11, RZ ;  /* 0x0000000b84057227 */ /* 0x000fe200078e00ff */
[----:B------:R-:W-:Y:S02]  /*24f0*/  IABS R43, R174 ;  /* 0x000000ae002b7213 */ /* 0x000fe40000000000 */
        /* <DEDUP_REMOVED lines=8> */
[----:B------:R-:W-:Y:S02]  /*2580*/  IADD3 R6, -R6, RZ, RZ ;  /* 0x000000ff06067210 */ /* 0x000fe40007ffe1ff */
        /* <DEDUP_REMOVED lines=13> */
[----:B------:R-:W-:Y:S01]  /*2660*/  IMAD R91, R2, R6, R91 ;  /* 0x00000006025b7224 */ /* 0x000fe200078e025b */
[----:B------:R-:W-:Y:S01]  /*2670*/  IABS R23, R155 ;  /* 0x0000009b00177213 */ /* 0x000fe20000000000 */
[C---:B------:R-:W-:Y:S01]  /*2680*/  IMAD.HI.U32 R6, R132.reuse, R11, RZ ;  /* 0x0000000b84067227 */ /* 0x040fe200078e00ff */
[----:B------:R-:W-:Y:S01]  /*2690*/  STL [R1+0x11f0], R167 ;  /* 0x0011f0a701007387 */ /* 0x000fe20000100800 */
[----:B------:R-:W-:Y:S02]  /*26a0*/  IABS R27, R158 ;  /* 0x0000009e001b7213 */ /* 0x000fe40000000000 */
[----:B------:R-:W-:Y:S01]  /*26b0*/  IMAD.MOV R9, RZ, RZ, -R9 ;  /* 0x000000ffff097224 */ /* 0x000fe200078e0a09 */
[----:B------:R-:W-:Y:S01]  /*26c0*/  STL [R1+0x11e4], R166 ;  /* 0x0011e4a601007387 */ /* 0x000fe20000100800 */
[----:B------:R-:W-:Y:S01]  /*26d0*/  IMAD.HI.U32 R5, R132, R87, RZ ;  /* 0x0000005784057227 */ /* 0x000fe200078e00ff */
[----:B------:R-:W-:-:S02]  /*26e0*/  IABS R7, R147 ;  /* 0x0000009300077213 */ /* 0x000fc40000000000 */
[----:B------:R-:W-:Y:S01]  /*26f0*/  STL [R1+0x11dc], R165 ;  /* 0x0011dca501007387 */ /* 0x000fe20000100800 */
[----:B------:R-:W-:Y:S01]  /*2700*/  IMAD.MOV R6, RZ, RZ, -R6 ;  /* 0x000000ffff067224 */ /* 0x000fe200078e0a06 */
[----:B------:R-:W-:Y:S01]  /*2710*/  IADD3 R5, -R5, RZ, RZ ;  /* 0x000000ff05057210 */ /* 0x000fe20007ffe1ff */
[----:B------:R-:W-:Y:S01]  /*2720*/  IMAD R108, R2, R9, R15 ;  /* 0x00000009026c7224 */ /* 0x000fe200078e020f */
[----:B------:R-:W-:Y:S01]  /*2730*/  STL [R1+0x11d0], R164 ;  /* 0x0011d0a401007387 */ /* 0x000fe20000100800 */
[----:B------:R-:W-:Y:S01]  /*2740*/  IMAD.HI.U32 R9, R132, R103, RZ ;  /* 0x0000006784097227 */ /* 0x000fe200078e00ff */
[----:B------:R-:W-:Y:S02]  /*2750*/  IABS R15, R139 ;  /* 0x0000008b000f7213 */ /* 0x000fe40000000000 */
[----:B------:R-:W-:Y:S01]  /*2760*/  STL [R1+0x11cc], R163 ;  /* 0x0011cca301007387 */ /* 0x000fe20000100800 */
[C---:B------:R-:W-:Y:S01]  /*2770*/  IMAD R86, R2.reuse, R6, R11 ;  /* 0x0000000602567224 */ /* 0x040fe200078e020b */
[----:B------:R-:W-:Y:S01]  /*2780*/  IABS R11, R211 ;  /* 0x000000d3000b7213 */ /* 0x000fe20000000000 */
[----:B------:R-:W-:Y:S01]  /*2790*/  IMAD R87, R2, R5, R87 ;  /* 0x0000000502577224 */ /* 0x000fe200078e0257 */
[----:B------:R-:W-:Y:S01]  /*27a0*/  STL [R1+0x11c8], R162 ;  /* 0x0011c8a201007387 */ /* 0x000fe20000100800 */
[----:B------:R-:W-:Y:S01]  /*27b0*/  IADD3 R9, -R9, RZ, RZ ;  /* 0x000000ff09097210 */ /* 0x000fe20007ffe1ff */
[C---:B------:R-:W-:Y:S01]  /*27c0*/  IMAD.HI.U32 R6, R132.reuse, R81, RZ ;  /* 0x0000005184067227 */ /* 0x040fe200078e00ff */
[----:B------:R-:W-:Y:S01]  /*27d0*/  IABS R21, R152 ;  /* 0x0000009800157213 */ /* 0x000fe20000000000 */
[----:B------:R-:W-:Y:S01]  /*27e0*/  STL [R1+0x11bc], R161 ;  /* 0x0011bca101007387 */ /* 0x000fe20000100800 */
[----:B------:R-:W-:Y:S01]  /*27f0*/  IABS R12, R143 ;  /* 0x0000008f000c7213 */ /* 0x000fe20000000000 */
[----:B------:R-:W-:Y:S01]  /*2800*/  IMAD.HI.U32 R5, R132, R11, RZ ;  /* 0x0000000b84057227 */ /* 0x000fe200078e00ff */
[----:B---3--:R-:W-:Y:S01]  /*2810*/  IABS R14, R145 ;  /* 0x00000091000e7213 */ /* 0x008fe20000000000 */
[----:B------:R-:W-:Y:S01]  /*2820*/  STL [R1+0x11b0], R160 ;  /* 0x0011b0a001007387 */ /* 0x000fe20000100800 */
[C---:B------:R-:W-:Y:S01]  /*2830*/  ISETP.GT.U32.AND P2, PT, R2.reuse, R131, PT ;  /* 0x000000830200720c */ /* 0x040fe20003f44070 */
[C---:B------:R-:W-:Y:S01]  /*2840*/  IMAD R103, R2.reuse, R9, R103 ;  /* 0x0000000902677224 */ /* 0x040fe200078e0267 */
[----:B------:R-:W-:Y:S01]  /*2850*/  ISETP.GT.U32.AND P5, PT, R2, R130, PT ;  /* 0x000000820200720c */ /* 0x000fe20003fa4070 */
[----:B------:R-:W-:Y:S01]  /*2860*/  STL [R1+0x11ac], R159 ;  /* 0x0011ac9f01007387 */ /* 0x000fe20000100800 */
[----:B------:R-:W-:-:S02]  /*2870*/  IMAD.MOV R5, RZ, RZ, -R5 ;  /* 0x000000ffff057224 */ /* 0x000fc400078e0a05 */
[----:B------:R-:W-:Y:S01]  /*2880*/  IMAD.HI.U32 R9, R132, R15, RZ ;  /* 0x0000000f84097227 */ /* 0x000fe200078e00ff */
[----:B------:R-:W-:Y:S03]  /*2890*/  STL [R1+0x11a4], R158 ;  /* 0x0011a49e01007387 */ /* 0x000fe60000100800 */
[C---:B------:R-:W-:Y:S01]  /*28a0*/  IMAD R82, R2.reuse, R5, R11 ;  /* 0x0000000502527224 */ /* 0x040fe200078e020b */
[----:B------:R-:W-:Y:S01]  /*28b0*/  STL [R1+0x11a0], R134 ;  /* 0x0011a08601007387 */ /* 0x000fe20000100800 */
[----:B------:R-:W-:Y:S01]  /*28c0*/  IMAD.MOV R9, RZ, RZ, -R9 ;  /* 0x000000ffff097224 */ /* 0x000fe200078e0a09 */
[----:B------:R-:W-:Y:S01]  /*28d0*/  IABS R11, R206 ;  /* 0x000000ce000b7213 */ /* 0x000fe20000000000 */
[----:B------:R-:W-:Y:S01]  /*28e0*/  IMAD.MOV R6, RZ, RZ, -R6 ;  /* 0x000000ffff067224 */ /* 0x000fe200078e0a06 */
[----:B------:R-:W-:Y:S01]  /*28f0*/  STL [R1+0x1194], R157 ;  /* 0x0011949d01007387 */ /* 0x000fe20000100800 */
[C---:B------:R-:W-:Y:S01]  /*2900*/  IMAD R98, R2.reuse, R9, R15 ;  /* 0x0000000902627224 */ /* 0x040fe200078e020f */
[----:B------:R-:W-:Y:S01]  /*2910*/  IABS R15, R217 ;  /* 0x000000d9000f7213 */ /* 0x000fe20000000000 */
[----:B------:R-:W-:Y:S01]  /*2920*/  IMAD R81, R2, R6, R81 ;  /* 0x0000000602517224 */ /* 0x000fe200078e0251 */
[----:B------:R-:W-:Y:S01]  /*2930*/  STL [R1+0x118c], R156 ;  /* 0x00118c9c01007387 */ /* 0x000fe20000100800 */
[----:B------:R-:W-:-:S03]  /*2940*/  IMAD.HI.U32 R9, R132, R93, RZ ;  /* 0x0000005d84097227 */ /* 0x000fc600078e00ff */
[----:B------:R-:W-:Y:S01]  /*2950*/  STL [R1+0x1180], R155 ;  /* 0x0011809b01007387 */ /* 0x000fe20000100800 */
[----:B------:R-:W-:-:S03]  /*2960*/  IMAD.HI.U32 R6, R132, R11, RZ ;  /* 0x0000000b84067227 */ /* 0x000fc600078e00ff */
[----:B------:R-:W-:Y:S01]  /*2970*/  STL [R1+0x117c], R153 ;  /* 0x00117c9901007387 */ /* 0x000fe20000100800 */
[----:B------:R-:W-:Y:S02]  /*2980*/  IMAD.MOV R9, RZ, RZ, -R9 ;  /* 0x000000ffff097224 */ /* 0x000fe400078e0a09 */
[----:B------:R-:W-:Y:S01]  /*2990*/  IMAD.MOV R6, RZ, RZ, -R6 ;  /* 0x000000ffff067224 */ /* 0x000fe200078e0a06 */
[----:B------:R-:W-:Y:S01]  /*29a0*/  STL [R1+0x1178], R152 ;  /* 0x0011789801007387 */ /* 0x000fe20000100800 */
[----:B------:R-:W-:-:S03]  /*29b0*/  IMAD.HI.U32 R5, R132, R77, RZ ;  /* 0x0000004d84057227 */ /* 0x000fc600078e00ff */
[----:B------:R-:W-:Y:S01]  /*29c0*/  STL [R1+0x116c], R151 ;  /* 0x00116c9701007387 */ /* 0x000fe20000100800 */
[C---:B------:R-:W-:Y:S02]  /*29d0*/  IMAD R93, R2.reuse, R9, R93 ;  /* 0x00000009025d7224 */ /* 0x040fe400078e025d */
[----:B------:R-:W-:Y:S01]  /*29e0*/  IMAD R76, R2, R6, R11 ;  /* 0x00000006024c7224 */ /* 0x000fe200078e020b */
[----:B------:R-:W-:Y:S01]  /*29f0*/  STL [R1+0x1160], R150 ;  /* 0x0011609601007387 */ /* 0x000fe20000100800 */
[----:B------:R-:W-:Y:S01]  /*2a00*/  IMAD.HI.U32 R9, R132, R15, RZ ;  /* 0x0000000f84097227 */ /* 0x000fe200078e00ff */
[----:B------:R-:W-:Y:S02]  /*2a10*/  IABS R11, R202 ;  /* 0x000000ca000b7213 */ /* 0x000fe40000000000 */
[----:B------:R-:W-:Y:S01]  /*2a20*/  STL [R1+0x115c], R149 ;  /* 0x00115c9501007387 */ /* 0x000fe20000100800 */
[----:B------:R-:W-:Y:S02]  /*2a30*/  IMAD.MOV R5, RZ, RZ, -R5 ;  /* 0x000000ffff057224 */ /* 0x000fe400078e0a05 */
[----:B------:R-:W-:Y:S01]  /*2a40*/  IMAD.MOV R9, RZ, RZ, -R9 ;  /* 0x000000ffff097224 */ /* 0x000fe200078e0a09 */
[----:B------:R-:W-:Y:S01]  /*2a50*/  STL [R1+0x1154], R148 ;  /* 0x0011549401007387 */ /* 0x000fe20000100800 */
[----:B------:R-:W-:-:S02]  /*2a60*/  IMAD R77, R2, R5, R77 ;  /* 0x00000005024d7224 */ /* 0x000fc400078e024d */
[----:B------:R-:W-:Y:S01]  /*2a70*/  IMAD.HI.U32 R5, R132, R11, RZ ;  /* 0x0000000b84057227 */ /* 0x000fe200078e00ff */
[----:B------:R-:W-:Y:S03]  /*2a80*/  STL [R1+0x1150], R147 ;  /* 0x0011509301007387 */ /* 0x000fe60000100800 */
[----:B------:R-:W-:Y:S01]  /*2a90*/  IMAD R88, R2, R9, R15 ;  /* 0x0000000902587224 */ /* 0x000fe200078e020f */
[----:B------:R-:W-:Y:S01]  /*2aa0*/  STL [R1+0x1144], R146 ;  /* 0x0011449201007387 */ /* 0x000fe20000100800 */
[C---:B------:R-:W-:Y:S01]  /*2ab0*/  IMAD.HI.U32 R6, R132.reuse, R71, RZ ;  /* 0x0000004784067227 */ /* 0x040fe200078e00ff */
[----:B------:R-:W-:Y:S02]  /*2ac0*/  IABS R15, R208 ;  /* 0x000000d0000f7213 */ /* 0x000fe40000000000 */
[----:B------:R1:W-:Y:S01]  /*2ad0*/  STL [R1+0x304], R129 ;  /* 0x0003048101007387 */ /* 0x0003e20000100800 */
[----:B------:R-:W-:Y:S01]  /*2ae0*/  IMAD.HI.U32 R9, R132, R83, RZ ;  /* 0x0000005384097227 */ /* 0x000fe200078e00ff */
[----:B------:R-:W-:-:S02]  /*2af0*/  IADD3 R6, -R6, RZ, RZ ;  /* 0x000000ff06067210 */ /* 0x000fc40007ffe1ff */
[----:B------:R2:W-:Y:S01]  /*2b00*/  STL [R1+0x308], R133 ;  /* 0x0003088501007387 */ /* 0x0005e20000100800 */
[----:B------:R-:W-:Y:S01]  /*2b10*/  IMAD.MOV R5, RZ, RZ, -R5 ;  /* 0x000000ffff057224 */ /* 0x000fe200078e0a05 */
[----:B------:R-:W-:Y:S01]  /*2b20*/  IADD3 R9, -R9, RZ, RZ ;  /* 0x000000ff09097210 */ /* 0x000fe20007ffe1ff */
[C---:B------:R-:W-:Y:S01]  /*2b30*/  IMAD R71, R2.reuse, R6, R71 ;  /* 0x0000000602477224 */ /* 0x040fe200078e0247 */
        /* <DEDUP_REMOVED lines=9> */
[----:B------:R-:W-:-:S03]  /*2bd0*/  IMAD.HI.U32 R5, R132, R67, RZ ;  /* 0x0000004384057227 */ /* 0x000fc600078e00ff */
[----:B------:R-:W-:Y:S01]  /*2be0*/  STL [R1+0x111c], R141 ;  /* 0x00111c8d01007387 */ /* 0x000fe20000100800 */
[----:B------:R-:W-:Y:S01]  /*2bf0*/  IMAD.MOV R6, RZ, RZ, -R6 ;  /* 0x000000ffff067224 */ /* 0x000fe200078e0a06 */
[----:B------:R-:W-:Y:S01]  /*2c00*/  IADD3 R5, -R5, RZ, RZ ;  /* 0x000000ff05057210 */ /* 0x000fe20007ffe1ff */
[----:B------:R-:W-:Y:S01]  /*2c10*/  IMAD.MOV R9, RZ, RZ, -R9 ;  /* 0x000000ffff097224 */ /* 0x000fe200078e0a09 */
[----:B-1----:R-:W3:Y:S01]  /*2c20*/  LDL.LU R129, [R1+0x1dac] ;  /* 0x001dac0001817983 */ /* 0x002ee20000300800 */
[C---:B------:R-:W-:Y:S01]  /*2c30*/  IMAD R66, R2.reuse, R6, R11 ;  /* 0x0000000602427224 */ /* 0x040fe200078e020b */
[----:B------:R-:W-:Y:S01]  /*2c40*/  IABS R11, R137 ;  /* 0x00000089000b7213 */ /* 0x000fe20000000000 */
[----:B------:R-:W-:Y:S01]  /*2c50*/  IMAD R78, R2, R9, R15 ;  /* 0x00000009024e7224 */ /* 0x000fe200078e020f */
[----:B------:R-:W3:Y:S01]  /*2c60*/  LDL R8, [R1+0x10c8] ;  /* 0x0010c80001087983 */ /* 0x000ee20000100800 */
[----:B------:R-:W-:Y:S01]  /*2c70*/  IMAD.HI.U32 R9, R132, R73, RZ ;  /* 0x0000004984097227 */ /* 0x000fe200078e00ff */
[----:B------:R-:W-:-:S03]  /*2c80*/  IABS R15, R198 ;  /* 0x000000c6000f7213 */ /* 0x000fc60000000000 */
[----:B------:R-:W-:Y:S02]  /*2c90*/  IMAD R67, R2, R5, R67 ;  /* 0x0000000502437224 */ /* 0x000fe400078e0243 */
[----:B------:R-:W-:Y:S02]  /*2ca0*/  IMAD.MOV R9, RZ, RZ, -R9 ;  /* 0x000000ffff097224 */ /* 0x000fe400078e0a09 */
[----:B------:R-:W-:-:S04]  /*2cb0*/  IMAD.HI.U32 R5, R132, R11, RZ ;  /* 0x0000000b84057227 */ /* 0x000fc800078e00ff */
[----:B------:R-:W-:Y:S02]  /*2cc0*/  IMAD R73, R2, R9, R73 ;  /* 0x0000000902497224 */ /* 0x000fe400078e0249 */
[----:B------:R-:W-:Y:S02]  /*2cd0*/  IMAD.MOV R5, RZ, RZ, -R5 ;  /* 0x000000ffff057224 */ /* 0x000fe400078e0a05 */
[----:B------:R-:W-:-:S04]  /*2ce0*/  IMAD.HI.U32 R9, R132, R15, RZ ;  /* 0x0000000f84097227 */ /* 0x000fc800078e00ff */
[----:B------:R-:W-:-:S04]  /*2cf0*/  IMAD.HI.U32 R6, R132, R61, RZ ;  /* 0x0000003d84067227 */ /* 0x000fc800078e00ff */
[C---:B------:R-:W-:Y:S01]  /*2d00*/  IMAD R62, R2.reuse, R5, R11 ;  /* 0x00000005023e7224 */ /* 0x040fe200078e020b */
[----:B------:R-:W-:Y:S01]  /*2d10*/  IABS R11, R187 ;  /* 0x000000bb000b7213 */ /* 0x000fe20000000000 */
[----:B------:R-:W-:Y:S02]  /*2d20*/  IMAD.MOV R9, RZ, RZ, -R9 ;  /* 0x000000ffff097224 */ /* 0x000fe400078e0a09 */
[----:B------:R-:W-:Y:S02]  /*2d30*/  IMAD.MOV R6, RZ, RZ, -R6 ;  /* 0x000000ffff067224 */ /* 0x000fe400078e0a06 */
[C---:B------:R-:W-:Y:S01]  /*2d40*/  IMAD R68, R2.reuse, R9, R15 ;  /* 0x0000000902447224 */ /* 0x040fe200078e020f */
[----:B------:R-:W-:Y:S01]  /*2d50*/  IABS R15, R189 ;  /* 0x000000bd000f7213 */ /* 0x000fe20000000000 */
[----:B------:R-:W-:Y:S02]  /*2d60*/  IMAD R61, R2, R6, R61 ;  /* 0x00000006023d7224 */ /* 0x000fe400078e023d */
[----:B------:R-:W-:-:S04]  /*2d70*/  IMAD.HI.U32 R9, R132, R63, RZ ;  /* 0x0000003f84097227 */ /* 0x000fc800078e00ff */
[----:B------:R-:W-:Y:S01]  /*2d80*/  IMAD.HI.U32 R6, R132, R11, RZ ;  /* 0x0000000b84067227 */ /* 0x000fe200078e00ff */
[----:B------:R-:W-:-:S03]  /*2d90*/  IADD3 R9, -R9, RZ, RZ ;  /* 0x000000ff09097210 */ /* 0x000fc60007ffe1ff */
[----:B------:R-:W-:Y:S02]  /*2da0*/  IMAD.MOV R6, RZ, RZ, -R6 ;  /* 0x000000ffff067224 */ /* 0x000fe400078e0a06 */
[----:B------:R-:W-:-:S04]  /*2db0*/  IMAD.HI.U32 R5, R132, R57, RZ ;  /* 0x0000003984057227 */ /* 0x000fc800078e00ff */
[C---:B------:R-:W-:Y:S01]  /*2dc0*/  IMAD R56, R2.reuse, R6, R11 ;  /* 0x0000000602387224 */ /* 0x040fe200078e020b */
[----:B------:R-:W-:Y:S01]  /*2dd0*/  IABS R11, R183 ;  /* 0x000000b7000b7213 */ /* 0x000fe20000000000 */
[----:B------:R-:W-:Y:S02]  /*2de0*/  IMAD.MOV R5, RZ, RZ, -R5 ;  /* 0x000000ffff057224 */ /* 0x000fe400078e0a05 */
[----:B------:R-:W-:Y:S02]  /*2df0*/  IMAD R63, R2, R9, R63 ;  /* 0x00000009023f7224 */ /* 0x000fe400078e023f */
[----:B------:R-:W-:-:S04]  /*2e00*/  IMAD.HI.U32 R9, R132, R15, RZ ;  /* 0x0000000f84097227 */ /* 0x000fc800078e00ff */
[----:B------:R-:W-:Y:S02]  /*2e10*/  IMAD R57, R2, R5, R57 ;  /* 0x0000000502397224 */ /* 0x000fe400078e0239 */
[----:B------:R-:W-:-:S04]  /*2e20*/  IMAD.HI.U32 R5, R132, R11, RZ ;  /* 0x0000000b84057227 */ /* 0x000fc800078e00ff */
[----:B------:R-:W-:Y:S02]  /*2e30*/  IMAD.MOV R9, RZ, RZ, -R9 ;  /* 0x000000ffff097224 */ /* 0x000fe400078e0a09 */
[----:B------:R-:W-:-:S04]  /*2e40*/  IMAD.HI.U32 R6, R132, R51, RZ ;  /* 0x0000003384067227 */ /* 0x000fc800078e00ff */
[----:B------:R-:W-:Y:S01]  /*2e50*/  IMAD.MOV R5, RZ, RZ, -R5 ;  /* 0x000000ffff057224 */ /* 0x000fe200078e0a05 */
[----:B------:R-:W-:Y:S01]  /*2e60*/  IADD3 R6, -R6, RZ, RZ ;  /* 0x000000ff06067210 */ /* 0x000fe20007ffe1ff */
[----:B------:R-:W-:Y:S01]  /*2e70*/  IMAD R58, R2, R9, R15 ;  /* 0x00000009023a7224 */ /* 0x000fe200078e020f */
[----:B------:R-:W-:Y:S01]  /*2e80*/  IABS R15, R179 ;  /* 0x000000b3000f7213 */ /* 0x000fe20000000000 */
[----:B------:R-:W-:-:S04]  /*2e90*/  IMAD.HI.U32 R9, R132, R53, RZ ;  /* 0x0000003584097227 */ /* 0x000fc800078e00ff */
[C---:B------:R-:W-:Y:S01]  /*2ea0*/  IMAD R52, R2.reuse, R5, R11 ;  /* 0x0000000502347224 */ /* 0x040fe200078e020b */
[----:B------:R-:W-:Y:S01]  /*2eb0*/  IABS R11, R177 ;  /* 0x000000b1000b7213 */ /* 0x000fe20000000000 */
[----:B------:R-:W-:Y:S02]  /*2ec0*/  IMAD.MOV R9, RZ, RZ, -R9 ;  /* 0x000000ffff097224 */ /* 0x000fe400078e0a09 */
[C---:B------:R-:W-:Y:S02]  /*2ed0*/  IMAD R51, R2.reuse, R6, R51 ;  /* 0x0000000602337224 */ /* 0x040fe400078e0233 */
[----:B------:R-:W-:Y:S02]  /*2ee0*/  IMAD R53, R2, R9, R53 ;  /* 0x0000000902357224 */ /* 0x000fe400078e0235 */
[----:B------:R-:W-:-:S04]  /*2ef0*/  IMAD.HI.U32 R6, R132, R11, RZ ;  /* 0x0000000b84067227 */ /* 0x000fc800078e00ff */
[----:B------:R-:W-:-:S04]  /*2f00*/  IMAD.HI.U32 R9, R132, R15, RZ ;  /* 0x0000000f84097227 */ /* 0x000fc800078e00ff */
[----:B------:R-:W-:-:S04]  /*2f10*/  IMAD.HI.U32 R5, R132, R47, RZ ;  /* 0x0000002f84057227 */ /* 0x000fc800078e00ff */
[----:B------:R-:W-:Y:S01]  /*2f20*/  IMAD.MOV R6, RZ, RZ, -R6 ;  /* 0x000000ffff067224 */ /* 0x000fe200078e0a06 */
[----:B------:R-:W-:Y:S01]  /*2f30*/  IADD3 R5, -R5, RZ, RZ ;  /* 0x000000ff05057210 */ /* 0x000fe20007ffe1ff */
[----:B------:R-:W-:Y:S02]  /*2f40*/  IMAD.MOV R9, RZ, RZ, -R9 ;  /* 0x000000ffff097224 */ /* 0x000fe400078e0a09 */
[C---:B------:R-:W-:Y:S01]  /*2f50*/  IMAD R46, R2.reuse, R6, R11 ;  /* 0x00000006022e7224 */ /* 0x040fe200078e020b */
[----:B------:R-:W-:Y:S01]  /*2f60*/  IABS R11, R173 ;  /* 0x000000ad000b7213 */ /* 0x000fe20000000000 */
[----:B------:R-:W-:Y:S01]  /*2f70*/  IMAD R48, R2, R9, R15 ;  /* 0x0000000902307224 */ /* 0x000fe200078e020f */
[----:B------:R-:W-:Y:S01]  /*2f80*/  IABS R15, R169 ;  /* 0x000000a9000f7213 */ /* 0x000fe20000000000 */
[----:B------:R-:W-:-:S04]  /*2f90*/  IMAD.HI.U32 R9, R132, R43, RZ ;  /* 0x0000002b84097227 */ /* 0x000fc800078e00ff */
[----:B------:R-:W-:Y:S01]  /*2fa0*/  IMAD R47, R2, R5, R47 ;  /* 0x00000005022f7224 */ /* 0x000fe200078e022f */
[----:B------:R-:W-:Y:S01]  /*2fb0*/  IADD3 R9, -R9, RZ, RZ ;  /* 0x000000ff09097210 */ /* 0x000fe20007ffe1ff */
[----:B------:R-:W-:-:S04]  /*2fc0*/  IMAD.HI.U32 R5, R132, R11, RZ ;  /* 0x0000000b84057227 */ /* 0x000fc800078e00ff */
[----:B------:R-:W-:Y:S02]  /*2fd0*/  IMAD.MOV R5, RZ, RZ, -R5 ;  /* 0x000000ffff057224 */ /* 0x000fe400078e0a05 */
[----:B------:R-:W-:-:S04]  /*2fe0*/  IMAD.HI.U32 R6, R132, R41, RZ ;  /* 0x0000002984067227 */ /* 0x000fc800078e00ff */
[----:B------:R-:W-:Y:S02]  /*2ff0*/  IMAD R43, R2, R9, R43 ;  /* 0x00000009022b7224 */ /* 0x000fe400078e022b */
[----:B------:R-:W-:-:S04]  /*3000*/  IMAD.HI.U32 R9, R132, R15, RZ ;  /* 0x0000000f84097227 */ /* 0x000fc800078e00ff */
[C---:B------:R-:W-:Y:S01]  /*3010*/  IMAD R42, R2.reuse, R5, R11 ;  /* 0x00000005022a7224 */ /* 0x040fe200078e020b */
[----:B------:R-:W-:Y:S01]  /*3020*/  IABS R11, R167 ;  /* 0x000000a7000b7213 */ /* 0x000fe20000000000 */
[----:B------:R-:W-:Y:S02]  /*3030*/  IMAD.MOV R6, RZ, RZ, -R6 ;  /* 0x000000ffff067224 */ /* 0x000fe400078e0a06 */
[----:B------:R-:W-:Y:S02]  /*3040*/  IMAD.MOV R9, RZ, RZ, -R9 ;  /* 0x000000ffff097224 */ /* 0x000fe400078e0a09 */
[----:B------:R-:W-:Y:S02]  /*3050*/  IMAD R41, R2, R6, R41 ;  /* 0x0000000602297224 */ /* 0x000fe400078e0229 */
[----:B------:R-:W-:-:S04]  /*3060*/  IMAD.HI.U32 R6, R132, R11, RZ ;  /* 0x0000000b84067227 */ /* 0x000fc800078e00ff */
[----:B------:R-:W-:Y:S01]  /*3070*/  IMAD R38, R2, R9, R15 ;  /* 0x0000000902267224 */ /* 0x000fe200078e020f */
[----:B------:R-:W-:Y:S01]  /*3080*/  IABS R15, R159 ;  /* 0x0000009f000f7213 */ /* 0x000fe20000000000 */
[----:B------:R-:W-:-:S04]  /*3090*/  IMAD.HI.U32 R9, R132, R33, RZ ;  /* 0x0000002184097227 */ /* 0x000fc800078e00ff */
[----:B------:R-:W-:Y:S02]  /*30a0*/  IMAD.MOV R6, RZ, RZ, -R6 ;  /* 0x000000ffff067224 */ /* 0x000fe400078e0a06 */
[----:B------:R-:W-:-:S04]  /*30b0*/  IMAD.HI.U32 R5, R132, R37, RZ ;  /* 0x0000002584057227 */ /* 0x000fc800078e00ff */
[----:B------:R-:W-:Y:S02]  /*30c0*/  IMAD.MOV R9, RZ, RZ, -R9 ;  /* 0x000000ffff097224 */ /* 0x000fe400078e0a09 */
        /* <DEDUP_REMOVED lines=16> */
[----:B------:R-:W-:Y:S01]  /*31d0*/  IMAD R31, R2, R6, R31 ;  /* 0x00000006021f7224 */ /* 0x000fe200078e021f */
[----:B------:R-:W-:Y:S01]  /*31e0*/  IADD3 R9, -R9, RZ, RZ ;  /* 0x000000ff09097210 */ /* 0x000fe20007ffe1ff */
[----:B------:R-:W-:-:S04]  /*31f0*/  IMAD.HI.U32 R5, R132, R27, RZ ;  /* 0x0000001b84057227 */ /* 0x000fc800078e00ff */
[----:B------:R-:W-:Y:S01]  /*3200*/  IMAD.HI.U32 R6, R132, R11, RZ ;  /* 0x0000000b84067227 */ /* 0x000fe200078e00ff */
[----:B------:R-:W-:-:S03]  /*3210*/  IADD3 R5, -R5, RZ, RZ ;  /* 0x000000ff05057210 */ /* 0x000fc60007ffe1ff */
[----:B------:R-:W-:Y:S02]  /*3220*/  IMAD R23, R2, R9, R23 ;  /* 0x0000000902177224 */ /* 0x000fe400078e0217 */
[----:B------:R-:W-:-:S04]  /*3230*/  IMAD.HI.U32 R9, R132, R15, RZ ;  /* 0x0000000f84097227 */ /* 0x000fc800078e00ff */
[----:B------:R-:W-:Y:S02]  /*3240*/  IMAD.MOV R6, RZ, RZ, -R6 ;  /* 0x000000ffff067224 */ /* 0x000fe400078e0a06 */
[----:B------:R-:W-:Y:S02]  /*3250*/  IMAD.MOV R9, RZ, RZ, -R9 ;  /* 0x000000ffff097224 */ /* 0x000fe400078e0a09 */
[C---:B------:R-:W-:Y:S01]  /*3260*/  IMAD R26, R2.reuse, R6, R11 ;  /* 0x00000006021a7224 */ /* 0x040fe200078e020b */
[----:B------:R-:W-:Y:S01]  /*3270*/  IABS R11, R153 ;  /* 0x00000099000b7213 */ /* 0x000fe20000000000 */
[----:B------:R-:W-:Y:S01]  /*3280*/  IMAD R18, R2, R9, R15 ;  /* 0x0000000902127224 */ /* 0x000fe200078e020f */
[----:B------:R-:W-:Y:S01]  /*3290*/  ISETP.GE.AND P4, PT, R133, RZ, PT ;  /* 0x000000ff8500720c */ /* 0x000fe20003f86270 */
[----:B------:R-:W-:Y:S01]  /*32a0*/  IMAD.HI.U32 R9, R132, R7, RZ ;  /* 0x0000000784097227 */ /* 0x000fe200078e00ff */
[----:B------:R-:W-:-:S03]  /*32b0*/  IABS R15, R146 ;  /* 0x00000092000f7213 */ /* 0x000fc60000000000 */
[----:B------:R-:W-:Y:S01]  /*32c0*/  IMAD R27, R2, R5, R27 ;  /* 0x00000005021b7224 */ /* 0x000fe200078e021b */
[----:B------:R-:W-:Y:S01]  /*32d0*/  IADD3 R16, -R9, RZ, RZ ;  /* 0x000000ff09107210 */ /* 0x000fe20007ffe1ff */
[----:B------:R-:W-:-:S04]  /*32e0*/  IMAD.HI.U32 R5, R132, R11, RZ ;  /* 0x0000000b84057227 */ /* 0x000fc800078e00ff */
[----:B------:R-:W-:-:S04]  /*32f0*/  IMAD.HI.U32 R6, R132, R21, RZ ;  /* 0x0000001584067227 */ /* 0x000fc800078e00ff */
[----:B------:R-:W-:Y:S02]  /*3300*/  IMAD.MOV R5, RZ, RZ, -R5 ;  /* 0x000000ffff057224 */ /* 0x000fe400078e0a05 */
[----:B------:R-:W-:Y:S02]  /*3310*/  IMAD.MOV R6, RZ, RZ, -R6 ;  /* 0x000000ffff067224 */ /* 0x000fe400078e0a06 */
[C---:B------:R-:W-:Y:S01]  /*3320*/  IMAD R22, R2.reuse, R5, R11 ;  /* 0x0000000502167224 */ /* 0x040fe200078e020b */
[----:B------:R-:W-:Y:S01]  /*3330*/  IABS R11, R142 ;  /* 0x0000008e000b7213 */ /* 0x000fe20000000000 */
[C---:B------:R-:W-:Y:S01]  /*3340*/  IMAD R21, R2.reuse, R6, R21 ;  /* 0x0000000602157224 */ /* 0x040fe200078e0215 */
[----:B------:R-:W-:Y:S01]  /*3350*/  IABS R5, R133 ;  /* 0x0000008500057213 */ /* 0x000fe20000000000 */
[----:B------:R-:W-:Y:S02]  /*3360*/  IMAD R16, R2, R16, R7 ;  /* 0x0000001002107224 */ /* 0x000fe400078e0207 */
[----:B------:R-:W-:-:S04]  /*3370*/  IMAD.HI.U32 R6, R3, R4, RZ ;  /* 0x0000000403067227 */ /* 0x000fc800078e00ff */
[----:B------:R-:W-:-:S04]  /*3380*/  IMAD.HI.U32 R7, R132, R12, RZ ;  /* 0x0000000c84077227 */ /* 0x000fc800078e00ff */
[----:B------:R-:W-:Y:S01]  /*3390*/  IMAD.MOV R9, RZ, RZ, -R6 ;  /* 0x000000ffff097224 */ /* 0x000fe200078e0a06 */
[----:B------:R-:W-:Y:S01]  /*33a0*/  IADD3 R7, -R7, RZ, RZ ;  /* 0x000000ff07077210 */ /* 0x000fe20007ffe1ff */
[----:B------:R-:W-:-:S04]  /*33b0*/  IMAD.HI.U32 R6, R132, R11, RZ ;  /* 0x0000000b84067227 */ /* 0x000fc800078e00ff */
[----:B------:R-:W-:Y:S02]  /*33c0*/  IMAD.MOV R6, RZ, RZ, -R6 ;  /* 0x000000ffff067224 */ /* 0x000fe400078e0a06 */
[C---:B------:R-:W-:Y:S02]  /*33d0*/  IMAD R12, R2.reuse, R7, R12 ;  /* 0x00000007020c7224 */ /* 0x040fe400078e020c */
[----:B------:R-:W4:Y:S01]  /*33e0*/  LDL R7, [R1+0x10cc] ;  /* 0x0010cc0001077983 */ /* 0x000f220000100800 */
[----:B------:R-:W-:Y:S02]  /*33f0*/  IMAD R11, R2, R6, R11 ;  /* 0x00000006020b7224 */ /* 0x000fe400078e020b */
[----:B------:R-:W-:Y:S01]  /*3400*/  IMAD R4, R0, R9, R4 ;  /* 0x0000000900047224 */ /* 0x000fe200078e0204 */
[----:B------:R-:W4:Y:S01]  /*3410*/  LDL R6, [R1+0x10e0] ;  /* 0x0010e00001067983 */ /* 0x000f220000100800 */
[----:B------:R-:W-:Y:S01]  /*3420*/  IMAD.HI.U32 R9, R132, R14, RZ ;  /* 0x0000000e84097227 */ /* 0x000fe200078e00ff */
[----:B--2---:R-:W-:-:S02]  /*3430*/  IADD3 R133, R136, 0x79, RZ ;  /* 0x0000007988857810 */ /* 0x004fc40007ffe0ff */
[----:B------:R-:W-:Y:S01]  /*3440*/  ISETP.GT.U32.AND P0, PT, R0, R4, PT ;  /* 0x000000040000720c */ /* 0x000fe20003f04070 */
[----:B------:R-:W-:Y:S01]  /*3450*/  IMAD.HI.U32 R3, R3, R5, RZ ;  /* 0x0000000503037227 */ /* 0x000fe200078e00ff */
[----:B------:R-:W-:-:S03]  /*3460*/  IADD3 R9, -R9, RZ, RZ ;  /* 0x000000ff09097210 */ /* 0x000fc60007ffe1ff */
[----:B------:R-:W-:Y:S02]  /*3470*/  IMAD.MOV R3, RZ, RZ, -R3 ;  /* 0x000000ffff037224 */ /* 0x000fe400078e0a03 */
[----:B------:R-:W-:Y:S02]  /*3480*/  IMAD R14, R2, R9, R14 ;  /* 0x00000009020e7224 */ /* 0x000fe400078e020e */
[----:B------:R-:W2:Y:S01]  /*3490*/  LDL R9, [R1+0x10c4] ;  /* 0x0010c40001097983 */ /* 0x000ea20000100800 */
[----:B------:R-:W-:Y:S02]  /*34a0*/  IMAD R3, R0, R3, R5 ;  /* 0x0000000300037224 */ /* 0x000fe400078e0205 */
[----:B------:R-:W-:Y:S01]  /*34b0*/  @!P2 IMAD.IADD R131, R131, 0x1, -R2 ;  /* 0x000000018383a824 */ /* 0x000fe200078e0a02 */
[----:B---3--:R-:W-:Y:S01]  /*34c0*/  ISETP.GT.U32.AND P6, PT, R2, R129, PT ;  /* 0x000000810200720c */ /* 0x008fe20003fc4070 */
[----:B------:R1:W-:Y:S01]  /*34d0*/  STL [R1+0x1110], R133 ;  /* 0x0011108501007387 */ /* 0x0003e20000100800 */
[----:B------:R-:W-:Y:S01]  /*34e0*/  ISETP.GT.U32.AND P1, PT, R0, R3, PT ;  /* 0x000000030000720c */ /* 0x000fe20003f24070 */
[----:B------:R-:W-:-:S02]  /*34f0*/  @!P0 IMAD.IADD R4, R4, 0x1, -R0 ;  /* 0x0000000104048824 */ /* 0x000fc400078e0a00 */
[----:B------:R-:W-:Y:S02]  /*3500*/  @!P5 IMAD.IADD R130, R130, 0x1, -R2 ;  /* 0x000000018282d824 */ /* 0x000fe400078e0a02 */
[----:B------:R-:W-:Y:S01]  /*3510*/  IMAD.HI.U32 R10, R132, R15, RZ ;  /* 0x0000000f840a7227 */ /* 0x000fe200078e00ff */
[----:B------:R-:W-:-:S05]  /*3520*/  ISETP.GT.U32.AND P0, PT, R0, R4, PT ;  /* 0x000000040000720c */ /* 0x000fca0003f04070 */
[----:B------:R-:W-:Y:S01]  /*3530*/  @!P6 IMAD.IADD R129, R129, 0x1, -R2 ;  /* 0x000000018181e824 */ /* 0x000fe200078e0a02 */
[C---:B------:R-:W-:Y:S01]  /*3540*/  ISETP.GT.U32.AND P6, PT, R2.reuse, R123, PT ;  /* 0x0000007b0200720c */ /* 0x040fe20003fc4070 */
[----:B------:R-:W-:Y:S01]  /*3550*/  @!P1 IMAD.IADD R3, R3, 0x1, -R0 ;  /* 0x0000000103039824 */ /* 0x000fe200078e0a00 */
[----:B------:R-:W-:Y:S01]  /*3560*/  ISETP.GT.U32.AND P5, PT, R2, R127, PT ;  /* 0x0000007f0200720c */ /* 0x000fe20003fa4070 */
[----:B------:R-:W-:-:S03]  /*3570*/  IMAD.MOV R10, RZ, RZ, -R10 ;  /* 0x000000ffff0a7224 */ /* 0x000fc600078e0a0a */
[----:B------:R-:W-:Y:S01]  /*3580*/  ISETP.GT.U32.AND P1, PT, R0, R3, PT ;  /* 0x000000030000720c */ /* 0x000fe20003f24070 */
[----:B------:R-:W-:-:S06]  /*3590*/  @!P0 IMAD.IADD R4, R4, 0x1, -R0 ;  /* 0x0000000104048824 */ /* 0x000fcc00078e0a00 */
[----:B------:R-:W-:Y:S01]  /*35a0*/  @!P6 IMAD.IADD R123, R123, 0x1, -R2 ;  /* 0x000000017b7be824 */ /* 0x000fe200078e0a02 */
[----:B------:R-:W-:Y:S01]  /*35b0*/  ISETP.GE.AND P6, PT, R8, RZ, PT ;  /* 0x000000ff0800720c */ /* 0x000fe20003fc6270 */
[C---:B------:R-:W-:Y:S01]  /*35c0*/  IMAD R15, R2.reuse, R10, R15 ;  /* 0x0000000a020f7224 */ /* 0x040fe200078e020f */
[----:B------:R-:W3:Y:S01]  /*35d0*/  LDL R8, [R1+0x10c0] ;  /* 0x0010c00001087983 */ /* 0x000ee20000100800 */
[----:B------:R-:W-:Y:S02]  /*35e0*/  ISETP.GT.U32.AND P0, PT, R2, R131, PT ;  /* 0x000000830200720c */ /* 0x000fe40003f04070 */
[----:B------:R-:W-:Y:S01]  /*35f0*/  @!P1 IADD3 R3, R3, -R0, RZ ;  /* 0x8000000003039210 */ /* 0x000fe20007ffe0ff */
[----:B------:R-:W-:Y:S01]  /*3600*/  @!P3 IMAD.MOV R4, RZ, RZ, -R4 ;  /* 0x000000ffff04b224 */ /* 0x000fe200078e0a04 */
[----:B------:R-:W-:Y:S02]  /*3610*/  ISETP.NE.AND P1, PT, RZ, c[0x0][0x178], PT ;  /* 0x00005e00ff007a0c */ /* 0x000fe40003f25270 */
[----:B------:R-:W-:-:S02]  /*3620*/  @!P4 IADD3 R3, -R3, RZ, RZ ;  /* 0x000000ff0303c210 */ /* 0x000fc40007ffe1ff */
[C---:B------:R-:W-:Y:S02]  /*3630*/  ISETP.GT.U32.AND P4, PT, R2.reuse, R130, PT ;  /* 0x000000820200720c */ /* 0x040fe40003f84070 */
[----:B------:R-:W-:Y:S02]  /*3640*/  LOP3.LUT R0, RZ, c[0x0][0x178], RZ, 0x33, !PT ;  /* 0x00005e00ff007a12 */ /* 0x000fe400078e33ff */
[C---:B------:R-:W-:Y:S01]  /*3650*/  ISETP.GT.U32.AND P2, PT, R2.reuse, R128, PT ;  /* 0x000000800200720c */ /* 0x040fe20003f44070 */
[----:B------:R-:W-:Y:S01]  /*3660*/  @!P0 IMAD.IADD R131, R131, 0x1, -R2 ;  /* 0x0000000183838824 */ /* 0x000fe200078e0a02 */
[----:B------:R-:W-:Y:S02]  /*3670*/  ISETP.GT.U32.AND P0, PT, R2, R124, PT ;  /* 0x0000007c0200720c */ /* 0x000fe40003f04070 */
[C---:B------:R-:W-:Y:S02]  /*3680*/  SEL R4, R0.reuse, R4, !P1 ;  /* 0x0000000400047207 */ /* 0x040fe40004800000 */
[----:B------:R-:W-:-:S02]  /*3690*/  SEL R3, R0, R3, !P1 ;  /* 0x0000000300037207 */ /* 0x000fc40004800000 */
[C---:B------:R-:W-:Y:S02]  /*36a0*/  ISETP.GT.U32.AND P1, PT, R2.reuse, R125, PT ;  /* 0x0000007d0200720c */ /* 0x040fe40003f24070 */
[----:B------:R-:W-:Y:S02]  /*36b0*/  ISETP.GT.U32.AND P3, PT, R2, R126, PT ;  /* 0x0000007e0200720c */ /* 0x000fe40003f64070 */
[-C--:B------:R-:W-:Y:S01]  /*36c0*/  @!P5 IADD3 R127, R127, -R2.reuse, RZ ;  /* 0x800000027f7fd210 */ /* 0x080fe20007ffe0ff */
[--C-:B------:R-:W-:Y:S01]  /*36d0*/  @!P4 IMAD.IADD R130, R130, 0x1, -R2.reuse ;  /* 0x000000018282c824 */ /* 0x100fe200078e0a02 */
[----:B------:R-:W-:Y:S01]  /*36e0*/  ISETP.GT.U32.AND P5, PT, R2, R129, PT ;  /* 0x000000810200720c */ /* 0x000fe20003fa4070 */
[----:B------:R-:W-:Y:S01]  /*36f0*/  @!P2 IMAD.IADD R128, R128, 0x1, -R2 ;  /* 0x000000018080a824 */ /* 0x000fe200078e0a02 */
[----:B------:R-:W-:Y:S02]  /*3700*/  ISETP.GE.AND P4, PT, R136, RZ, PT ;  /* 0x000000ff8800720c */ /* 0x000fe40003f86270 */
[----:B------:R-:W-:-:S02]  /*3710*/  @!P0 IADD3 R124, R124, -R2, RZ ;  /* 0x800000027c7c8210 */ /* 0x000fc40007ffe0ff */
[----:B------:R-:W-:Y:S01]  /*3720*/  ISETP.GT.U32.AND P2, PT, R2, R122, PT ;  /* 0x0000007a0200720c */ /* 0x000fe20003f44070 */
[--C-:B------:R-:W-:Y:S01]  /*3730*/  @!P1 IMAD.IADD R125, R125, 0x1, -R2.reuse ;  /* 0x000000017d7d9824 */ /* 0x100fe200078e0a02 */
[----:B------:R-:W-:Y:S01]  /*3740*/  IABS R10, R141 ;  /* 0x0000008d000a7213 */ /* 0x000fe20000000000 */
[----:B------:R-:W-:Y:S01]  /*3750*/  @!P3 IMAD.IADD R126, R126, 0x1, -R2 ;  /* 0x000000017e7eb824 */ /* 0x000fe200078e0a02 */
[----:B------:R-:W-:-:S03]  /*3760*/  ISETP.GT.U32.AND P3, PT, R2, R128, PT ;  /* 0x000000800200720c */ /* 0x000fc60003f64070 */
[----:B------:R-:W-:Y:S02]  /*3770*/  @!P5 IMAD.IADD R129, R129, 0x1, -R2 ;  /* 0x000000018181d824 */ /* 0x000fe400078e0a02 */
[----:B------:R-:W-:Y:S01]  /*3780*/  @!P4 IMAD.MOV R131, RZ, RZ, -R131 ;  /* 0x000000ffff83c224 */ /* 0x000fe200078e0a83 */
[----:B------:R-:W-:Y:S01]  /*3790*/  ISETP.GT.U32.AND P4, PT, R2, R125, PT ;  /* 0x0000007d0200720c */ /* 0x000fe20003f84070 */
[----:B------:R-:W-:-:S04]  /*37a0*/  IMAD.HI.U32 R5, R132, R10, RZ ;  /* 0x0000000a84057227 */ /* 0x000fc800078e00ff */
[----:B------:R-:W-:Y:S01]  /*37b0*/  @!P2 IMAD.IADD R122, R122, 0x1, -R2 ;  /* 0x000000017a7aa824 */ /* 0x000fe200078e0a02 */
[----:B------:R-:W-:Y:S01]  /*37c0*/  ISETP.GT.U32.AND P2, PT, R2, R127, PT ;  /* 0x0000007f0200720c */ /* 0x000fe20003f44070 */
[----:B------:R-:W-:Y:S01]  /*37d0*/  IMAD.MOV R5, RZ, RZ, -R5 ;  /* 0x000000ffff057224 */ /* 0x000fe200078e0a05 */
[----:B------:R-:W-:Y:S02]  /*37e0*/  @!P3 IADD3 R128, R128, -R2, RZ ;  /* 0x800000028080b210 */ /* 0x000fe40007ffe0ff */
[C---:B------:R-:W-:Y:S01]  /*37f0*/  ISETP.GT.U32.AND P3, PT, R2.reuse, R126, PT ;  /* 0x0000007e0200720c */ /* 0x040fe20003f64070 */
[----:B------:R-:W-:Y:S01]  /*3800*/  IMAD R10, R2, R5, R10 ;  /* 0x00000005020a7224 */ /* 0x000fe200078e020a */
[----:B------:R-:W-:Y:S01]  /*3810*/  @!P6 IADD3 R128, -R128, RZ, RZ ;  /* 0x000000ff8080e210 */ /* 0x000fe20007ffe1ff */
[----:B------:R-:W-:Y:S01]  /*3820*/  @!P4 IMAD.IADD R125, R125, 0x1, -R2 ;  /* 0x000000017d7dc824 */ /* 0x000fe200078e0a02 */
[C---:B------:R-:W-:Y:S02]  /*3830*/  ISETP.GT.U32.AND P6, PT, R2.reuse, R121, PT ;  /* 0x000000790200720c */ /* 0x040fe40003fc4070 */
[----:B------:R-:W-:-:S02]  /*3840*/  ISETP.GT.U32.AND P5, PT, R2, R122, PT ;  /* 0x0000007a0200720c */ /* 0x000fc40003fa4070 */
[----:B------:R-:W-:Y:S01]  /*3850*/  ISETP.GT.U32.AND P4, PT, R2, R119, PT ;  /* 0x000000770200720c */ /* 0x000fe20003f84070 */
[----:B------:R-:W-:-:S04]  /*3860*/  @!P2 IMAD.IADD R127, R127, 0x1, -R2 ;  /* 0x000000017f7fa824 */ /* 0x000fc800078e0a02 */
[----:B------:R-:W-:Y:S01]  /*3870*/  @!P3 IMAD.IADD R126, R126, 0x1, -R2 ;  /* 0x000000017e7eb824 */ /* 0x000fe200078e0a02 */
[----:B------:R-:W-:-:S03]  /*3880*/  ISETP.GT.U32.AND P3, PT, R2, R120, PT ;  /* 0x000000780200720c */ /* 0x000fc60003f64070 */
[--C-:B------:R-:W-:Y:S02]  /*3890*/  @!P6 IMAD.IADD R121, R121, 0x1, -R2.reuse ;  /* 0x000000017979e824 */ /* 0x100fe400078e0a02 */
[--C-:B------:R-:W-:Y:S02]  /*38a0*/  @!P5 IMAD.IADD R122, R122, 0x1, -R2.reuse ;  /* 0x000000017a7ad824 */ /* 0x100fe400078e0a02 */
[----:B------:R-:W-:Y:S01]  /*38b0*/  @!P4 IMAD.IADD R119, R119, 0x1, -R2 ;  /* 0x000000017777c824 */ /* 0x000fe200078e0a02 */
[----:B------:R-:W-:Y:S02]  /*38c0*/  ISETP.GE.AND P4, PT, R251, RZ, PT ;  /* 0x000000fffb00720c */ /* 0x000fe40003f86270 */
[----:B------:R-:W-:-:S03]  /*38d0*/  ISETP.GT.U32.AND P6, PT, R2, R116, PT ;  /* 0x000000740200720c */ /* 0x000fc60003fc4070 */
[----:B------:R-:W-:Y:S02]  /*38e0*/  @!P3 IADD3 R120, R120, -R2, RZ ;  /* 0x800000027878b210 */ /* 0x000fe40007ffe0ff */
[----:B------:R-:W-:-:S08]  /*38f0*/  ISETP.GE.AND P3, PT, R252, RZ, PT ;  /* 0x000000fffc00720c */ /* 0x000fd00003f66270 */
[----:B------:R-:W-:-:S05]  /*3900*/  @!P6 IMAD.IADD R116, R116, 0x1, -R2 ;  /* 0x000000017474e824 */ /* 0x000fca00078e0a02 */
[----:B------:R-:W-:Y:S02]  /*3910*/  @!P3 IADD3 R125, -R125, RZ, RZ ;  /* 0x000000ff7d7db210 */ /* 0x000fe40007ffe1ff */
[C---:B------:R-:W-:Y:S02]  /*3920*/  ISETP.GT.U32.AND P3, PT, R2.reuse, R119, PT ;  /* 0x000000770200720c */ /* 0x040fe40003f64070 */
[----:B------:R-:W-:-:S11]  /*3930*/  ISETP.GT.U32.AND P6, PT, R2, R116, PT ;  /* 0x000000740200720c */ /* 0x000fd60003fc4070 */
[--C-:B------:R-:W-:Y:S01]  /*3940*/  @!P3 IMAD.IADD R119, R119, 0x1, -R2.reuse ;  /* 0x000000017777b824 */ /* 0x100fe200078e0a02 */
[----:B------:R-:W-:Y:S01]  /*3950*/  ISETP.GT.U32.AND P3, PT, R2, R112, PT ;  /* 0x000000700200720c */ /* 0x000fe20003f64070 */
[----:B------:R-:W-:Y:S01]  /*3960*/  @!P6 IMAD.IADD R116, R116, 0x1, -R2 ;  /* 0x000000017474e824 */ /* 0x000fe200078e0a02 */
[----:B------:R-:W-:-:S11]  /*3970*/  ISETP.GE.AND P6, PT, R248, RZ, PT ;  /* 0x000000fff800720c */ /* 0x000fd60003fc6270 */
[----:B------:R-:W-:Y:S01]  /*3980*/  @!P3 IMAD.IADD R112, R112, 0x1, -R2 ;  /* 0x000000017070b824 */ /* 0x000fe200078e0a02 */
[----:B------:R-:W-:Y:S02]  /*3990*/  ISETP.GE.AND P3, PT, R244, RZ, PT ;  /* 0x000000fff400720c */ /* 0x000fe40003f66270 */
[----:B----4-:R-:W-:Y:S02]  /*39a0*/  ISETP.GE.AND P0, PT, R7, RZ, PT ;  /* 0x000000ff0700720c */ /* 0x010fe40003f06270 */
[----:B------:R-:W-:-:S11]  /*39b0*/  ISETP.GE.AND P1, PT, R6, RZ, PT ;  /* 0x000000ff0600720c */ /* 0x000fd60003f26270 */
[----:B------:R-:W-:Y:S01]  /*39c0*/  @!P0 IMAD.MOV R129, RZ, RZ, -R129 ;  /* 0x000000ffff818224 */ /* 0x000fe200078e0a81 */
[C---:B------:R-:W-:Y:S01]  /*39d0*/  ISETP.GT.U32.AND P0, PT, R2.reuse, R123, PT ;  /* 0x0000007b0200720c */ /* 0x040fe20003f04070 */
[----:B------:R-:W-:Y:S01]  /*39e0*/  @!P1 IMAD.MOV R130, RZ, RZ, -R130 ;  /* 0x000000ffff829224 */ /* 0x000fe200078e0a82 */
[----:B------:R-:W-:Y:S02]  /*39f0*/  ISETP.GT.U32.AND P1, PT, R2, R124, PT ;  /* 0x0000007c0200720c */ /* 0x000fe40003f24070 */
[----:B--2---:R-:W-:-:S09]  /*3a00*/  ISETP.GE.AND P2, PT, R9, RZ, PT ;  /* 0x000000ff0900720c */ /* 0x004fd20003f46270 */
[----:B------:R-:W-:Y:S01]  /*3a10*/  @!P0 IMAD.IADD R123, R123, 0x1, -R2 ;  /* 0x000000017b7b8824 */ /* 0x000fe200078e0a02 */
[----:B------:R-:W-:Y:S02]  /*3a20*/  ISETP.GT.U32.AND P0, PT, R2, R117, PT ;  /* 0x000000750200720c */ /* 0x000fe40003f04070 */
[----:B------:R-:W-:Y:S02]  /*3a30*/  @!P1 IADD3 R124, R124, -R2, RZ ;  /* 0x800000027c7c9210 */ /* 0x000fe40007ffe0ff */
[C---:B------:R-:W-:Y:S01]  /*3a40*/  ISETP.GT.U32.AND P1, PT, R2.reuse, R118, PT ;  /* 0x000000760200720c */ /* 0x040fe20003f24070 */
[----:B------:R-:W-:Y:S01]  /*3a50*/  @!P2 IMAD.MOV R127, RZ, RZ, -R127 ;  /* 0x000000ffff7fa224 */ /* 0x000fe200078e0a7f */
[----:B------:R-:W-:-:S07]  /*3a60*/  ISETP.GT.U32.AND P2, PT, R2, R121, PT ;  /* 0x000000790200720c */ /* 0x000fce0003f44070 */
[----:B------:R-:W-:Y:S01]  /*3a70*/  @!P0 IMAD.IADD R117, R117, 0x1, -R2 ;  /* 0x0000000175758824 */ /* 0x000fe200078e0a02 */
[----:B------:R-:W-:-:S03]  /*3a80*/  ISETP.GE.AND P0, PT, R249, RZ, PT ;  /* 0x000000fff900720c */ /* 0x000fc60003f06270 */
[----:B------:R-:W-:Y:S01]  /*3a90*/  @!P1 IMAD.IADD R118, R118, 0x1, -R2 ;  /* 0x0000000176769824 */ /* 0x000fe200078e0a02 */
[----:B------:R-:W-:Y:S01]  /*3aa0*/  ISETP.GE.AND P1, PT, R250, RZ, PT ;  /* 0x000000fffa00720c */ /* 0x000fe20003f26270 */
[----:B------:R-:W-:Y:S01]  /*3ab0*/  @!P4 IMAD.MOV R124, RZ, RZ, -R124 ;  /* 0x000000ffff7cc224 */ /* 0x000fe200078e0a7c */
[----:B------:R-:W-:Y:S02]  /*3ac0*/  @!P2 IADD3 R121, R121, -R2, RZ ;  /* 0x800000027979a210 */ /* 0x000fe40007ffe0ff */
[C---:B------:R-:W-:Y:S02]  /*3ad0*/  ISETP.GT.U32.AND P4, PT, R2.reuse, R118, PT ;  /* 0x000000760200720c */ /* 0x040fe40003f84070 */
[----:B------:R-:W-:-:S03]  /*3ae0*/  ISETP.GT.U32.AND P2, PT, R2, R114, PT ;  /* 0x000000720200720c */ /* 0x000fc60003f44070 */
[----:B------:R-:W-:Y:S01]  /*3af0*/  @!P0 IMAD.MOV R122, RZ, RZ, -R122 ;  /* 0x000000ffff7a8224 */ /* 0x000fe200078e0a7a */
[----:B------:R-:W-:Y:S02]  /*3b00*/  ISETP.GT.U32.AND P0, PT, R2, R115, PT ;  /* 0x000000730200720c */ /* 0x000fe40003f04070 */
[----:B---3--:R-:W-:Y:S01]  /*3b10*/  ISETP.GE.AND P5, PT, R8, RZ, PT ;  /* 0x000000ff0800720c */ /* 0x008fe20003fa6270 */
[----:B------:R-:W-:Y:S01]  /*3b20*/  @!P1 IMAD.MOV R123, RZ, RZ, -R123 ;  /* 0x000000ffff7b9224 */ /* 0x000fe200078e0a7b */
[----:B------:R-:W-:-:S11]  /*3b30*/  ISETP.GT.U32.AND P1, PT, R2, R117, PT ;  /* 0x000000750200720c */ /* 0x000fd60003f24070 */
[----:B------:R-:W-:Y:S01]  /*3b40*/  @!P5 IMAD.MOV R126, RZ, RZ, -R126 ;  /* 0x000000ffff7ed224 */ /* 0x000fe200078e0a7e */
[----:B------:R-:W-:Y:S01]  /*3b50*/  ISETP.GT.U32.AND P5, PT, R2, R120, PT ;  /* 0x000000780200720c */ /* 0x000fe20003fa4070 */
[--C-:B------:R-:W-:Y:S01]  /*3b60*/  @!P4 IMAD.IADD R118, R118, 0x1, -R2.reuse ;  /* 0x000000017676c824 */ /* 0x100fe200078e0a02 */
[----:B------:R-:W-:Y:S01]  /*3b70*/  ISETP.GT.U32.AND P4, PT, R2, R111, PT ;  /* 0x0000006f0200720c */ /* 0x000fe20003f84070 */
[--C-:B------:R-:W-:Y:S01]  /*3b80*/  @!P0 IMAD.IADD R115, R115, 0x1, -R2.reuse ;  /* 0x0000000173738824 */ /* 0x100fe200078e0a02 */
[----:B------:R-:W-:Y:S01]  /*3b90*/  ISETP.GE.AND P0, PT, R247, RZ, PT ;  /* 0x000000fff700720c */ /* 0x000fe20003f06270 */
[----:B------:R-:W-:Y:S01]  /*3ba0*/  @!P2 IMAD.IADD R114, R114, 0x1, -R2 ;  /* 0x000000017272a824 */ /* 0x000fe200078e0a02 */
[----:B------:R-:W-:-:S07]  /*3bb0*/  ISETP.GE.AND P2, PT, R246, RZ, PT ;  /* 0x000000fff600720c */ /* 0x000fce0003f46270 */
[--C-:B------:R-:W-:Y:S01]  /*3bc0*/  @!P5 IMAD.IADD R120, R120, 0x1, -R2.reuse ;  /* 0x000000017878d824 */ /* 0x100fe200078e0a02 */
[C---:B------:R-:W-:Y:S02]  /*3bd0*/  ISETP.GT.U32.AND P5, PT, R2.reuse, R113, PT ;  /* 0x000000710200720c */ /* 0x040fe40003fa4070 */
[----:B------:R-:W-:Y:S02]  /*3be0*/  @!P1 IADD3 R117, R117, -R2, RZ ;  /* 0x8000000275759210 */ /* 0x000fe40007ffe0ff */
[----:B------:R-:W-:Y:S01]  /*3bf0*/  ISETP.GT.U32.AND P1, PT, R2, R110, PT ;  /* 0x0000006e0200720c */ /* 0x000fe20003f24070 */
[----:B------:R-:W-:Y:S01]  /*3c00*/  @!P4 IMAD.IADD R111, R111, 0x1, -R2 ;  /* 0x000000016f6fc824 */ /* 0x000fe200078e0a02 */
[----:B------:R-:W-:Y:S01]  /*3c10*/  ISETP.GE.AND P4, PT, R140, RZ, PT ;  /* 0x000000ff8c00720c */ /* 0x000fe20003f86270 */
[----:B------:R-:W-:Y:S01]  /*3c20*/  @!P0 IMAD.MOV R120, RZ, RZ, -R120 ;  /* 0x000000ffff788224 */ /* 0x000fe200078e0a78 */
[----:B------:R-:W-:Y:S01]  /*3c30*/  ISETP.GT.U32.AND P0, PT, R2, R114, PT ;  /* 0x000000720200720c */ /* 0x000fe20003f04070 */
[----:B------:R-:W-:-:S04]  /*3c40*/  @!P2 IMAD.MOV R119, RZ, RZ, -R119 ;  /* 0x000000ffff77a224 */ /* 0x000fc800078e0a77 */
[----:B------:R-:W-:-:S04]  /*3c50*/  @!P5 IADD3 R113, R113, -R2, RZ ;  /* 0x800000027171d210 */ /* 0x000fc80007ffe0ff */
[----:B------:R-:W-:Y:S01]  /*3c60*/  ISETP.GT.U32.AND P2, PT, R2, R113, PT ;  /* 0x000000710200720c */ /* 0x000fe20003f44070 */
[----:B------:R-:W-:Y:S01]  /*3c70*/  @!P1 IMAD.IADD R110, R110, 0x1, -R2 ;  /* 0x000000016e6e9824 */ /* 0x000fe200078e0a02 */
[C---:B------:R-:W-:Y:S01]  /*3c80*/  ISETP.GT.U32.AND P1, PT, R2.reuse, R115, PT ;  /* 0x000000730200720c */ /* 0x040fe20003f24070 */
[----:B------:R-:W-:Y:S01]  /*3c90*/  @!P4 IMAD.MOV R116, RZ, RZ, -R116 ;  /* 0x000000ffff74c224 */ /* 0x000fe200078e0a74 */
[----:B------:R-:W-:Y:S02]  /*3ca0*/  @!P6 IADD3 R121, -R121, RZ, RZ ;  /* 0x000000ff7979e210 */ /* 0x000fe40007ffe1ff */
[----:B------:R-:W-:Y:S01]  /*3cb0*/  ISETP.GT.U32.AND P6, PT, R2, R112, PT ;  /* 0x000000700200720c */ /* 0x000fe20003fc4070 */
[----:B------:R-:W-:Y:S01]  /*3cc0*/  @!P0 IMAD.IADD R114, R114, 0x1, -R2 ;  /* 0x0000000172728824 */ /* 0x000fe200078e0a02 */
[C---:B------:R-:W-:Y:S02]  /*3cd0*/  ISETP.GT.U32.AND P4, PT, R2.reuse, R109, PT ;  /* 0x0000006d0200720c */ /* 0x040fe40003f84070 */
[----:B------:R-:W-:-:S03]  /*3ce0*/  ISETP.GT.U32.AND P0, PT, R2, R107, PT ;  /* 0x0000006b0200720c */ /* 0x000fc60003f04070 */
[----:B------:R-:W-:Y:S02]  /*3cf0*/  @!P2 IADD3 R113, R113, -R2, RZ ;  /* 0x800000027171a210 */ /* 0x000fe40007ffe0ff */
[C---:B------:R-:W-:Y:S02]  /*3d00*/  ISETP.GT.U32.AND P2, PT, R2.reuse, R106, PT ;  /* 0x0000006a0200720c */ /* 0x040fe40003f44070 */
[----:B------:R-:W-:Y:S01]  /*3d10*/  ISETP.GE.AND P5, PT, R245, RZ, PT ;  /* 0x000000fff500720c */ /* 0x000fe20003fa6270 */
[--C-:B------:R-:W-:Y:S01]  /*3d20*/  @!P1 IMAD.IADD R115, R115, 0x1, -R2.reuse ;  /* 0x0000000173739824 */ /* 0x100fe200078e0a02 */
[----:B------:R-:W-:Y:S02]  /*3d30*/  @!P3 IADD3 R117, -R117, RZ, RZ ;  /* 0x000000ff7575b210 */ /* 0x000fe40007ffe1ff */
[C---:B------:R-:W-:Y:S02]  /*3d40*/  ISETP.GT.U32.AND P1, PT, R2.reuse, R108, PT ;  /* 0x0000006c0200720c */ /* 0x040fe40003f24070 */
[----:B------:R-:W-:Y:S01]  /*3d50*/  ISETP.GT.U32.AND P3, PT, R2, R111, PT ;  /* 0x0000006f0200720c */ /* 0x000fe20003f64070 */
[----:B------:R-:W-:Y:S01]  /*3d60*/  @!P6 IMAD.IADD R112, R112, 0x1, -R2 ;  /* 0x000000017070e824 */ /* 0x000fe200078e0a02 */
[----:B------:R-:W-:-:S02]  /*3d70*/  ISETP.GT.U32.AND P6, PT, R2, R105, PT ;  /* 0x000000690200720c */ /* 0x000fc40003fc4070 */
[----:B------:R-:W-:Y:S01]  /*3d80*/  @!P4 IADD3 R109, R109, -R2, RZ ;  /* 0x800000026d6dc210 */ /* 0x000fe20007ffe0ff */
[--C-:B------:R-:W-:Y:S01]  /*3d90*/  @!P0 IMAD.IADD R107, R107, 0x1, -R2.reuse ;  /* 0x000000016b6b8824 */ /* 0x100fe200078e0a02 */
[----:B------:R-:W-:Y:S01]  /*3da0*/  ISETP.GE.AND P4, PT, R242, RZ, PT ;  /* 0x000000fff200720c */ /* 0x000fe20003f86270 */
[----:B------:R-:W-:Y:S01]  /*3db0*/  @!P2 IMAD.IADD R106, R106, 0x1, -R2 ;  /* 0x000000016a6aa824 */ /* 0x000fe200078e0a02 */
[----:B------:R-:W-:Y:S01]  /*3dc0*/  ISETP.GE.AND P0, PT, R240, RZ, PT ;  /* 0x000000fff000720c */ /* 0x000fe20003f06270 */
[----:B------:R-:W-:Y:S01]  /*3dd0*/  @!P5 IMAD.MOV R118, RZ, RZ, -R118 ;  /* 0x000000ffff76d224 */ /* 0x000fe200078e0a76 */
[----:B------:R-:W-:Y:S02]  /*3de0*/  ISETP.GE.AND P2, PT, R239, RZ, PT ;  /* 0x000000ffef00720c */ /* 0x000fe40003f46270 */
[----:B------:R-:W-:Y:S01]  /*3df0*/  ISETP.GT.U32.AND P5, PT, R2, R110, PT ;  /* 0x0000006e0200720c */ /* 0x000fe20003fa4070 */
[--C-:B------:R-:W-:Y:S01]  /*3e00*/  @!P1 IMAD.IADD R108, R108, 0x1, -R2.reuse ;  /* 0x000000016c6c9824 */ /* 0x100fe200078e0a02 */
[----:B------:R-:W-:Y:S01]  /*3e10*/  ISETP.GE.AND P1, PT, R241, RZ, PT ;  /* 0x000000fff100720c */ /* 0x000fe20003f26270 */
[----:B------:R-:W-:Y:S01]  /*3e20*/  @!P3 IMAD.IADD R111, R111, 0x1, -R2 ;  /* 0x000000016f6fb824 */ /* 0x000fe200078e0a02 */
[----:B------:R-:W-:-:S02]  /*3e30*/  ISETP.GT.U32.AND P3, PT, R2, R104, PT ;  /* 0x000000680200720c */ /* 0x000fc40003f64070 */
[----:B------:R-:W-:Y:S01]  /*3e40*/  @!P6 IADD3 R105, R105, -R2, RZ ;  /* 0x800000026969e210 */ /* 0x000fe20007ffe0ff */
[----:B------:R-:W-:Y:S01]  /*3e50*/  @!P4 IMAD.MOV R114, RZ, RZ, -R114 ;  /* 0x000000ffff72c224 */ /* 0x000fe200078e0a72 */
[C---:B------:R-:W-:Y:S01]  /*3e60*/  ISETP.GT.U32.AND P4, PT, R2.reuse, R108, PT ;  /* 0x0000006c0200720c */ /* 0x040fe20003f84070 */
[----:B------:R-:W-:Y:S01]  /*3e70*/  @!P0 IMAD.MOV R112, RZ, RZ, -R112 ;  /* 0x000000ffff708224 */ /* 0x000fe200078e0a70 */
[C---:B------:R-:W-:Y:S01]  /*3e80*/  ISETP.GT.U32.AND P0, PT, R2.reuse, R106, PT ;  /* 0x0000006a0200720c */ /* 0x040fe20003f04070 */
[----:B------:R-:W-:Y:S01]  /*3e90*/  @!P2 IMAD.MOV R111, RZ, RZ, -R111 ;  /* 0x000000ffff6fa224 */ /* 0x000fe200078e0a6f */
[----:B------:R-:W-:Y:S01]  /*3ea0*/  ISETP.GT.U32.AND P2, PT, R2, R105, PT ;  /* 0x000000690200720c */ /* 0x000fe20003f44070 */
[--C-:B------:R-:W-:Y:S01]  /*3eb0*/  @!P5 IMAD.IADD R110, R110, 0x1, -R2.reuse ;  /* 0x000000016e6ed824 */ /* 0x100fe200078e0a02 */
[----:B------:R-:W-:Y:S02]  /*3ec0*/  ISETP.GE.AND P5, PT, R243, RZ, PT ;  /* 0x000000fff300720c */ /* 0x000fe40003fa6270 */
[----:B------:R-:W-:Y:S01]  /*3ed0*/  ISETP.GE.AND P6, PT, R238, RZ, PT ;  /* 0x000000ffee00720c */ /* 0x000fe20003fc6270 */
[----:B------:R-:W-:Y:S01]  /*3ee0*/  @!P3 IMAD.IADD R104, R104, 0x1, -R2 ;  /* 0x000000016868b824 */ /* 0x000fe200078e0a02 */
[----:B------:R-:W-:-:S02]  /*3ef0*/  @!P1 IADD3 R113, -R113, RZ, RZ ;  /* 0x000000ff71719210 */ /* 0x000fc40007ffe1ff */
[C---:B------:R-:W-:Y:S02]  /*3f00*/  ISETP.GT.U32.AND P1, PT, R2.reuse, R107, PT ;  /* 0x0000006b0200720c */ /* 0x040fe40003f24070 */
[----:B------:R-:W-:Y:S01]  /*3f10*/  ISETP.GT.U32.AND P3, PT, R2, R109, PT ;  /* 0x0000006d0200720c */ /* 0x000fe20003f64070 */
[--C-:B------:R-:W-:Y:S01]  /*3f20*/  @!P4 IMAD.IADD R108, R108, 0x1, -R2.reuse ;  /* 0x000000016c6cc824 */ /* 0x100fe200078e0a02 */
[----:B------:R-:W-:Y:S01]  /*3f30*/  ISETP.GT.U32.AND P4, PT, R2, R102, PT ;  /* 0x000000660200720c */ /* 0x000fe20003f84070 */
[----:B------:R-:W-:Y:S01]  /*3f40*/  @!P0 IMAD.IADD R106, R106, 0x1, -R2 ;  /* 0x000000016a6a8824 */ /* 0x000fe200078e0a02 */
[----:B------:R-:W-:Y:S01]  /*3f50*/  @!P2 IADD3 R105, R105, -R2, RZ ;  /* 0x800000026969a210 */ /* 0x000fe20007ffe0ff */
[----:B------:R-:W-:Y:S01]  /*3f60*/  @!P5 IMAD.MOV R115, RZ, RZ, -R115 ;  /* 0x000000ffff73d224 */ /* 0x000fe200078e0a73 */
[C---:B------:R-:W-:Y:S01]  /*3f70*/  ISETP.GT.U32.AND P0, PT, R2.reuse, R100, PT ;  /* 0x000000640200720c */ /* 0x040fe20003f04070 */
[----:B------:R-:W-:Y:S01]  /*3f80*/  @!P6 IMAD.MOV R110, RZ, RZ, -R110 ;  /* 0x000000ffff6ee224 */ /* 0x000fe200078e0a6e */
[----:B------:R-:W-:-:S02]  /*3f90*/  ISETP.GT.U32.AND P2, PT, R2, R99, PT ;  /* 0x000000630200720c */ /* 0x000fc40003f44070 */
[C---:B------:R-:W-:Y:S02]  /*3fa0*/  ISETP.GT.U32.AND P5, PT, R2.reuse, R104, PT ;  /* 0x000000680200720c */ /* 0x040fe40003fa4070 */
[C---:B------:R-:W-:Y:S01]  /*3fb0*/  ISETP.GT.U32.AND P6, PT, R2.reuse, R103, PT ;  /* 0x000000670200720c */ /* 0x040fe20003fc4070 */
[--C-:B------:R-:W-:Y:S01]  /*3fc0*/  @!P1 IMAD.IADD R107, R107, 0x1, -R2.reuse ;  /* 0x000000016b6b9824 */ /* 0x100fe200078e0a02 */
[----:B------:R-:W-:Y:S02]  /*3fd0*/  @!P3 IADD3 R109, R109, -R2, RZ ;  /* 0x800000026d6db210 */ /* 0x000fe40007ffe0ff */
[----:B------:R-:W-:Y:S02]  /*3fe0*/  ISETP.GT.U32.AND P1, PT, R2, R101, PT ;  /* 0x000000650200720c */ /* 0x000fe40003f24070 */
[----:B------:R-:W-:Y:S01]  /*3ff0*/  ISETP.GE.AND P3, PT, R237, RZ, PT ;  /* 0x000000ffed00720c */ /* 0x000fe20003f66270 */
[--C-:B------:R-:W-:Y:S01]  /*4000*/  @!P4 IMAD.IADD R102, R102, 0x1, -R2.reuse ;  /* 0x000000016666c824 */ /* 0x100fe200078e0a02 */
[----:B------:R-:W-:Y:S01]  /*4010*/  ISETP.GE.AND P4, PT, R235, RZ, PT ;  /* 0x000000ffeb00720c */ /* 0x000fe20003f86270 */
[--C-:B------:R-:W-:Y:S01]  /*4020*/  @!P0 IMAD.IADD R100, R100, 0x1, -R2.reuse ;  /* 0x0000000164648824 */ /* 0x100fe200078e0a02 */
[----:B------:R-:W-:Y:S01]  /*4030*/  ISETP.GE.AND P0, PT, R233, RZ, PT ;  /* 0x000000ffe900720c */ /* 0x000fe20003f06270 */
[--C-:B------:R-:W-:Y:S01]  /*4040*/  @!P2 IMAD.IADD R99, R99, 0x1, -R2.reuse ;  /* 0x000000016363a824 */ /* 0x100fe200078e0a02 */
[----:B------:R-:W-:Y:S01]  /*4050*/  ISETP.GE.AND P2, PT, R232, RZ, PT ;  /* 0x000000ffe800720c */ /* 0x000fe20003f46270 */
[--C-:B------:R-:W-:Y:S01]  /*4060*/  @!P5 IMAD.IADD R104, R104, 0x1, -R2.reuse ;  /* 0x000000016868d824 */ /* 0x100fe200078e0a02 */
[----:B------:R-:W-:Y:S01]  /*4070*/  ISETP.GE.AND P5, PT, R236, RZ, PT ;  /* 0x000000ffec00720c */ /* 0x000fe20003fa6270 */
[----:B------:R-:W-:-:S02]  /*4080*/  @!P6 IMAD.IADD R103, R103, 0x1, -R2 ;  /* 0x000000016767e824 */ /* 0x000fc400078e0a02 */
[----:B------:R-:W-:Y:S02]  /*4090*/  @!P1 IADD3 R101, R101, -R2, RZ ;  /* 0x8000000265659210 */ /* 0x000fe40007ffe0ff */
[----:B------:R-:W-:Y:S01]  /*40a0*/  ISETP.GE.AND P1, PT, R234, RZ, PT ;  /* 0x000000ffea00720c */ /* 0x000fe20003f26270 */
[----:B------:R-:W-:Y:S01]  /*40b0*/  @!P3 IMAD.MOV R109, RZ, RZ, -R109 ;  /* 0x000000ffff6db224 */ /* 0x000fe200078e0a6d */
[C---:B------:R-:W-:Y:S02]  /*40c0*/  ISETP.GT.U32.AND P6, PT, R2.reuse, R98, PT ;  /* 0x000000620200720c */ /* 0x040fe40003fc4070 */
[C---:B------:R-:W-:Y:S01]  /*40d0*/  ISETP.GT.U32.AND P3, PT, R2.reuse, R103, PT ;  /* 0x000000670200720c */ /* 0x040fe20003f64070 */
[----:B------:R-:W-:Y:S01]  /*40e0*/  @!P4 IMAD.MOV R107, RZ, RZ, -R107 ;  /* 0x000000ffff6bc224 */ /* 0x000fe200078e0a6b */
[C---:B------:R-:W-:Y:S01]  /*40f0*/  ISETP.GT.U32.AND P4, PT, R2.reuse, R101, PT ;  /* 0x000000650200720c */ /* 0x040fe20003f84070 */
[----:B------:R-:W-:Y:S01]  /*4100*/  @!P0 IMAD.MOV R105, RZ, RZ, -R105 ;  /* 0x000000ffff698224 */ /* 0x000fe200078e0a69 */
[C---:B------:R-:W-:Y:S01]  /*4110*/  ISETP.GT.U32.AND P0, PT, R2.reuse, R99, PT ;  /* 0x000000630200720c */ /* 0x040fe20003f04070 */
[----:B------:R-:W-:Y:S01]  /*4120*/  @!P2 IMAD.MOV R104, RZ, RZ, -R104 ;  /* 0x000000ffff68a224 */ /* 0x000fe200078e0a68 */
[C---:B------:R-:W-:Y:S01]  /*4130*/  ISETP.GT.U32.AND P2, PT, R2.reuse, R97, PT ;  /* 0x000000610200720c */ /* 0x040fe20003f44070 */
[----:B------:R-:W-:Y:S01]  /*4140*/  @!P5 IMAD.MOV R108, RZ, RZ, -R108 ;  /* 0x000000ffff6cd224 */ /* 0x000fe200078e0a6c */
[----:B------:R-:W-:-:S02]  /*4150*/  ISETP.GT.U32.AND P5, PT, R2, R102, PT ;  /* 0x000000660200720c */ /* 0x000fc40003fa4070 */
[----:B------:R-:W-:Y:S02]  /*4160*/  @!P1 IADD3 R106, -R106, RZ, RZ ;  /* 0x000000ff6a6a9210 */ /* 0x000fe40007ffe1ff */
[----:B------:R-:W-:Y:S01]  /*4170*/  @!P6 IADD3 R98, R98, -R2, RZ ;  /* 0x800000026262e210 */ /* 0x000fe20007ffe0ff */
[--C-:B------:R-:W-:Y:S01]  /*4180*/  @!P3 IMAD.IADD R103, R103, 0x1, -R2.reuse ;  /* 0x000000016767b824 */ /* 0x100fe200078e0a02 */
[C---:B------:R-:W-:Y:S02]  /*4190*/  ISETP.GT.U32.AND P1, PT, R2.reuse, R100, PT ;  /* 0x000000640200720c */ /* 0x040fe40003f24070 */
[C---:B------:R-:W-:Y:S02]  /*41a0*/  ISETP.GT.U32.AND P3, PT, R2.reuse, R96, PT ;  /* 0x000000600200720c */ /* 0x040fe40003f64070 */
[C---:B------:R-:W-:Y:S01]  /*41b0*/  ISETP.GT.U32.AND P6, PT, R2.reuse, R98, PT ;  /* 0x000000620200720c */ /* 0x040fe20003fc4070 */
[--C-:B------:R-:W-:Y:S01]  /*41c0*/  @!P4 IMAD.IADD R101, R101, 0x1, -R2.reuse ;  /* 0x000000016565c824 */ /* 0x100fe200078e0a02 */
[----:B------:R-:W-:Y:S01]  /*41d0*/  ISETP.GT.U32.AND P4, PT, R2, R94, PT ;  /* 0x0000005e0200720c */ /* 0x000fe20003f84070 */
[--C-:B------:R-:W-:Y:S01]  /*41e0*/  @!P0 IMAD.IADD R99, R99, 0x1, -R2.reuse ;  /* 0x0000000163638824 */ /* 0x100fe200078e0a02 */
[----:B------:R-:W-:Y:S01]  /*41f0*/  @!P5 IADD3 R102, R102, -R2, RZ ;  /* 0x800000026666d210 */ /* 0x000fe20007ffe0ff */
[----:B------:R-:W-:Y:S01]  /*4200*/  @!P2 IMAD.IADD R97, R97, 0x1, -R2 ;  /* 0x000000016161a824 */ /* 0x000fe200078e0a02 */
[----:B------:R-:W-:-:S02]  /*4210*/  ISETP.GT.U32.AND P0, PT, R2, R92, PT ;  /* 0x0000005c0200720c */ /* 0x000fc40003f04070 */
[----:B------:R-:W-:Y:S02]  /*4220*/  ISETP.GE.AND P2, PT, R230, RZ, PT ;  /* 0x000000ffe600720c */ /* 0x000fe40003f46270 */
[----:B------:R-:W-:Y:S01]  /*4230*/  ISETP.GT.U32.AND P5, PT, R2, R95, PT ;  /* 0x0000005f0200720c */ /* 0x000fe20003fa4070 */
[--C-:B------:R-:W-:Y:S01]  /*4240*/  @!P1 IMAD.IADD R100, R100, 0x1, -R2.reuse ;  /* 0x0000000164649824 */ /* 0x100fe200078e0a02 */
[----:B------:R-:W-:Y:S01]  /*4250*/  ISETP.GT.U32.AND P1, PT, R2, R93, PT ;  /* 0x0000005d0200720c */ /* 0x000fe20003f24070 */
[----:B------:R-:W-:Y:S01]  /*4260*/  @!P3 IMAD.IADD R96, R96, 0x1, -R2 ;  /* 0x000000016060b824 */ /* 0x000fe200078e0a02 */
[----:B------:R-:W-:Y:S02]  /*4270*/  ISETP.GE.AND P3, PT, R229, RZ, PT ;  /* 0x000000ffe500720c */ /* 0x000fe40003f66270 */
[----:B------:R-:W-:Y:S02]  /*4280*/  @!P6 IADD3 R98, R98, -R2, RZ ;  /* 0x800000026262e210 */ /* 0x000fe40007ffe0ff */
[----:B------:R-:W-:-:S02]  /*4290*/  ISETP.GE.AND P6, PT, R231, RZ, PT ;  /* 0x000000ffe700720c */ /* 0x000fc40003fc6270 */
[----:B------:R-:W-:Y:S01]  /*42a0*/  @!P4 IADD3 R94, R94, -R2, RZ ;  /* 0x800000025e5ec210 */ /* 0x000fe20007ffe0ff */
[--C-:B------:R-:W-:Y:S01]  /*42b0*/  @!P0 IMAD.IADD R92, R92, 0x1, -R2.reuse ;  /* 0x000000015c5c8824 */ /* 0x100fe200078e0a02 */
[----:B------:R-:W-:Y:S01]  /*42c0*/  ISETP.GE.AND P4, PT, R227, RZ, PT ;  /* 0x000000ffe300720c */ /* 0x000fe20003f86270 */
[--C-:B------:R-:W-:Y:S01]  /*42d0*/  @!P5 IMAD.IADD R95, R95, 0x1, -R2.reuse ;  /* 0x000000015f5fd824 */ /* 0x100fe200078e0a02 */
[----:B------:R-:W-:Y:S02]  /*42e0*/  @!P2 IADD3 R102, -R102, RZ, RZ ;  /* 0x000000ff6666a210 */ /* 0x000fe40007ffe1ff */
[C---:B------:R-:W-:Y:S02]  /*42f0*/  ISETP.GT.U32.AND P0, PT, R2.reuse, R97, PT ;  /* 0x000000610200720c */ /* 0x040fe40003f04070 */
[C---:B------:R-:W-:Y:S01]  /*4300*/  ISETP.GT.U32.AND P2, PT, R2.reuse, R96, PT ;  /* 0x000000600200720c */ /* 0x040fe20003f44070 */
[----:B------:R-:W-:Y:S01]  /*4310*/  @!P1 IMAD.IADD R93, R93, 0x1, -R2 ;  /* 0x000000015d5d9824 */ /* 0x000fe200078e0a02 */
[----:B------:R-:W-:Y:S01]  /*4320*/  ISETP.GE.AND P1, PT, R139, RZ, PT ;  /* 0x000000ff8b00720c */ /* 0x000fe20003f26270 */
[----:B------:R-:W-:Y:S01]  /*4330*/  @!P3 IMAD.MOV R101, RZ, RZ, -R101 ;  /* 0x000000ffff65b224 */ /* 0x000fe200078e0a65 */
[----:B------:R-:W-:Y:S01]  /*4340*/  ISETP.GT.U32.AND P3, PT, R2, R95, PT ;  /* 0x0000005f0200720c */ /* 0x000fe20003f64070 */
[----:B------:R-:W-:Y:S01]  /*4350*/  @!P6 IMAD.MOV R103, RZ, RZ, -R103 ;  /* 0x000000ffff67e224 */ /* 0x000fe200078e0a67 */
[----:B------:R-:W-:-:S02]  /*4360*/  ISETP.GE.AND P5, PT, R228, RZ, PT ;  /* 0x000000ffe400720c */ /* 0x000fc40003fa6270 */
[C---:B------:R-:W-:Y:S01]  /*4370*/  ISETP.GT.U32.AND P6, PT, R2.reuse, R94, PT ;  /* 0x0000005e0200720c */ /* 0x040fe20003fc4070 */
[----:B------:R-:W-:Y:S01]  /*4380*/  @!P4 IMAD.MOV R99, RZ, RZ, -R99 ;  /* 0x000000ffff63c224 */ /* 0x000fe200078e0a63 */
[C---:B------:R-:W-:Y:S01]  /*4390*/  ISETP.GT.U32.AND P4, PT, R2.reuse, R93, PT ;  /* 0x0000005d0200720c */ /* 0x040fe20003f84070 */
[--C-:B------:R-:W-:Y:S01]  /*43a0*/  @!P0 IMAD.IADD R97, R97, 0x1, -R2.reuse ;  /* 0x0000000161618824 */ /* 0x100fe200078e0a02 */
[----:B------:R-:W-:Y:S01]  /*43b0*/  ISETP.GT.U32.AND P0, PT, R2, R90, PT ;  /* 0x0000005a0200720c */ /* 0x000fe20003f04070 */
[--C-:B------:R-:W-:Y:S01]  /*43c0*/  @!P2 IMAD.IADD R96, R96, 0x1, -R2.reuse ;  /* 0x000000016060a824 */ /* 0x100fe200078e0a02 */
[----:B------:R-:W-:Y:S02]  /*43d0*/  ISETP.GT.U32.AND P2, PT, R2, R89, PT ;  /* 0x000000590200720c */ /* 0x000fe40003f44070 */
[----:B------:R-:W-:Y:S01]  /*43e0*/  @!P1 IADD3 R98, -R98, RZ, RZ ;  /* 0x000000ff62629210 */ /* 0x000fe20007ffe1ff */
[----:B------:R-:W-:Y:S01]  /*43f0*/  @!P3 IMAD.IADD R95, R95, 0x1, -R2 ;  /* 0x000000015f5fb824 */ /* 0x000fe200078e0a02 */
[----:B------:R-:W-:-:S02]  /*4400*/  ISETP.GT.U32.AND P1, PT, R2, R91, PT ;  /* 0x0000005b0200720c */ /* 0x000fc40003f24070 */
[----:B------:R-:W-:Y:S01]  /*4410*/  ISETP.GT.U32.AND P3, PT, R2, R88, PT ;  /* 0x000000580200720c */ /* 0x000fe20003f64070 */
[----:B------:R-:W-:Y:S01]  /*4420*/  @!P5 IMAD.MOV R100, RZ, RZ, -R100 ;  /* 0x000000ffff64d224 */ /* 0x000fe200078e0a64 */
[----:B------:R-:W-:Y:S02]  /*4430*/  @!P6 IADD3 R94, R94, -R2, RZ ;  /* 0x800000025e5ee210 */ /* 0x000fe40007ffe0ff */
[C---:B------:R-:W-:Y:S02]  /*4440*/  ISETP.GT.U32.AND P5, PT, R2.reuse, R92, PT ;  /* 0x0000005c0200720c */ /* 0x040fe40003fa4070 */
[C---:B------:R-:W-:Y:S01]  /*4450*/  ISETP.GT.U32.AND P6, PT, R2.reuse, R87, PT ;  /* 0x000000570200720c */ /* 0x040fe20003fc4070 */
[--C-:B------:R-:W-:Y:S01]  /*4460*/  @!P4 IMAD.IADD R93, R93, 0x1, -R2.reuse ;  /* 0x000000015d5dc824 */ /* 0x100fe200078e0a02 */
[----:B------:R-:W-:Y:S01]  /*4470*/  ISETP.GT.U32.AND P4, PT, R2, R86, PT ;  /* 0x000000560200720c */ /* 0x000fe20003f84070 */
[----:B------:R-:W-:Y:S01]  /*4480*/  @!P2 IMAD.IADD R89, R89, 0x1, -R2 ;  /* 0x000000015959a824 */ /* 0x000fe200078e0a02 */
[----:B------:R-:W-:-:S02]  /*4490*/  @!P0 IADD3 R90, R90, -R2, RZ ;  /* 0x800000025a5a8210 */ /* 0x000fc40007ffe0ff */
[----:B------:R-:W-:Y:S02]  /*44a0*/  ISETP.GE.AND P0, PT, R224, RZ, PT ;  /* 0x000000ffe000720c */ /* 0x000fe40003f06270 */
[----:B------:R-:W-:Y:S01]  /*44b0*/  ISETP.GE.AND P2, PT, R223, RZ, PT ;  /* 0x000000ffdf00720c */ /* 0x000fe20003f46270 */
[--C-:B------:R-:W-:Y:S01]  /*44c0*/  @!P1 IMAD.IADD R91, R91, 0x1, -R2.reuse ;  /* 0x000000015b5b9824 */ /* 0x100fe200078e0a02 */
[----:B------:R-:W-:Y:S01]  /*44d0*/  ISETP.GE.AND P1, PT, R225, RZ, PT ;  /* 0x000000ffe100720c */ /* 0x000fe20003f26270 */
[--C-:B------:R-:W-:Y:S01]  /*44e0*/  @!P3 IMAD.IADD R88, R88, 0x1, -R2.reuse ;  /* 0x000000015858b824 */ /* 0x100fe200078e0a02 */
[----:B------:R-:W-:Y:S01]  /*44f0*/  ISETP.GE.AND P3, PT, R222, RZ, PT ;  /* 0x000000ffde00720c */ /* 0x000fe20003f66270 */
[--C-:B------:R-:W-:Y:S01]  /*4500*/  @!P5 IMAD.IADD R92, R92, 0x1, -R2.reuse ;  /* 0x000000015c5cd824 */ /* 0x100fe200078e0a02 */
[----:B------:R-:W-:Y:S01]  /*4510*/  ISETP.GE.AND P5, PT, R226, RZ, PT ;  /* 0x000000ffe200720c */ /* 0x000fe20003fa6270 */
[----:B------:R-:W-:Y:S01]  /*4520*/  @!P6 IMAD.IADD R87, R87, 0x1, -R2 ;  /* 0x000000015757e824 */ /* 0x000fe200078e0a02 */
[----:B------:R-:W-:-:S02]  /*4530*/  ISETP.GE.AND P6, PT, R221, RZ, PT ;  /* 0x000000ffdd00720c */ /* 0x000fc40003fc6270 */
[----:B------:R-:W-:Y:S01]  /*4540*/  @!P4 IADD3 R86, R86, -R2, RZ ;  /* 0x800000025656c210 */ /* 0x000fe20007ffe0ff */
[----:B------:R-:W-:Y:S01]  /*4550*/  @!P0 IMAD.MOV R95, RZ, RZ, -R95 ;  /* 0x000000ffff5f8224 */ /* 0x000fe200078e0a5f */
[----:B------:R-:W-:Y:S02]  /*4560*/  ISETP.GT.U32.AND P4, PT, R2, R91, PT ;  /* 0x0000005b0200720c */ /* 0x000fe40003f84070 */
[----:B------:R-:W-:Y:S02]  /*4570*/  @!P2 IADD3 R94, -R94, RZ, RZ ;  /* 0x000000ff5e5ea210 */ /* 0x000fe40007ffe1ff */
        /* <DEDUP_REMOVED lines=9> */
[----:B------:R-:W-:Y:S01]  /*4610*/  ISETP.GT.U32.AND P6, PT, R2, R85, PT ;  /* 0x000000550200720c */ /* 0x000fe20003fc4070 */
[--C-:B------:R-:W-:Y:S01]  /*4620*/  @!P4 IMAD.IADD R91, R91, 0x1, -R2.reuse ;  /* 0x000000015b5bc824 */ /* 0x100fe200078e0a02 */
[----:B------:R-:W-:Y:S01]  /*4630*/  ISETP.GE.AND P4, PT, R220, RZ, PT ;  /* 0x000000ffdc00720c */ /* 0x000fe20003f86270 */
[--C-:B------:R-:W-:Y:S01]  /*4640*/  @!P0 IMAD.IADD R89, R89, 0x1, -R2.reuse ;  /* 0x0000000159598824 */ /* 0x100fe200078e0a02 */
[----:B------:R-:W-:Y:S01]  /*4650*/  ISETP.GT.U32.AND P0, PT, R2, R83, PT ;  /* 0x000000530200720c */ /* 0x000fe20003f04070 */
[----:B------:R-:W-:Y:S01]  /*4660*/  @!P2 IMAD.IADD R88, R88, 0x1, -R2 ;  /* 0x000000015858a824 */ /* 0x000fe200078e0a02 */
[----:B------:R-:W-:-:S02]  /*4670*/  ISETP.GT.U32.AND P2, PT, R2, R82, PT ;  /* 0x000000520200720c */ /* 0x000fc40003f44070 */
[----:B------:R-:W-:Y:S01]  /*4680*/  @!P1 IADD3 R90, R90, -R2, RZ ;  /* 0x800000025a5a9210 */ /* 0x000fe20007ffe0ff */
[--C-:B------:R-:W-:Y:S01]  /*4690*/  @!P3 IMAD.IADD R87, R87, 0x1, -R2.reuse ;  /* 0x000000015757b824 */ /* 0x100fe200078e0a02 */
[C---:B------:R-:W-:Y:S02]  /*46a0*/  ISETP.GT.U32.AND P1, PT, R2.reuse, R84, PT ;  /* 0x000000540200720c */ /* 0x040fe40003f24070 */
[----:B------:R-:W-:Y:S01]  /*46b0*/  ISETP.GT.U32.AND P3, PT, R2, R81, PT ;  /* 0x000000510200720c */ /* 0x000fe20003f64070 */
[--C-:B------:R-:W-:Y:S01]  /*46c0*/  @!P6 IMAD.IADD R85, R85, 0x1, -R2.reuse ;  /* 0x000000015555e824 */ /* 0x100fe200078e0a02 */
[----:B------:R-:W-:Y:S02]  /*46d0*/  @!P5 IADD3 R86, R86, -R2, RZ ;  /* 0x800000025656d210 */ /* 0x000fe40007ffe0ff */
[----:B------:R-:W-:Y:S02]  /*46e0*/  ISETP.GE.AND P5, PT, R219, RZ, PT ;  /* 0x000000ffdb00720c */ /* 0x000fe40003fa6270 */
[----:B------:R-:W-:Y:S01]  /*46f0*/  @!P4 IADD3 R91, -R91, RZ, RZ ;  /* 0x000000ff5b5bc210 */ /* 0x000fe20007ffe1ff */
[----:B------:R-:W-:Y:S01]  /*4700*/  @!P0 IMAD.IADD R83, R83, 0x1, -R2 ;  /* 0x0000000153538824 */ /* 0x000fe200078e0a02 */
[----:B------:R-:W-:-:S02]  /*4710*/  ISETP.GT.U32.AND P4, PT, R2, R85, PT ;  /* 0x000000550200720c */ /* 0x000fc40003f84070 */
[----:B------:R-:W-:Y:S02]  /*4720*/  @!P2 IADD3 R82, R82, -R2, RZ ;  /* 0x800000025252a210 */ /* 0x000fe40007ffe0ff */
[----:B------:R-:W-:Y:S02]  /*4730*/  ISETP.GE.AND P0, PT, R217, RZ, PT ;  /* 0x000000ffd900720c */ /* 0x000fe40003f06270 */
[----:B------:R-:W-:Y:S01]  /*4740*/  ISETP.GE.AND P2, PT, R216, RZ, PT ;  /* 0x000000ffd800720c */ /* 0x000fe20003f46270 */
[--C-:B------:R-:W-:Y:S01]  /*4750*/  @!P1 IMAD.IADD R84, R84, 0x1, -R2.reuse ;  /* 0x0000000154549824 */ /* 0x100fe200078e0a02 */
[----:B------:R-:W-:Y:S01]  /*4760*/  ISETP.GT.U32.AND P6, PT, R2, R80, PT ;  /* 0x000000500200720c */ /* 0x000fe20003fc4070 */
[----:B------:R-:W-:Y:S01]  /*4770*/  @!P3 IMAD.IADD R81, R81, 0x1, -R2 ;  /* 0x000000015151b824 */ /* 0x000fe200078e0a02 */
[----:B------:R-:W-:Y:S02]  /*4780*/  ISETP.GE.AND P1, PT, R218, RZ, PT ;  /* 0x000000ffda00720c */ /* 0x000fe40003f26270 */
[----:B------:R-:W-:Y:S01]  /*4790*/  ISETP.GE.AND P3, PT, R215, RZ, PT ;  /* 0x000000ffd700720c */ /* 0x000fe20003f66270 */
[----:B------:R-:W-:Y:S01]  /*47a0*/  @!P5 IMAD.MOV R90, RZ, RZ, -R90 ;  /* 0x000000ffff5ad224 */ /* 0x000fe200078e0a5a */
[C---:B------:R-:W-:Y:S01]  /*47b0*/  ISETP.GT.U32.AND P5, PT, R2.reuse, R84, PT ;  /* 0x000000540200720c */ /* 0x040fe20003fa4070 */
[----:B------:R-:W-:Y:S01]  /*47c0*/  @!P4 IMAD.IADD R85, R85, 0x1, -R2 ;  /* 0x000000015555c824 */ /* 0x000fe200078e0a02 */
[C---:B------:R-:W-:Y:S01]  /*47d0*/  ISETP.GT.U32.AND P4, PT, R2.reuse, R78, PT ;  /* 0x0000004e0200720c */ /* 0x040fe20003f84070 */
[----:B------:R-:W-:Y:S01]  /*47e0*/  @!P0 IMAD.MOV R88, RZ, RZ, -R88 ;  /* 0x000000ffff588224 */ /* 0x000fe200078e0a58 */
[----:B------:R-:W-:-:S02]  /*47f0*/  ISETP.GT.U32.AND P0, PT, R2, R82, PT ;  /* 0x000000520200720c */ /* 0x000fc40003f04070 */
[----:B------:R-:W-:Y:S02]  /*4800*/  @!P2 IADD3 R87, -R87, RZ, RZ ;  /* 0x000000ff5757a210 */ /* 0x000fe40007ffe1ff */
[----:B------:R-:W-:Y:S01]  /*4810*/  ISETP.GT.U32.AND P2, PT, R2, R81, PT ;  /* 0x000000510200720c */ /* 0x000fe20003f44070 */
[----:B------:R-:W-:Y:S02]  /*4820*/  @!P6 IMAD.IADD R80, R80, 0x1, -R2 ;  /* 0x000000015050e824 */ /* 0x000fe400078e0a02 */
[----:B------:R-:W-:Y:S01]  /*4830*/  @!P1 IMAD.MOV R89, RZ, RZ, -R89 ;  /* 0x000000ffff599224 */ /* 0x000fe200078e0a59 */
[C---:B------:R-:W-:Y:S01]  /*4840*/  ISETP.GT.U32.AND P1, PT, R2.reuse, R83, PT ;  /* 0x000000530200720c */ /* 0x040fe20003f24070 */
[----:B------:R-:W-:Y:S01]  /*4850*/  @!P3 IMAD.MOV R86, RZ, RZ, -R86 ;  /* 0x000000ffff56b224 */ /* 0x000fe200078e0a56 */
[----:B------:R-:W-:Y:S01]  /*4860*/  ISETP.GT.U32.AND P3, PT, R2, R79, PT ;  /* 0x0000004f0200720c */ /* 0x000fe20003f64070 */
[----:B------:R-:W-:Y:S01]  /*4870*/  @!P5 IMAD.IADD R84, R84, 0x1, -R2 ;  /* 0x000000015454d824 */ /* 0x000fe200078e0a02 */
[----:B------:R-:W-:-:S02]  /*4880*/  ISETP.GT.U32.AND P6, PT, R2, R80, PT ;  /* 0x000000500200720c */ /* 0x000fc40003fc4070 */
[----:B------:R-:W-:Y:S01]  /*4890*/  ISETP.GT.U32.AND P5, PT, R2, R77, PT ;  /* 0x0000004d0200720c */ /* 0x000fe20003fa4070 */
[--C-:B------:R-:W-:Y:S01]  /*48a0*/  @!P4 IMAD.IADD R78, R78, 0x1, -R2.reuse ;  /* 0x000000014e4ec824 */ /* 0x100fe200078e0a02 */
[----:B------:R-:W-:Y:S01]  /*48b0*/  ISETP.GE.AND P4, PT, R212, RZ, PT ;  /* 0x000000ffd400720c */ /* 0x000fe20003f86270 */
[--C-:B------:R-:W-:Y:S01]  /*48c0*/  @!P0 IMAD.IADD R82, R82, 0x1, -R2.reuse ;  /* 0x0000000152528824 */ /* 0x100fe200078e0a02 */
[C---:B------:R-:W-:Y:S01]  /*48d0*/  ISETP.GT.U32.AND P0, PT, R2.reuse, R75, PT ;  /* 0x0000004b0200720c */ /* 0x040fe20003f04070 */
[----:B------:R-:W-:Y:S01]  /*48e0*/  @!P2 IMAD.IADD R81, R81, 0x1, -R2 ;  /* 0x000000015151a824 */ /* 0x000fe200078e0a02 */
[C---:B------:R-:W-:Y:S02]  /*48f0*/  ISETP.GT.U32.AND P2, PT, R2.reuse, R74, PT ;  /* 0x0000004a0200720c */ /* 0x040fe40003f44070 */
[----:B------:R-:W-:Y:S02]  /*4900*/  @!P1 IADD3 R83, R83, -R2, RZ ;  /* 0x8000000253539210 */ /* 0x000fe40007ffe0ff */
[----:B------:R-:W-:-:S02]  /*4910*/  ISETP.GT.U32.AND P1, PT, R2, R76, PT ;  /* 0x0000004c0200720c */ /* 0x000fc40003f24070 */
[-C--:B------:R-:W-:Y:S02]  /*4920*/  @!P3 IADD3 R79, R79, -R2.reuse, RZ ;  /* 0x800000024f4fb210 */ /* 0x080fe40007ffe0ff */
[----:B------:R-:W-:Y:S01]  /*4930*/  ISETP.GE.AND P3, PT, R213, RZ, PT ;  /* 0x000000ffd500720c */ /* 0x000fe20003f66270 */
[--C-:B------:R-:W-:Y:S01]  /*4940*/  @!P6 IMAD.IADD R80, R80, 0x1, -R2.reuse ;  /* 0x000000015050e824 */ /* 0x100fe200078e0a02 */
[----:B------:R-:W-:Y:S01]  /*4950*/  ISETP.GE.AND P6, PT, R214, RZ, PT ;  /* 0x000000ffd600720c */ /* 0x000fe20003fc6270 */
[--C-:B------:R-:W-:Y:S01]  /*4960*/  @!P5 IMAD.IADD R77, R77, 0x1, -R2.reuse ;  /* 0x000000014d4dd824 */ /* 0x100fe200078e0a02 */
[----:B------:R-:W-:Y:S01]  /*4970*/  @!P4 IADD3 R83, -R83, RZ, RZ ;  /* 0x000000ff5353c210 */ /* 0x000fe20007ffe1ff */
[----:B------:R-:W-:Y:S01]  /*4980*/  @!P2 IMAD.IADD R74, R74, 0x1, -R2 ;  /* 0x000000014a4aa824 */ /* 0x000fe200078e0a02 */
[----:B------:R-:W-:Y:S02]  /*4990*/  @!P0 IADD3 R75, R75, -R2, RZ ;  /* 0x800000024b4b8210 */ /* 0x000fe40007ffe0ff */
[----:B------:R-:W-:-:S02]  /*49a0*/  ISETP.GT.U32.AND P4, PT, R2, R77, PT ;  /* 0x0000004d0200720c */ /* 0x000fc40003f84070 */
[----:B------:R-:W-:Y:S02]  /*49b0*/  ISETP.GE.AND P0, PT, R138, RZ, PT ;  /* 0x000000ff8a00720c */ /* 0x000fe40003f06270 */
[----:B------:R-:W-:Y:S01]  /*49c0*/  ISETP.GT.U32.AND P2, PT, R2, R79, PT ;  /* 0x0000004f0200720c */ /* 0x000fe20003f44070 */
[----:B------:R-:W-:Y:S01]  /*49d0*/  @!P1 IMAD.IADD R76, R76, 0x1, -R2 ;  /* 0x000000014c4c9824 */ /* 0x000fe200078e0a02 */
[----:B------:R-:W-:Y:S01]  /*49e0*/  ISETP.GE.AND P1, PT, R210, RZ, PT ;  /* 0x000000ffd200720c */ /* 0x000fe20003f26270 */
[----:B------:R-:W-:Y:S01]  /*49f0*/  @!P3 IMAD.MOV R84, RZ, RZ, -R84 ;  /* 0x000000ffff54b224 */ /* 0x000fe200078e0a54 */
[C---:B------:R-:W-:Y:S01]  /*4a00*/  ISETP.GT.U32.AND P3, PT, R2.reuse, R78, PT ;  /* 0x0000004e0200720c */ /* 0x040fe20003f64070 */
[----:B------:R-:W-:Y:S01]  /*4a10*/  @!P6 IMAD.MOV R85, RZ, RZ, -R85 ;  /* 0x000000ffff55e224 */ /* 0x000fe200078e0a55 */
[----:B------:R-:W-:Y:S02]  /*4a20*/  ISETP.GE.AND P5, PT, R211, RZ, PT ;  /* 0x000000ffd300720c */ /* 0x000fe40003fa6270 */
[C---:B------:R-:W-:Y:S01]  /*4a30*/  ISETP.GT.U32.AND P6, PT, R2.reuse, R76, PT ;  /* 0x0000004c0200720c */ /* 0x040fe20003fc4070 */
[----:B------:R-:W-:Y:S01]  /*4a40*/  @!P4 IMAD.IADD R77, R77, 0x1, -R2 ;  /* 0x000000014d4dc824 */ /* 0x000fe200078e0a02 */
[C---:B------:R-:W-:Y:S01]  /*4a50*/  ISETP.GT.U32.AND P4, PT, R2.reuse, R70, PT ;  /* 0x000000460200720c */ /* 0x040fe20003f84070 */
[----:B------:R-:W-:Y:S01]  /*4a60*/  @!P0 IMAD.MOV R80, RZ, RZ, -R80 ;  /* 0x000000ffff508224 */ /* 0x000fe200078e0a50 */
[----:B------:R-:W-:-:S02]  /*4a70*/  ISETP.GT.U32.AND P0, PT, R2, R73, PT ;  /* 0x000000490200720c */ /* 0x000fc40003f04070 */
[----:B------:R-:W-:Y:S02]  /*4a80*/  @!P2 IADD3 R79, R79, -R2, RZ ;  /* 0x800000024f4fa210 */ /* 0x000fe40007ffe0ff */
[C---:B------:R-:W-:Y:S01]  /*4a90*/  ISETP.GT.U32.AND P2, PT, R2.reuse, R72, PT ;  /* 0x000000480200720c */ /* 0x040fe20003f44070 */
[----:B------:R-:W-:Y:S01]  /*4aa0*/  @!P1 IMAD.MOV R81, RZ, RZ, -R81 ;  /* 0x000000ffff519224 */ /* 0x000fe200078e0a51 */
[----:B------:R-:W-:Y:S01]  /*4ab0*/  ISETP.GT.U32.AND P1, PT, R2, R75, PT ;  /* 0x0000004b0200720c */ /* 0x000fe20003f24070 */
[----:B------:R-:W-:Y:S01]  /*4ac0*/  @!P3 IMAD.IADD R78, R78, 0x1, -R2 ;  /* 0x000000014e4eb824 */ /* 0x000fe200078e0a02 */
[C---:B------:R-:W-:Y:S01]  /*4ad0*/  ISETP.GT.U32.AND P3, PT, R2.reuse, R71, PT ;  /* 0x000000470200720c */ /* 0x040fe20003f64070 */
[----:B------:R-:W-:Y:S01]  /*4ae0*/  @!P5 IMAD.MOV R82, RZ, RZ, -R82 ;  /* 0x000000ffff52d224 */ /* 0x000fe200078e0a52 */
[----:B------:R-:W-:Y:S01]  /*4af0*/  ISETP.GT.U32.AND P5, PT, R2, R74, PT ;  /* 0x0000004a0200720c */ /* 0x000fe20003fa4070 */
[--C-:B------:R-:W-:Y:S01]  /*4b00*/  @!P6 IMAD.IADD R76, R76, 0x1, -R2.reuse ;  /* 0x000000014c4ce824 */ /* 0x100fe200078e0a02 */
[----:B------:R-:W-:Y:S01]  /*4b10*/  ISETP.GT.U32.AND P6, PT, R2, R69, PT ;  /* 0x000000450200720c */ /* 0x000fe20003fc4070 */
[--C-:B------:R-:W-:Y:S01]  /*4b20*/  @!P4 IMAD.IADD R70, R70, 0x1, -R2.reuse ;  /* 0x000000014646c824 */ /* 0x100fe200078e0a02 */
[----:B------:R-:W-:Y:S01]  /*4b30*/  ISETP.GE.AND P4, PT, R205, RZ, PT ;  /* 0x000000ffcd00720c */ /* 0x000fe20003f86270 */
[--C-:B------:R-:W-:Y:S01]  /*4b40*/  @!P0 IMAD.IADD R73, R73, 0x1, -R2.reuse ;  /* 0x0000000149498824 */ /* 0x100fe200078e0a02 */
[----:B------:R-:W-:Y:S01]  /*4b50*/  ISETP.GE.AND P0, PT, R208, RZ, PT ;  /* 0x000000ffd000720c */ /* 0x000fe20003f06270 */
[----:B------:R-:W-:Y:S01]  /*4b60*/  @!P2 IMAD.IADD R72, R72, 0x1, -R2 ;  /* 0x000000014848a824 */ /* 0x000fe200078e0a02 */
[----:B------:R-:W-:-:S02]  /*4b70*/  ISETP.GE.AND P2, PT, R207, RZ, PT ;  /* 0x000000ffcf00720c */ /* 0x000fc40003f46270 */
[----:B------:R-:W-:Y:S02]  /*4b80*/  @!P1 IADD3 R75, R75, -R2, RZ ;  /* 0x800000024b4b9210 */ /* 0x000fe40007ffe0ff */
[----:B------:R-:W-:Y:S02]  /*4b90*/  ISETP.GT.U32.AND P1, PT, R2, R68, PT ;  /* 0x000000440200720c */ /* 0x000fe40003f24070 */
[----:B------:R-:W-:Y:S02]  /*4ba0*/  @!P3 IADD3 R71, R71, -R2, RZ ;  /* 0x800000024747b210 */ /* 0x000fe40007ffe0ff */
[----:B------:R-:W-:Y:S01]  /*4bb0*/  ISETP.GE.AND P3, PT, R206, RZ, PT ;  /* 0x000000ffce00720c */ /* 0x000fe20003f66270 */
[--C-:B------:R-:W-:Y:S01]  /*4bc0*/  @!P5 IMAD.IADD R74, R74, 0x1, -R2.reuse ;  /* 0x000000014a4ad824 */ /* 0x100fe200078e0a02 */
[----:B------:R-:W-:Y:S01]  /*4bd0*/  ISETP.GE.AND P5, PT, R209, RZ, PT ;  /* 0x000000ffd100720c */ /* 0x000fe20003fa6270 */
[----:B------:R-:W-:Y:S01]  /*4be0*/  @!P6 IMAD.IADD R69, R69, 0x1, -R2 ;  /* 0x000000014545e824 */ /* 0x000fe200078e0a02 */
[----:B------:R-:W-:Y:S01]  /*4bf0*/  @!P4 IADD3 R75, -R75, RZ, RZ ;  /* 0x000000ff4b4bc210 */ /* 0x000fe20007ffe1ff */
[----:B------:R-:W-:Y:S01]  /*4c00*/  @!P0 IMAD.MOV R78, RZ, RZ, -R78 ;  /* 0x000000ffff4e8224 */ /* 0x000fe200078e0a4e */
[C---:B------:R-:W-:Y:S01]  /*4c10*/  ISETP.GT.U32.AND P0, PT, R2.reuse, R72, PT ;  /* 0x000000480200720c */ /* 0x040fe20003f04070 */
[----:B------:R-:W-:Y:S01]  /*4c20*/  @!P2 IMAD.MOV R77, RZ, RZ, -R77 ;  /* 0x000000ffff4da224 */ /* 0x000fe200078e0a4d */
[----:B------:R-:W-:-:S02]  /*4c30*/  ISETP.GT.U32.AND P4, PT, R2, R69, PT ;  /* 0x000000450200720c */ /* 0x000fc40003f84070 */
[----:B------:R-:W-:Y:S02]  /*4c40*/  ISETP.GT.U32.AND P2, PT, R2, R71, PT ;  /* 0x000000470200720c */ /* 0x000fe40003f44070 */
[----:B------:R-:W-:Y:S01]  /*4c50*/  ISETP.GE.AND P6, PT, R204, RZ, PT ;  /* 0x000000ffcc00720c */ /* 0x000fe20003fc6270 */
[----:B------:R-:W-:Y:S01]  /*4c60*/  @!P1 IMAD.IADD R68, R68, 0x1, -R2 ;  /* 0x0000000144449824 */ /* 0x000fe200078e0a02 */
[C---:B------:R-:W-:Y:S01]  /*4c70*/  ISETP.GT.U32.AND P1, PT, R2.reuse, R73, PT ;  /* 0x000000490200720c */ /* 0x040fe20003f24070 */
[----:B------:R-:W-:Y:S01]  /*4c80*/  @!P3 IMAD.MOV R76, RZ, RZ, -R76 ;  /* 0x000000ffff4cb224 */ /* 0x000fe200078e0a4c */
[C---:B------:R-:W-:Y:S02]  /*4c90*/  ISETP.GT.U32.AND P3, PT, R2.reuse, R70, PT ;  /* 0x000000460200720c */ /* 0x040fe40003f64070 */
[----:B------:R-:W-:Y:S02]  /*4ca0*/  @!P5 IADD3 R79, -R79, RZ, RZ ;  /* 0x000000ff4f4fd210 */ /* 0x000fe40007ffe1ff */
[C---:B------:R-:W-:Y:S01]  /*4cb0*/  ISETP.GT.U32.AND P5, PT, R2.reuse, R68, PT ;  /* 0x000000440200720c */ /* 0x040fe20003fa4070 */
[--C-:B------:R-:W-:Y:S01]  /*4cc0*/  @!P4 IMAD.IADD R69, R69, 0x1, -R2.reuse ;  /* 0x000000014545c824 */ /* 0x100fe200078e0a02 */
[----:B------:R-:W-:Y:S01]  /*4cd0*/  ISETP.GT.U32.AND P4, PT, R2, R63, PT ;  /* 0x0000003f0200720c */ /* 0x000fe20003f84070 */
[----:B------:R-:W-:Y:S01]  /*4ce0*/  @!P0 IMAD.IADD R72, R72, 0x1, -R2 ;  /* 0x0000000148488824 */ /* 0x000fe200078e0a02 */
[----:B------:R-:W-:Y:S01]  /*4cf0*/  @!P2 IADD3 R71, R71, -R2, RZ ;  /* 0x800000024747a210 */ /* 0x000fe20007ffe0ff */
[----:B------:R-:W-:Y:S01]  /*4d00*/  @!P6 IMAD.MOV R74, RZ, RZ, -R74 ;  /* 0x000000ffff4ae224 */ /* 0x000fe200078e0a4a */
[----:B------:R-:W-:-:S02]  /*4d10*/  ISETP.GT.U32.AND P0, PT, R2, R66, PT ;  /* 0x000000420200720c */ /* 0x000fc40003f04070 */
[C---:B------:R-:W-:Y:S02]  /*4d20*/  ISETP.GT.U32.AND P2, PT, R2.reuse, R65, PT ;  /* 0x000000410200720c */ /* 0x040fe40003f44070 */
[----:B------:R-:W-:Y:S01]  /*4d30*/  ISETP.GT.U32.AND P6, PT, R2, R67, PT ;  /* 0x000000430200720c */ /* 0x000fe20003fc4070 */
[--C-:B------:R-:W-:Y:S01]  /*4d40*/  @!P1 IMAD.IADD R73, R73, 0x1, -R2.reuse ;  /* 0x0000000149499824 */ /* 0x100fe200078e0a02 */
[----:B------:R-:W-:Y:S01]  /*4d50*/  ISETP.GE.AND P1, PT, R203, RZ, PT ;  /* 0x000000ffcb00720c */ /* 0x000fe20003f26270 */
[--C-:B------:R-:W-:Y:S01]  /*4d60*/  @!P3 IMAD.IADD R70, R70, 0x1, -R2.reuse ;  /* 0x000000014646b824 */ /* 0x100fe200078e0a02 */
[----:B------:R-:W-:Y:S01]  /*4d70*/  ISETP.GT.U32.AND P3, PT, R2, R64, PT ;  /* 0x000000400200720c */ /* 0x000fe20003f64070 */
[--C-:B------:R-:W-:Y:S01]  /*4d80*/  @!P5 IMAD.IADD R68, R68, 0x1, -R2.reuse ;  /* 0x000000014444d824 */ /* 0x100fe200078e0a02 */
[----:B------:R-:W-:Y:S02]  /*4d90*/  ISETP.GE.AND P5, PT, R202, RZ, PT ;  /* 0x000000ffca00720c */ /* 0x000fe40003fa6270 */
[----:B------:R-:W-:Y:S01]  /*4da0*/  @!P4 IADD3 R63, R63, -R2, RZ ;  /* 0x800000023f3fc210 */ /* 0x000fe20007ffe0ff */
[--C-:B------:R-:W-:Y:S01]  /*4db0*/  @!P0 IMAD.IADD R66, R66, 0x1, -R2.reuse ;  /* 0x0000000142428824 */ /* 0x100fe200078e0a02 */
[----:B------:R-:W-:Y:S01]  /*4dc0*/  ISETP.GE.AND P4, PT, R198, RZ, PT ;  /* 0x000000ffc600720c */ /* 0x000fe20003f86270 */
[----:B------:R-:W-:Y:S01]  /*4dd0*/  @!P2 IMAD.IADD R65, R65, 0x1, -R2 ;  /* 0x000000014141a824 */ /* 0x000fe200078e0a02 */
[----:B------:R-:W-:-:S02]  /*4de0*/  ISETP.GE.AND P0, PT, R201, RZ, PT ;  /* 0x000000ffc900720c */ /* 0x000fc40003f06270 */
[----:B------:R-:W-:Y:S02]  /*4df0*/  @!P6 IADD3 R67, R67, -R2, RZ ;  /* 0x800000024343e210 */ /* 0x000fe40007ffe0ff */
[----:B------:R-:W-:Y:S01]  /*4e00*/  ISETP.GE.AND P2, PT, R200, RZ, PT ;  /* 0x000000ffc800720c */ /* 0x000fe20003f46270 */
[----:B------:R-:W-:Y:S01]  /*4e10*/  @!P1 IMAD.MOV R73, RZ, RZ, -R73 ;  /* 0x000000ffff499224 */ /* 0x000fe200078e0a49 */
[----:B------:R-:W-:Y:S01]  /*4e20*/  ISETP.GT.U32.AND P6, PT, R2, R62, PT ;  /* 0x0000003e0200720c */ /* 0x000fe20003fc4070 */
[----:B------:R-:W-:Y:S01]  /*4e30*/  @!P3 IMAD.IADD R64, R64, 0x1, -R2 ;  /* 0x000000014040b824 */ /* 0x000fe200078e0a02 */
[----:B------:R-:W-:Y:S02]  /*4e40*/  ISETP.GT.U32.AND P1, PT, R2, R67, PT ;  /* 0x000000430200720c */ /* 0x000fe40003f24070 */
[----:B------:R-:W-:Y:S02]  /*4e50*/  ISETP.GE.AND P3, PT, R199, RZ, PT ;  /* 0x000000ffc700720c */ /* 0x000fe40003f66270 */
[----:B------:R-:W-:-:S02]  /*4e60*/  @!P5 IADD3 R72, -R72, RZ, RZ ;  /* 0x000000ff4848d210 */ /* 0x000fc40007ffe1ff */
[----:B------:R-:W-:Y:S02]  /*4e70*/  ISETP.GT.U32.AND P5, PT, R2, R66, PT ;  /* 0x000000420200720c */ /* 0x000fe40003fa4070 */
[----:B------:R-:W-:Y:S01]  /*4e80*/  @!P4 IADD3 R68, -R68, RZ, RZ ;  /* 0x000000ff4444c210 */ /* 0x000fe20007ffe1ff */
[----:B------:R-:W-:Y:S01]  /*4e90*/  @!P0 IMAD.MOV R71, RZ, RZ, -R71 ;  /* 0x000000ffff478224 */ /* 0x000fe200078e0a47 */
[C---:B------:R-:W-:Y:S01]  /*4ea0*/  ISETP.GT.U32.AND P4, PT, R2.reuse, R61, PT ;  /* 0x0000003d0200720c */ /* 0x040fe20003f84070 */
[----:B------:R-:W-:Y:S01]  /*4eb0*/  @!P2 IMAD.MOV R70, RZ, RZ, -R70 ;  /* 0x000000ffff46a224 */ /* 0x000fe200078e0a46 */
[C---:B------:R-:W-:Y:S02]  /*4ec0*/  ISETP.GT.U32.AND P0, PT, R2.reuse, R65, PT ;  /* 0x000000410200720c */ /* 0x040fe40003f04070 */
[----:B------:R-:W-:Y:S01]  /*4ed0*/  ISETP.GT.U32.AND P2, PT, R2, R64, PT ;  /* 0x000000400200720c */ /* 0x000fe20003f44070 */
[--C-:B------:R-:W-:Y:S02]  /*4ee0*/  @!P6 IMAD.IADD R62, R62, 0x1, -R2.reuse ;  /* 0x000000013e3ee824 */ /* 0x100fe400078e0a02 */
[--C-:B------:R-:W-:Y:S01]  /*4ef0*/  @!P1 IMAD.IADD R67, R67, 0x1, -R2.reuse ;  /* 0x0000000143439824 */ /* 0x100fe200078e0a02 */
        /* <DEDUP_REMOVED lines=9> */
[----:B------:R-:W-:Y:S02]  /*4f90*/  @!P2 IADD3 R64, R64, -R2, RZ ;  /* 0x800000024040a210 */ /* 0x000fe40007ffe0ff */
[C---:B------:R-:W-:Y:S02]  /*4fa0*/  ISETP.GT.U32.AND P0, PT, R2.reuse, R58, PT ;  /* 0x0000003a0200720c */ /* 0x040fe40003f04070 */
[----:B------:R-:W-:Y:S01]  /*4fb0*/  ISETP.GT.U32.AND P2, PT, R2, R57, PT ;  /* 0x000000390200720c */ /* 0x000fe20003f44070 */
[----:B------:R-:W-:Y:S01]  /*4fc0*/  @!P3 IMAD.IADD R63, R63, 0x1, -R2 ;  /* 0x000000013f3fb824 */ /* 0x000fe200078e0a02 */
[----:B------:R-:W-:-:S02]  /*4fd0*/  @!P1 IADD3 R60, R60, -R2, RZ ;  /* 0x800000023c3c9210 */ /* 0x000fc40007ffe0ff */
[----:B------:R-:W-:Y:S02]  /*4fe0*/  ISETP.GE.AND P1, PT, R195, RZ, PT ;  /* 0x000000ffc300720c */ /* 0x000fe40003f26270 */
[----:B------:R-:W-:Y:S01]  /*4ff0*/  ISETP.GT.U32.AND P3, PT, R2, R56, PT ;  /* 0x000000380200720c */ /* 0x000fe20003f64070 */
[--C-:B------:R-:W-:Y:S01]  /*5000*/  @!P6 IMAD.IADD R62, R62, 0x1, -R2.reuse ;  /* 0x000000013e3ee824 */ /* 0x100fe200078e0a02 */
[----:B------:R-:W-:Y:S01]  /*5010*/  ISETP.GE.AND P6, PT, R197, RZ, PT ;  /* 0x000000ffc500720c */ /* 0x000fe20003fc6270 */
[----:B------:R-:W-:Y:S01]  /*5020*/  @!P5 IMAD.IADD R59, R59, 0x1, -R2 ;  /* 0x000000013b3bd824 */ /* 0x000fe200078e0a02 */
[----:B------:R-:W-:Y:S01]  /*5030*/  ISETP.GE.AND P5, PT, R194, RZ, PT ;  /* 0x000000ffc200720c */ /* 0x000fe20003fa6270 */
[----:B------:R-:W-:Y:S01]  /*5040*/  @!P4 IMAD.MOV R66, RZ, RZ, -R66 ;  /* 0x000000ffff42c224 */ /* 0x000fe200078e0a42 */
[----:B------:R-:W-:Y:S01]  /*5050*/  ISETP.GT.U32.AND P4, PT, R2, R60, PT ;  /* 0x0000003c0200720c */ /* 0x000fe20003f84070 */
[--C-:B------:R-:W-:Y:S01]  /*5060*/  @!P0 IMAD.IADD R58, R58, 0x1, -R2.reuse ;  /* 0x000000013a3a8824 */ /* 0x100fe200078e0a02 */
[----:B------:R-:W-:Y:S01]  /*5070*/  ISETP.GE.AND P0, PT, R193, RZ, PT ;  /* 0x000000ffc100720c */ /* 0x000fe20003f06270 */
[----:B------:R-:W-:Y:S01]  /*5080*/  @!P2 IMAD.IADD R57, R57, 0x1, -R2 ;  /* 0x000000013939a824 */ /* 0x000fe200078e0a02 */
[----:B------:R-:W-:Y:S01]  /*5090*/  ISETP.GE.AND P2, PT, R137, RZ, PT ;  /* 0x000000ff8900720c */ /* 0x000fe20003f46270 */
[----:B------:R-:W-:Y:S01]  /*50a0*/  @!P1 IMAD.MOV R65, RZ, RZ, -R65 ;  /* 0x000000ffff419224 */ /* 0x000fe200078e0a41 */
[----:B------:R-:W-:-:S02]  /*50b0*/  ISETP.GT.U32.AND P1, PT, R2, R59, PT ;  /* 0x0000003b0200720c */ /* 0x000fc40003f24070 */
[----:B------:R-:W-:Y:S02]  /*50c0*/  @!P3 IADD3 R56, R56, -R2, RZ ;  /* 0x800000023838b210 */ /* 0x000fe40007ffe0ff */
[----:B------:R-:W-:Y:S01]  /*50d0*/  ISETP.GT.U32.AND P3, PT, R2, R61, PT ;  /* 0x0000003d0200720c */ /* 0x000fe20003f64070 */
[----:B------:R-:W-:Y:S01]  /*50e0*/  @!P6 IMAD.MOV R67, RZ, RZ, -R67 ;  /* 0x000000ffff43e224 */ /* 0x000fe200078e0a43 */
[----:B------:R-:W-:Y:S02]  /*50f0*/  @!P5 IADD3 R64, -R64, RZ, RZ ;  /* 0x000000ff4040d210 */ /* 0x000fe40007ffe1ff */
[C---:B------:R-:W-:Y:S02]  /*5100*/  ISETP.GT.U32.AND P6, PT, R2.reuse, R58, PT ;  /* 0x0000003a0200720c */ /* 0x040fe40003fc4070 */
[----:B------:R-:W-:Y:S02]  /*5110*/  ISETP.GT.U32.AND P5, PT, R2, R56, PT ;  /* 0x000000380200720c */ /* 0x000fe40003fa4070 */
[----:B------:R-:W-:Y:S01]  /*5120*/  @!P4 IADD3 R60, R60, -R2, RZ ;  /* 0x800000023c3cc210 */ /* 0x000fe20007ffe0ff */
[----:B------:R-:W-:Y:S01]  /*5130*/  @!P0 IMAD.MOV R63, RZ, RZ, -R63 ;  /* 0x000000ffff3f8224 */ /* 0x000fe200078e0a3f */
[C---:B------:R-:W-:Y:S01]  /*5140*/  ISETP.GT.U32.AND P4, PT, R2.reuse, R53, PT ;  /* 0x000000350200720c */ /* 0x040fe20003f84070 */
[----:B------:R-:W-:Y:S01]  /*5150*/  @!P2 IMAD.MOV R62, RZ, RZ, -R62 ;  /* 0x000000ffff3ea224 */ /* 0x000fe200078e0a3e */
[----:B------:R-:W-:-:S02]  /*5160*/  ISETP.GT.U32.AND P0, PT, R2, R57, PT ;  /* 0x000000390200720c */ /* 0x000fc40003f04070 */
[C---:B------:R-:W-:Y:S01]  /*5170*/  ISETP.GT.U32.AND P2, PT, R2.reuse, R55, PT ;  /* 0x000000370200720c */ /* 0x040fe20003f44070 */
[--C-:B------:R-:W-:Y:S01]  /*5180*/  @!P1 IMAD.IADD R59, R59, 0x1, -R2.reuse ;  /* 0x000000013b3b9824 */ /* 0x100fe200078e0a02 */
[C---:B------:R-:W-:Y:S01]  /*5190*/  ISETP.GT.U32.AND P1, PT, R2.reuse, R52, PT ;  /* 0x000000340200720c */ /* 0x040fe20003f24070 */
[--C-:B------:R-:W-:Y:S01]  /*51a0*/  @!P3 IMAD.IADD R61, R61, 0x1, -R2.reuse ;  /* 0x000000013d3db824 */ /* 0x100fe200078e0a02 */
[----:B------:R-:W-:Y:S01]  /*51b0*/  ISETP.GT.U32.AND P3, PT, R2, R54, PT ;  /* 0x000000360200720c */ /* 0x000fe20003f64070 */
[--C-:B------:R-:W-:Y:S01]  /*51c0*/  @!P6 IMAD.IADD R58, R58, 0x1, -R2.reuse ;  /* 0x000000013a3ae824 */ /* 0x100fe200078e0a02 */
[----:B------:R-:W-:Y:S02]  /*51d0*/  @!P5 IADD3 R56, R56, -R2, RZ ;  /* 0x800000023838d210 */ /* 0x000fe40007ffe0ff */
[----:B------:R-:W-:Y:S02]  /*51e0*/  ISETP.GT.U32.AND P6, PT, R2, R51, PT ;  /* 0x000000330200720c */ /* 0x000fe40003fc4070 */
[----:B------:R-:W-:Y:S01]  /*51f0*/  ISETP.GE.AND P5, PT, R192, RZ, PT ;  /* 0x000000ffc000720c */ /* 0x000fe20003fa6270 */
[--C-:B------:R-:W-:Y:S01]  /*5200*/  @!P4 IMAD.IADD R53, R53, 0x1, -R2.reuse ;  /* 0x000000013535c824 */ /* 0x100fe200078e0a02 */
[----:B------:R-:W-:Y:S01]  /*5210*/  ISETP.GE.AND P4, PT, R189, RZ, PT ;  /* 0x000000ffbd00720c */ /* 0x000fe20003f86270 */
[--C-:B------:R-:W-:Y:S01]  /*5220*/  @!P0 IMAD.IADD R57, R57, 0x1, -R2.reuse ;  /* 0x0000000139398824 */ /* 0x100fe200078e0a02 */
[----:B------:R-:W-:Y:S01]  /*5230*/  ISETP.GT.U32.AND P0, PT, R2, R50, PT ;  /* 0x000000320200720c */ /* 0x000fe20003f04070 */
[--C-:B------:R-:W-:Y:S01]  /*5240*/  @!P2 IMAD.IADD R55, R55, 0x1, -R2.reuse ;  /* 0x000000013737a824 */ /* 0x100fe200078e0a02 */
[----:B------:R-:W-:Y:S01]  /*5250*/  ISETP.GE.AND P2, PT, R191, RZ, PT ;  /* 0x000000ffbf00720c */ /* 0x000fe20003f46270 */
[----:B------:R-:W-:Y:S01]  /*5260*/  @!P3 IMAD.IADD R54, R54, 0x1, -R2 ;  /* 0x000000013636b824 */ /* 0x000fe200078e0a02 */
[----:B------:R-:W-:-:S02]  /*5270*/  @!P1 IADD3 R52, R52, -R2, RZ ;  /* 0x8000000234349210 */ /* 0x000fc40007ffe0ff */
[----:B------:R-:W-:Y:S02]  /*5280*/  ISETP.GE.AND P1, PT, R188, RZ, PT ;  /* 0x000000ffbc00720c */ /* 0x000fe40003f26270 */
[----:B------:R-:W-:Y:S01]  /*5290*/  ISETP.GE.AND P3, PT, R190, RZ, PT ;  /* 0x000000ffbe00720c */ /* 0x000fe20003f66270 */
[----:B------:R-:W-:Y:S02]  /*52a0*/  @!P6 IMAD.IADD R51, R51, 0x1, -R2 ;  /* 0x000000013333e824 */ /* 0x000fe400078e0a02 */
[----:B------:R-:W-:Y:S01]  /*52b0*/  @!P5 IMAD.MOV R61, RZ, RZ, -R61 ;  /* 0x000000ffff3dd224 */ /* 0x000fe200078e0a3d */
[----:B------:R-:W-:Y:S01]  /*52c0*/  ISETP.GT.U32.AND P5, PT, R2, R52, PT ;  /* 0x000000340200720c */ /* 0x000fe20003fa4070 */
[----:B------:R-:W-:Y:S01]  /*52d0*/  @!P4 IMAD.MOV R58, RZ, RZ, -R58 ;  /* 0x000000ffff3ac224 */ /* 0x000fe200078e0a3a */
[----:B------:R-:W-:Y:S01]  /*52e0*/  ISETP.GE.AND P6, PT, R187, RZ, PT ;  /* 0x000000ffbb00720c */ /* 0x000fe20003fc6270 */
[----:B------:R-:W-:Y:S01]  /*52f0*/  @!P0 IMAD.IADD R50, R50, 0x1, -R2 ;  /* 0x0000000132328824 */ /* 0x000fe200078e0a02 */
[----:B------:R-:W-:-:S02]  /*5300*/  ISETP.GT.U32.AND P4, PT, R2, R51, PT ;  /* 0x000000330200720c */ /* 0x000fc40003f84070 */
[----:B------:R-:W-:Y:S02]  /*5310*/  @!P2 IADD3 R60, -R60, RZ, RZ ;  /* 0x000000ff3c3ca210 */ /* 0x000fe40007ffe1ff */
[C---:B------:R-:W-:Y:S01]  /*5320*/  ISETP.GT.U32.AND P2, PT, R2.reuse, R54, PT ;  /* 0x000000360200720c */ /* 0x040fe20003f44070 */
[----:B------:R-:W-:Y:S01]  /*5330*/  @!P1 IMAD.MOV R57, RZ, RZ, -R57 ;  /* 0x000000ffff399224 */ /* 0x000fe200078e0a39 */
[C---:B------:R-:W-:Y:S01]  /*5340*/  ISETP.GT.U32.AND P0, PT, R2.reuse, R55, PT ;  /* 0x000000370200720c */ /* 0x040fe20003f04070 */
[----:B------:R-:W-:Y:S01]  /*5350*/  @!P3 IMAD.MOV R59, RZ, RZ, -R59 ;  /* 0x000000ffff3bb224 */ /* 0x000fe200078e0a3b */
[C---:B------:R-:W-:Y:S02]  /*5360*/  ISETP.GT.U32.AND P1, PT, R2.reuse, R50, PT ;  /* 0x000000320200720c */ /* 0x040fe40003f24070 */
[----:B------:R-:W-:Y:S02]  /*5370*/  ISETP.GT.U32.AND P3, PT, R2, R53, PT ;  /* 0x000000350200720c */ /* 0x000fe40003f64070 */
[----:B------:R-:W-:-:S02]  /*5380*/  @!P5 IADD3 R52, R52, -R2, RZ ;  /* 0x800000023434d210 */ /* 0x000fc40007ffe0ff */
[----:B------:R-:W-:Y:S01]  /*5390*/  ISETP.GT.U32.AND P5, PT, R2, R46, PT ;  /* 0x0000002e0200720c */ /* 0x000fe20003fa4070 */
[--C-:B------:R-:W-:Y:S01]  /*53a0*/  @!P4 IMAD.IADD R51, R51, 0x1, -R2.reuse ;  /* 0x000000013333c824 */ /* 0x100fe200078e0a02 */
[----:B------:R-:W-:Y:S01]  /*53b0*/  @!P6 IADD3 R56, -R56, RZ, RZ ;  /* 0x000000ff3838e210 */ /* 0x000fe20007ffe1ff */
[--C-:B------:R-:W-:Y:S01]  /*53c0*/  @!P2 IMAD.IADD R54, R54, 0x1, -R2.reuse ;  /* 0x000000013636a824 */ /* 0x100fe200078e0a02 */
[C---:B------:R-:W-:Y:S02]  /*53d0*/  ISETP.GT.U32.AND P6, PT, R2.reuse, R49, PT ;  /* 0x000000310200720c */ /* 0x040fe40003fc4070 */
[C---:B------:R-:W-:Y:S01]  /*53e0*/  ISETP.GT.U32.AND P4, PT, R2.reuse, R45, PT ;  /* 0x0000002d0200720c */ /* 0x040fe20003f84070 */
[--C-:B------:R-:W-:Y:S01]  /*53f0*/  @!P0 IMAD.IADD R55, R55, 0x1, -R2.reuse ;  /* 0x0000000137378824 */ /* 0x100fe200078e0a02 */
[----:B------:R-:W-:Y:S01]  /*5400*/  ISETP.GT.U32.AND P2, PT, R2, R48, PT ;  /* 0x000000300200720c */ /* 0x000fe20003f44070 */
[--C-:B------:R-:W-:Y:S01]  /*5410*/  @!P1 IMAD.IADD R50, R50, 0x1, -R2.reuse ;  /* 0x0000000132329824 */ /* 0x100fe200078e0a02 */
[----:B------:R-:W-:Y:S01]  /*5420*/  ISETP.GE.AND P0, PT, R186, RZ, PT ;  /* 0x000000ffba00720c */ /* 0x000fe20003f06270 */
[----:B------:R-:W-:Y:S01]  /*5430*/  @!P3 IMAD.IADD R53, R53, 0x1, -R2 ;  /* 0x000000013535b824 */ /* 0x000fe200078e0a02 */
[----:B------:R-:W-:-:S02]  /*5440*/  ISETP.GE.AND P1, PT, R185, RZ, PT ;  /* 0x000000ffb900720c */ /* 0x000fc40003f26270 */
[----:B------:R-:W-:Y:S01]  /*5450*/  ISETP.GT.U32.AND P3, PT, R2, R47, PT ;  /* 0x0000002f0200720c */ /* 0x000fe20003f64070 */
[--C-:B------:R-:W-:Y:S01]  /*5460*/  @!P5 IMAD.IADD R46, R46, 0x1, -R2.reuse ;  /* 0x000000012e2ed824 */ /* 0x100fe200078e0a02 */
[----:B------:R-:W-:Y:S01]  /*5470*/  ISETP.GE.AND P5, PT, R182, RZ, PT ;  /* 0x000000ffb600720c */ /* 0x000fe20003fa6270 */
[--C-:B------:R-:W-:Y:S02]  /*5480*/  @!P6 IMAD.IADD R49, R49, 0x1, -R2.reuse ;  /* 0x000000013131e824 */ /* 0x100fe400078e0a02 */
[----:B------:R-:W-:Y:S01]  /*5490*/  @!P4 IMAD.IADD R45, R45, 0x1, -R2 ;  /* 0x000000012d2dc824 */ /* 0x000fe200078e0a02 */
[----:B------:R-:W-:Y:S02]  /*54a0*/  ISETP.GE.AND P4, PT, R181, RZ, PT ;  /* 0x000000ffb500720c */ /* 0x000fe40003f86270 */
[----:B------:R-:W-:Y:S01]  /*54b0*/  @!P2 IADD3 R48, R48, -R2, RZ ;  /* 0x800000023030a210 */ /* 0x000fe20007ffe0ff */
[----:B------:R-:W-:Y:S01]  /*54c0*/  @!P0 IMAD.MOV R55, RZ, RZ, -R55 ;  /* 0x000000ffff378224 */ /* 0x000fe200078e0a37 */
[----:B------:R-:W-:Y:S01]  /*54d0*/  ISETP.GE.AND P2, PT, R184, RZ, PT ;  /* 0x000000ffb800720c */ /* 0x000fe20003f46270 */
[----:B------:R-:W-:Y:S01]  /*54e0*/  @!P1 IMAD.MOV R54, RZ, RZ, -R54 ;  /* 0x000000ffff369224 */ /* 0x000fe200078e0a36 */
[C---:B------:R-:W-:Y:S01]  /*54f0*/  ISETP.GT.U32.AND P0, PT, R2.reuse, R49, PT ;  /* 0x000000310200720c */ /* 0x040fe20003f04070 */
[----:B------:R-:W-:Y:S01]  /*5500*/  @!P3 IMAD.IADD R47, R47, 0x1, -R2 ;  /* 0x000000012f2fb824 */ /* 0x000fe200078e0a02 */
[----:B------:R-:W-:-:S02]  /*5510*/  ISETP.GT.U32.AND P1, PT, R2, R48, PT ;  /* 0x000000300200720c */ /* 0x000fc40003f24070 */
[----:B------:R-:W-:Y:S01]  /*5520*/  ISETP.GE.AND P3, PT, R183, RZ, PT ;  /* 0x000000ffb700720c */ /* 0x000fe20003f66270 */
[----:B------:R-:W-:Y:S01]  /*5530*/  @!P5 IMAD.MOV R51, RZ, RZ, -R51 ;  /* 0x000000ffff33d224 */ /* 0x000fe200078e0a33 */
[C---:B------:R-:W-:Y:S01]  /*5540*/  ISETP.GT.U32.AND P5, PT, R2.reuse, R45, PT ;  /* 0x0000002d0200720c */ /* 0x040fe20003fa4070 */
[----:B------:R-:W-:Y:S01]  /*5550*/  @!P4 IMAD.MOV R50, RZ, RZ, -R50 ;  /* 0x000000ffff32c224 */ /* 0x000fe200078e0a32 */
[----:B------:R-:W-:-:S03]  /*5560*/  ISETP.GT.U32.AND P4, PT, R2, R43, PT ;  /* 0x0000002b0200720c */ /* 0x000fc60003f84070 */
[----:B------:R-:W-:Y:S02]  /*5570*/  @!P2 IADD3 R53, -R53, RZ, RZ ;  /* 0x000000ff3535a210 */ /* 0x000fe40007ffe1ff */
[----:B------:R-:W-:Y:S02]  /*5580*/  ISETP.GT.U32.AND P2, PT, R2, R47, PT ;  /* 0x0000002f0200720c */ /* 0x000fe40003f44070 */
[----:B------:R-:W-:Y:S01]  /*5590*/  @!P0 IADD3 R49, R49, -R2, RZ ;  /* 0x8000000231318210 */ /* 0x000fe20007ffe0ff */
[----:B------:R-:W-:Y:S01]  /*55a0*/  @!P1 IMAD.IADD R48, R48, 0x1, -R2 ;  /* 0x0000000130309824 */ /* 0x000fe200078e0a02 */
[C---:B------:R-:W-:Y:S01]  /*55b0*/  ISETP.GT.U32.AND P0, PT, R2.reuse, R42, PT ;  /* 0x0000002a0200720c */ /* 0x040fe20003f04070 */
[----:B------:R-:W-:Y:S01]  /*55c0*/  @!P3 IMAD.MOV R52, RZ, RZ, -R52 ;  /* 0x000000ffff34b224 */ /* 0x000fe200078e0a34 */
[C---:B------:R-:W-:Y:S02]  /*55d0*/  ISETP.GT.U32.AND P1, PT, R2.reuse, R41, PT ;  /* 0x000000290200720c */ /* 0x040fe40003f24070 */
[----:B------:R-:W-:-:S02]  /*55e0*/  ISETP.GT.U32.AND P3, PT, R2, R46, PT ;  /* 0x0000002e0200720c */ /* 0x000fc40003f64070 */
[----:B------:R-:W-:Y:S02]  /*55f0*/  @!P5 IADD3 R45, R45, -R2, RZ ;  /* 0x800000022d2dd210 */ /* 0x000fe40007ffe0ff */
[C---:B------:R-:W-:Y:S01]  /*5600*/  ISETP.GT.U32.AND P5, PT, R2.reuse, R38, PT ;  /* 0x000000260200720c */ /* 0x040fe20003fa4070 */
[--C-:B------:R-:W-:Y:S01]  /*5610*/  @!P4 IMAD.IADD R43, R43, 0x1, -R2.reuse ;  /* 0x000000012b2bc824 */ /* 0x100fe200078e0a02 */
[----:B------:R-:W-:Y:S01]  /*5620*/  ISETP.GT.U32.AND P6, PT, R2, R44, PT ;  /* 0x0000002c0200720c */ /* 0x000fe20003fc4070 */
[--C-:B------:R-:W-:Y:S01]  /*5630*/  @!P2 IMAD.IADD R47, R47, 0x1, -R2.reuse ;  /* 0x000000012f2fa824 */ /* 0x100fe200078e0a02 */
[----:B------:R-:W-:Y:S01]  /*5640*/  ISETP.GE.AND P4, PT, R179, RZ, PT ;  /* 0x000000ffb300720c */ /* 0x000fe20003f86270 */
[--C-:B------:R-:W-:Y:S01]  /*5650*/  @!P0 IMAD.IADD R42, R42, 0x1, -R2.reuse ;  /* 0x000000012a2a8824 */ /* 0x100fe200078e0a02 */
[----:B------:R-:W-:Y:S02]  /*5660*/  ISETP.GT.U32.AND P2, PT, R2, R40, PT ;  /* 0x000000280200720c */ /* 0x000fe40003f44070 */
[----:B------:R-:W-:Y:S01]  /*5670*/  ISETP.GE.AND P0, PT, R178, RZ, PT ;  /* 0x000000ffb200720c */ /* 0x000fe20003f06270 */
[----:B------:R-:W-:Y:S01]  /*5680*/  @!P3 IMAD.IADD R46, R46, 0x1, -R2 ;  /* 0x000000012e2eb824 */ /* 0x000fe200078e0a02 */
[----:B------:R-:W-:-:S02]  /*5690*/  @!P1 IADD3 R41, R41, -R2, RZ ;  /* 0x8000000229299210 */ /* 0x000fc40007ffe0ff */
[----:B------:R-:W-:Y:S02]  /*56a0*/  ISETP.GE.AND P1, PT, R177, RZ, PT ;  /* 0x000000ffb100720c */ /* 0x000fe40003f26270 */
[----:B------:R-:W-:Y:S01]  /*56b0*/  ISETP.GT.U32.AND P3, PT, R2, R39, PT ;  /* 0x000000270200720c */ /* 0x000fe20003f64070 */
[--C-:B------:R-:W-:Y:S01]  /*56c0*/  @!P5 IMAD.IADD R38, R38, 0x1, -R2.reuse ;  /* 0x000000012626d824 */ /* 0x100fe200078e0a02 */
[----:B------:R-:W-:Y:S01]  /*56d0*/  ISETP.GT.U32.AND P5, PT, R2, R43, PT ;  /* 0x0000002b0200720c */ /* 0x000fe20003fa4070 */
[----:B------:R-:W-:Y:S02]  /*56e0*/  @!P6 IMAD.IADD R44, R44, 0x1, -R2 ;  /* 0x000000012c2ce824 */ /* 0x000fe400078e0a02 */
[----:B------:R-:W-:Y:S01]  /*56f0*/  @!P4 IMAD.MOV R48, RZ, RZ, -R48 ;  /* 0x000000ffff30c224 */ /* 0x000fe200078e0a30 */
[----:B------:R-:W-:Y:S01]  /*5700*/  ISETP.GT.U32.AND P4, PT, R2, R42, PT ;  /* 0x0000002a0200720c */ /* 0x000fe20003f84070 */
[----:B------:R-:W-:Y:S01]  /*5710*/  @!P2 IMAD.IADD R40, R40, 0x1, -R2 ;  /* 0x000000012828a824 */ /* 0x000fe200078e0a02 */
[C---:B------:R-:W-:Y:S01]  /*5720*/  ISETP.GT.U32.AND P6, PT, R2.reuse, R44, PT ;  /* 0x0000002c0200720c */ /* 0x040fe20003fc4070 */
[----:B------:R-:W-:Y:S01]  /*5730*/  @!P0 IMAD.MOV R47, RZ, RZ, -R47 ;  /* 0x000000ffff2f8224 */ /* 0x000fe200078e0a2f */
[C---:B------:R-:W-:Y:S01]  /*5740*/  ISETP.GT.U32.AND P0, PT, R2.reuse, R41, PT ;  /* 0x000000290200720c */ /* 0x040fe20003f04070 */
[----:B------:R-:W-:Y:S01]  /*5750*/  @!P1 IMAD.MOV R46, RZ, RZ, -R46 ;  /* 0x000000ffff2e9224 */ /* 0x000fe200078e0a2e */
[C---:B------:R-:W-:Y:S01]  /*5760*/  ISETP.GT.U32.AND P1, PT, R2.reuse, R40, PT ;  /* 0x000000280200720c */ /* 0x040fe20003f24070 */
[--C-:B------:R-:W-:Y:S01]  /*5770*/  @!P3 IMAD.IADD R39, R39, 0x1, -R2.reuse ;  /* 0x000000012727b824 */ /* 0x100fe200078e0a02 */
[----:B------:R-:W-:Y:S01]  /*5780*/  ISETP.GE.AND P3, PT, R175, RZ, PT ;  /* 0x000000ffaf00720c */ /* 0x000fe20003f66270 */
[----:B------:R-:W-:Y:S01]  /*5790*/  @!P5 IMAD.IADD R43, R43, 0x1, -R2 ;  /* 0x000000012b2bd824 */ /* 0x000fe200078e0a02 */
[----:B------:R-:W-:-:S02]  /*57a0*/  ISETP.GT.U32.AND P5, PT, R2, R36, PT ;  /* 0x000000240200720c */ /* 0x000fc40003fa4070 */
[----:B------:R-:W-:Y:S01]  /*57b0*/  ISETP.GE.AND P2, PT, R176, RZ, PT ;  /* 0x000000ffb000720c */ /* 0x000fe20003f46270 */
[--C-:B------:R-:W-:Y:S01]  /*57c0*/  @!P4 IMAD.IADD R42, R42, 0x1, -R2.reuse ;  /* 0x000000012a2ac824 */ /* 0x100fe200078e0a02 */
[----:B------:R-:W-:Y:S01]  /*57d0*/  ISETP.GT.U32.AND P4, PT, R2, R35, PT ;  /* 0x000000230200720c */ /* 0x000fe20003f84070 */
[--C-:B------:R-:W-:Y:S01]  /*57e0*/  @!P6 IMAD.IADD R44, R44, 0x1, -R2.reuse ;  /* 0x000000012c2ce824 */ /* 0x100fe200078e0a02 */
[----:B------:R-:W-:Y:S02]  /*57f0*/  ISETP.GE.AND P6, PT, R180, RZ, PT ;  /* 0x000000ffb400720c */ /* 0x000fe40003fc6270 */
[----:B------:R-:W-:Y:S01]  /*5800*/  @!P0 IADD3 R41, R41, -R2, RZ ;  /* 0x8000000229298210 */ /* 0x000fe20007ffe0ff */
[----:B------:R-:W-:Y:S01]  /*5810*/  @!P1 IMAD.IADD R40, R40, 0x1, -R2 ;  /* 0x0000000128289824 */ /* 0x000fe200078e0a02 */
[C---:B------:R-:W-:Y:S01]  /*5820*/  ISETP.GT.U32.AND P0, PT, R2.reuse, R34, PT ;  /* 0x000000220200720c */ /* 0x040fe20003f04070 */
[----:B------:R-:W-:Y:S01]  /*5830*/  @!P3 IMAD.MOV R44, RZ, RZ, -R44 ;  /* 0x000000ffff2cb224 */ /* 0x000fe200078e0a2c */
[----:B------:R-:W-:-:S02]  /*5840*/  ISETP.GT.U32.AND P1, PT, R2, R33, PT ;  /* 0x000000210200720c */ /* 0x000fc40003f24070 */
[----:B------:R-:W-:Y:S01]  /*5850*/  ISETP.GT.U32.AND P3, PT, R2, R37, PT ;  /* 0x000000250200720c */ /* 0x000fe20003f64070 */
[--C-:B------:R-:W-:Y:S01]  /*5860*/  @!P5 IMAD.IADD R36, R36, 0x1, -R2.reuse ;  /* 0x000000012424d824 */ /* 0x100fe200078e0a02 */
[----:B------:R-:W-:Y:S02]  /*5870*/  @!P2 IADD3 R45, -R45, RZ, RZ ;  /* 0x000000ff2d2da210 */ /* 0x000fe40007ffe1ff */
[----:B------:R-:W-:Y:S02]  /*5880*/  ISETP.GE.AND P5, PT, R172, RZ, PT ;  /* 0x000000ffac00720c */ /* 0x000fe40003fa6270 */
[----:B------:R-:W-:Y:S01]  /*5890*/  ISETP.GT.U32.AND P2, PT, R2, R39, PT ;  /* 0x000000270200720c */ /* 0x000fe20003f44070 */
[--C-:B------:R-:W-:Y:S01]  /*58a0*/  @!P4 IMAD.IADD R35, R35, 0x1, -R2.reuse ;  /* 0x000000012323c824 */ /* 0x100fe200078e0a02 */
[----:B------:R-:W-:Y:S02]  /*58b0*/  ISETP.GE.AND P4, PT, R171, RZ, PT ;  /* 0x000000ffab00720c */ /* 0x000fe40003f86270 */
[----:B------:R-:W-:Y:S01]  /*58c0*/  @!P6 IADD3 R49, -R49, RZ, RZ ;  /* 0x000000ff3131e210 */ /* 0x000fe20007ffe1ff */
[----:B------:R-:W-:Y:S01]  /*58d0*/  @!P0 IMAD.IADD R34, R34, 0x1, -R2 ;  /* 0x0000000122228824 */ /* 0x000fe200078e0a02 */
[----:B------:R-:W-:-:S02]  /*58e0*/  ISETP.GT.U32.AND P6, PT, R2, R38, PT ;  /* 0x000000260200720c */ /* 0x000fc40003fc4070 */
[----:B------:R-:W-:Y:S02]  /*58f0*/  ISETP.GE.AND P0, PT, R170, RZ, PT ;  /* 0x000000ffaa00720c */ /* 0x000fe40003f06270 */
[-C--:B------:R-:W-:Y:S02]  /*5900*/  @!P1 IADD3 R33, R33, -R2.reuse, RZ ;  /* 0x8000000221219210 */ /* 0x080fe40007ffe0ff */
[----:B------:R-:W-:Y:S02]  /*5910*/  @!P3 IADD3 R37, R37, -R2, RZ ;  /* 0x800000022525b210 */ /* 0x000fe40007ffe0ff */
[----:B------:R-:W-:Y:S02]  /*5920*/  ISETP.GE.AND P1, PT, R169, RZ, PT ;  /* 0x000000ffa900720c */ /* 0x000fe40003f26270 */
[----:B------:R-:W-:Y:S01]  /*5930*/  ISETP.GE.AND P3, PT, R173, RZ, PT ;  /* 0x000000ffad00720c */ /* 0x000fe20003f66270 */
[----:B------:R-:W-:Y:S01]  /*5940*/  @!P2 IMAD.IADD R39, R39, 0x1, -R2 ;  /* 0x000000012727a824 */ /* 0x000fe200078e0a02 */
[----:B------:R-:W-:-:S02]  /*5950*/  @!P5 IADD3 R41, -R41, RZ, RZ ;  /* 0x000000ff2929d210 */ /* 0x000fc40007ffe1ff */
[C---:B------:R-:W-:Y:S02]  /*5960*/  ISETP.GT.U32.AND P5, PT, R2.reuse, R35, PT ;  /* 0x000000230200720c */ /* 0x040fe40003fa4070 */
[C---:B------:R-:W-:Y:S01]  /*5970*/  ISETP.GT.U32.AND P2, PT, R2.reuse, R32, PT ;  /* 0x000000200200720c */ /* 0x040fe20003f44070 */
[----:B------:R-:W-:Y:S01]  /*5980*/  @!P4 IMAD.MOV R40, RZ, RZ, -R40 ;  /* 0x000000ffff28c224 */ /* 0x000fe200078e0a28 */
[----:B------:R-:W-:Y:S01]  /*5990*/  ISETP.GT.U32.AND P4, PT, R2, R34, PT ;  /* 0x000000220200720c */ /* 0x000fe20003f84070 */
[----:B------:R-:W-:Y:S02]  /*59a0*/  @!P6 IMAD.IADD R38, R38, 0x1, -R2 ;  /* 0x000000012626e824 */ /* 0x000fe400078e0a02 */
[----:B------:R-:W-:Y:S01]  /*59b0*/  @!P0 IMAD.MOV R39, RZ, RZ, -R39 ;  /* 0x000000ffff278224 */ /* 0x000fe200078e0a27 */
[C---:B------:R-:W-:Y:S01]  /*59c0*/  ISETP.GT.U32.AND P0, PT, R2.reuse, R33, PT ;  /* 0x000000210200720c */ /* 0x040fe20003f04070 */
[----:B------:R-:W-:Y:S01]  /*59d0*/  @!P1 IMAD.MOV R38, RZ, RZ, -R38 ;  /* 0x000000ffff269224 */ /* 0x000fe200078e0a26 */
[C---:B------:R-:W-:Y:S01]  /*59e0*/  ISETP.GT.U32.AND P1, PT, R2.reuse, R31, PT ;  /* 0x0000001f0200720c */ /* 0x040fe20003f24070 */
[----:B------:R-:W-:Y:S01]  /*59f0*/  @!P3 IMAD.MOV R42, RZ, RZ, -R42 ;  /* 0x000000ffff2ab224 */ /* 0x000fe200078e0a2a */
[C---:B------:R-:W-:Y:S01]  /*5a00*/  ISETP.GT.U32.AND P3, PT, R2.reuse, R36, PT ;  /* 0x000000240200720c */ /* 0x040fe20003f64070 */
[--C-:B------:R-:W-:Y:S01]  /*5a10*/  @!P5 IMAD.IADD R35, R35, 0x1, -R2.reuse ;  /* 0x000000012323d824 */ /* 0x100fe200078e0a02 */
[----:B------:R-:W-:Y:S01]  /*5a20*/  ISETP.GT.U32.AND P5, PT, R2, R29, PT ;  /* 0x0000001d0200720c */ /* 0x000fe20003fa4070 */
[--C-:B------:R-:W-:Y:S01]  /*5a30*/  @!P2 IMAD.IADD R32, R32, 0x1, -R2.reuse ;  /* 0x000000012020a824 */ /* 0x100fe200078e0a02 */
[----:B------:R-:W-:Y:S01]  /*5a40*/  ISETP.GT.U32.AND P2, PT, R2, R37, PT ;  /* 0x000000250200720c */ /* 0x000fe20003f44070 */
[----:B------:R-:W-:Y:S01]  /*5a50*/  @!P4 IMAD.IADD R34, R34, 0x1, -R2 ;  /* 0x000000012222c824 */ /* 0x000fe200078e0a02 */
[----:B------:R-:W-:-:S02]  /*5a60*/  ISETP.GE.AND P6, PT, R174, RZ, PT ;  /* 0x000000ffae00720c */ /* 0x000fc40003fc6270 */
[C---:B------:R-:W-:Y:S02]  /*5a70*/  ISETP.GT.U32.AND P4, PT, R2.reuse, R28, PT ;  /* 0x0000001c0200720c */ /* 0x040fe40003f84070 */
[----:B------:R-:W-:Y:S01]  /*5a80*/  @!P0 IADD3 R33, R33, -R2, RZ ;  /* 0x8000000221218210 */ /* 0x000fe20007ffe0ff */
[--C-:B------:R-:W-:Y:S01]  /*5a90*/  @!P1 IMAD.IADD R31, R31, 0x1, -R2.reuse ;  /* 0x000000011f1f9824 */ /* 0x100fe200078e0a02 */
[----:B------:R-:W-:Y:S01]  /*5aa0*/  ISETP.GT.U32.AND P0, PT, R2, R27, PT ;  /* 0x0000001b0200720c */ /* 0x000fe20003f04070 */
[----:B------:R-:W-:Y:S01]  /*5ab0*/  @!P3 IMAD.IADD R36, R36, 0x1, -R2 ;  /* 0x000000012424b824 */ /* 0x000fe200078e0a02 */
[C---:B------:R-:W-:Y:S02]  /*5ac0*/  ISETP.GT.U32.AND P1, PT, R2.reuse, R26, PT ;  /* 0x0000001a0200720c */ /* 0x040fe40003f24070 */
[----:B------:R-:W-:Y:S02]  /*5ad0*/  ISETP.GT.U32.AND P3, PT, R2, R30, PT ;  /* 0x0000001e0200720c */ /* 0x000fe40003f64070 */
[----:B------:R-:W-:-:S02]  /*5ae0*/  @!P5 IADD3 R29, R29, -R2, RZ ;  /* 0x800000021d1dd210 */ /* 0x000fc40007ffe0ff */
[----:B------:R-:W-:Y:S02]  /*5af0*/  @!P2 IADD3 R37, R37, -R2, RZ ;  /* 0x800000022525a210 */ /* 0x000fe40007ffe0ff */
[----:B------:R-:W-:Y:S02]  /*5b00*/  ISETP.GE.AND P5, PT, R165, RZ, PT ;  /* 0x000000ffa500720c */ /* 0x000fe40003fa6270 */
[----:B------:R-:W-:Y:S01]  /*5b10*/  ISETP.GE.AND P2, PT, R168, RZ, PT ;  /* 0x000000ffa800720c */ /* 0x000fe20003f46270 */
[----:B------:R-:W-:Y:S01]  /*5b20*/  @!P6 IMAD.MOV R43, RZ, RZ, -R43 ;  /* 0x000000ffff2be224 */ /* 0x000fe200078e0a2b */
[----:B------:R-:W-:Y:S01]  /*5b30*/  ISETP.GT.U32.AND P6, PT, R2, R32, PT ;  /* 0x000000200200720c */ /* 0x000fe20003fc4070 */
[--C-:B------:R-:W-:Y:S01]  /*5b40*/  @!P4 IMAD.IADD R28, R28, 0x1, -R2.reuse ;  /* 0x000000011c1cc824 */ /* 0x100fe200078e0a02 */
[----:B------:R-:W-:Y:S01]  /*5b50*/  ISETP.GE.AND P4, PT, R164, RZ, PT ;  /* 0x000000ffa400720c */ /* 0x000fe20003f86270 */
[--C-:B------:R-:W-:Y:S01]  /*5b60*/  @!P0 IMAD.IADD R27, R27, 0x1, -R2.reuse ;  /* 0x000000011b1b8824 */ /* 0x100fe200078e0a02 */
[----:B------:R-:W-:Y:S01]  /*5b70*/  ISETP.GE.AND P0, PT, R163, RZ, PT ;  /* 0x000000ffa300720c */ /* 0x000fe20003f06270 */
[----:B------:R-:W-:Y:S01]  /*5b80*/  @!P3 IMAD.IADD R30, R30, 0x1, -R2 ;  /* 0x000000011e1eb824 */ /* 0x000fe200078e0a02 */
[----:B------:R-:W-:-:S02]  /*5b90*/  @!P1 IADD3 R26, R26, -R2, RZ ;  /* 0x800000021a1a9210 */ /* 0x000fc40007ffe0ff */
[----:B------:R-:W-:Y:S02]  /*5ba0*/  ISETP.GT.U32.AND P1, PT, R2, R31, PT ;  /* 0x0000001f0200720c */ /* 0x000fe40003f24070 */
[----:B------:R-:W-:Y:S01]  /*5bb0*/  ISETP.GE.AND P3, PT, R166, RZ, PT ;  /* 0x000000ffa600720c */ /* 0x000fe20003f66270 */
[----:B------:R-:W-:Y:S01]  /*5bc0*/  @!P2 IMAD.MOV R37, RZ, RZ, -R37 ;  /* 0x000000ffff25a224 */ /* 0x000fe200078e0a25 */
[----:B------:R-:W-:Y:S02]  /*5bd0*/  @!P5 IADD3 R34, -R34, RZ, RZ ;  /* 0x000000ff2222d210 */ /* 0x000fe40007ffe1ff */
[C---:B------:R-:W-:Y:S02]  /*5be0*/  ISETP.GT.U32.AND P5, PT, R2.reuse, R28, PT ;  /* 0x0000001c0200720c */ /* 0x040fe40003fa4070 */
[----:B------:R-:W-:Y:S01]  /*5bf0*/  ISETP.GT.U32.AND P2, PT, R2, R30, PT ;  /* 0x0000001e0200720c */ /* 0x000fe20003f44070 */
[----:B------:R-:W-:Y:S02]  /*5c00*/  @!P6 IMAD.IADD R32, R32, 0x1, -R2 ;  /* 0x000000012020e824 */ /* 0x000fe400078e0a02 */
[----:B------:R-:W-:Y:S01]  /*5c10*/  @!P4 IMAD.MOV R33, RZ, RZ, -R33 ;  /* 0x000000ffff21c224 */ /* 0x000fe200078e0a21 */
[C---:B------:R-:W-:Y:S01]  /*5c20*/  ISETP.GT.U32.AND P4, PT, R2.reuse, R27, PT ;  /* 0x0000001b0200720c */ /* 0x040fe20003f84070 */
[----:B------:R-:W-:Y:S01]  /*5c30*/  @!P0 IMAD.MOV R32, RZ, RZ, -R32 ;  /* 0x000000ffff208224 */ /* 0x000fe200078e0a20 */
[C---:B------:R-:W-:Y:S01]  /*5c40*/  ISETP.GT.U32.AND P0, PT, R2.reuse, R25, PT ;  /* 0x000000190200720c */ /* 0x040fe20003f04070 */
[--C-:B------:R-:W-:Y:S01]  /*5c50*/  @!P1 IMAD.IADD R31, R31, 0x1, -R2.reuse ;  /* 0x000000011f1f9824 */ /* 0x100fe200078e0a02 */
[----:B------:R-:W-:Y:S01]  /*5c60*/  ISETP.GE.AND P6, PT, R167, RZ, PT ;  /* 0x000000ffa700720c */ /* 0x000fe20003fc6270 */
[----:B------:R-:W-:Y:S01]  /*5c70*/  @!P3 IMAD.MOV R35, RZ, RZ, -R35 ;  /* 0x000000ffff23b224 */ /* 0x000fe200078e0a23 */
[----:B------:R-:W-:Y:S01]  /*5c80*/  ISETP.GT.U32.AND P1, PT, R2, R24, PT ;  /* 0x000000180200720c */ /* 0x000fe20003f24070 */
[----:B------:R-:W-:Y:S01]  /*5c90*/  @!P5 IMAD.IADD R28, R28, 0x1, -R2 ;  /* 0x000000011c1cd824 */ /* 0x000fe200078e0a02 */
[----:B------:R-:W-:-:S02]  /*5ca0*/  ISETP.GT.U32.AND P3, PT, R2, R29, PT ;  /* 0x0000001d0200720c */ /* 0x000fc40003f64070 */
[----:B------:R-:W-:Y:S02]  /*5cb0*/  @!P2 IADD3 R30, R30, -R2, RZ ;  /* 0x800000021e1ea210 */ /* 0x000fe40007ffe0ff */
[C---:B------:R-:W-:Y:S02]  /*5cc0*/  ISETP.GT.U32.AND P5, PT, R2.reuse, R21, PT ;  /* 0x000000150200720c */ /* 0x040fe40003fa4070 */
[C---:B------:R-:W-:Y:S01]  /*5cd0*/  ISETP.GT.U32.AND P2, PT, R2.reuse, R23, PT ;  /* 0x000000170200720c */ /* 0x040fe20003f44070 */
[--C-:B------:R-:W-:Y:S01]  /*5ce0*/  @!P4 IMAD.IADD R27, R27, 0x1, -R2.reuse ;  /* 0x000000011b1bc824 */ /* 0x100fe200078e0a02 */
[C---:B------:R-:W-:Y:S01]  /*5cf0*/  ISETP.GT.U32.AND P4, PT, R2.reuse, R20, PT ;  /* 0x000000140200720c */ /* 0x040fe20003f84070 */
[----:B------:R-:W-:Y:S01]  /*5d00*/  @!P0 IMAD.IADD R25, R25, 0x1, -R2 ;  /* 0x0000000119198824 */ /* 0x000fe200078e0a02 */
[----:B------:R-:W-:Y:S01]  /*5d10*/  ISETP.GE.AND P0, PT, R161, RZ, PT ;  /* 0x000000ffa100720c */ /* 0x000fe20003f06270 */
[----:B------:R-:W-:Y:S01]  /*5d20*/  @!P6 IMAD.MOV R36, RZ, RZ, -R36 ;  /* 0x000000ffff24e224 */ /* 0x000fe200078e0a24 */
[----:B------:R-:W-:Y:S01]  /*5d30*/  ISETP.GT.U32.AND P6, PT, R2, R26, PT ;  /* 0x0000001a0200720c */ /* 0x000fe20003fc4070 */
[--C-:B------:R-:W-:Y:S01]  /*5d40*/  @!P1 IMAD.IADD R24, R24, 0x1, -R2.reuse ;  /* 0x0000000118189824 */ /* 0x100fe200078e0a02 */
[----:B------:R-:W-:Y:S01]  /*5d50*/  ISETP.GE.AND P1, PT, R160, RZ, PT ;  /* 0x000000ffa000720c */ /* 0x000fe20003f26270 */
[--C-:B------:R-:W-:Y:S01]  /*5d60*/  @!P3 IMAD.IADD R29, R29, 0x1, -R2.reuse ;  /* 0x000000011d1db824 */ /* 0x100fe200078e0a02 */
[----:B------:R-:W-:Y:S01]  /*5d70*/  ISETP.GT.U32.AND P3, PT, R2, R22, PT ;  /* 0x000000160200720c */ /* 0x000fe20003f64070 */
[--C-:B------:R-:W-:Y:S01]  /*5d80*/  @!P5 IMAD.IADD R21, R21, 0x1, -R2.reuse ;  /* 0x000000011515d824 */ /* 0x100fe200078e0a02 */
[----:B------:R-:W-:Y:S01]  /*5d90*/  ISETP.GE.AND P5, PT, R134, RZ, PT ;  /* 0x000000ff8600720c */ /* 0x000fe20003fa6270 */
[--C-:B------:R-:W-:Y:S01]  /*5da0*/  @!P2 IMAD.IADD R23, R23, 0x1, -R2.reuse ;  /* 0x000000011717a824 */ /* 0x100fe200078e0a02 */
[----:B------:R-:W-:Y:S01]  /*5db0*/  ISETP.GE.AND P2, PT, R159, RZ, PT ;  /* 0x000000ff9f00720c */ /* 0x000fe20003f46270 */
[----:B------:R-:W-:Y:S01]  /*5dc0*/  @!P4 IMAD.IADD R20, R20, 0x1, -R2 ;  /* 0x000000011414c824 */ /* 0x000fe200078e0a02 */
[----:B------:R-:W-:-:S02]  /*5dd0*/  ISETP.GT.U32.AND P4, PT, R2, R25, PT ;  /* 0x000000190200720c */ /* 0x000fc40003f84070 */
[----:B------:R-:W-:Y:S02]  /*5de0*/  @!P0 IADD3 R30, -R30, RZ, RZ ;  /* 0x000000ff1e1e8210 */ /* 0x000fe40007ffe1ff */
[----:B------:R-:W-:Y:S01]  /*5df0*/  @!P6 IADD3 R26, R26, -R2, RZ ;  /* 0x800000021a1ae210 */ /* 0x000fe20007ffe0ff */
[----:B------:R-:W-:Y:S01]  /*5e00*/  @!P1 IMAD.MOV R29, RZ, RZ, -R29 ;  /* 0x000000ffff1d9224 */ /* 0x000fe200078e0a1d */
[C---:B------:R-:W-:Y:S02]  /*5e10*/  ISETP.GT.U32.AND P0, PT, R2.reuse, R24, PT ;  /* 0x000000180200720c */ /* 0x040fe40003f04070 */
[----:B------:R-:W-:Y:S02]  /*5e20*/  ISETP.GT.U32.AND P1, PT, R2, R23, PT ;  /* 0x000000170200720c */ /* 0x000fe40003f24070 */
[----:B------:R-:W-:Y:S01]  /*5e30*/  @!P3 IADD3 R22, R22, -R2, RZ ;  /* 0x800000021616b210 */ /* 0x000fe20007ffe0ff */
[----:B------:R-:W-:Y:S01]  /*5e40*/  @!P5 IMAD.MOV R26, RZ, RZ, -R26 ;  /* 0x000000ffff1ad224 */ /* 0x000fe200078e0a1a */
[C---:B------:R-:W-:Y:S01]  /*5e50*/  ISETP.GT.U32.AND P5, PT, R2.reuse, R19, PT ;  /* 0x000000130200720c */ /* 0x040fe20003fa4070 */
[----:B------:R-:W-:Y:S01]  /*5e60*/  @!P2 IMAD.MOV R28, RZ, RZ, -R28 ;  /* 0x000000ffff1ca224 */ /* 0x000fe200078e0a1c */
[----:B------:R-:W-:Y:S01]  /*5e70*/  ISETP.GT.U32.AND P2, PT, R2, R22, PT ;  /* 0x000000160200720c */ /* 0x000fe20003f44070 */
[----:B------:R-:W-:Y:S01]  /*5e80*/  @!P4 IMAD.IADD R25, R25, 0x1, -R2 ;  /* 0x000000011919c824 */ /* 0x000fe200078e0a02 */
[----:B------:R-:W-:-:S02]  /*5e90*/  ISETP.GE.AND P6, PT, R162, RZ, PT ;  /* 0x000000ffa200720c */ /* 0x000fc40003fc6270 */
[----:B------:R-:W-:Y:S02]  /*5ea0*/  ISETP.GE.AND P3, PT, R158, RZ, PT ;  /* 0x000000ff9e00720c */ /* 0x000fe40003f66270 */
[----:B------:R-:W-:Y:S01]  /*5eb0*/  ISETP.GT.U32.AND P4, PT, R2, R18, PT ;  /* 0x000000120200720c */ /* 0x000fe20003f84070 */
[--C-:B------:R-:W-:Y:S01]  /*5ec0*/  @!P0 IMAD.IADD R24, R24, 0x1, -R2.reuse ;  /* 0x0000000118188824 */ /* 0x100fe200078e0a02 */
[C---:B------:R-:W-:Y:S02]  /*5ed0*/  ISETP.GT.U32.AND P0, PT, R2.reuse, R17, PT ;  /* 0x000000110200720c */ /* 0x040fe40003f04070 */
[----:B------:R-:W-:Y:S02]  /*5ee0*/  @!P1 IADD3 R23, R23, -R2, RZ ;  /* 0x8000000217179210 */ /* 0x000fe40007ffe0ff */
[----:B------:R-:W-:Y:S01]  /*5ef0*/  ISETP.GT.U32.AND P1, PT, R2, R16, PT ;  /* 0x000000100200720c */ /* 0x000fe20003f24070 */
[----:B------:R-:W-:Y:S01]  /*5f00*/  @!P2 IMAD.IADD R22, R22, 0x1, -R2 ;  /* 0x000000011616a824 */ /* 0x000fe200078e0a02 */
[----:B------:R-:W-:-:S02]  /*5f10*/  @!P5 IADD3 R19, R19, -R2, RZ ;  /* 0x800000021313d210 */ /* 0x000fc40007ffe0ff */
[----:B------:R-:W-:Y:S01]  /*5f20*/  ISETP.GE.AND P5, PT, R155, RZ, PT ;  /* 0x000000ff9b00720c */ /* 0x000fe20003fa6270 */
[----:B------:R-:W-:Y:S01]  /*5f30*/  @!P6 IMAD.MOV R31, RZ, RZ, -R31 ;  /* 0x000000ffff1fe224 */ /* 0x000fe200078e0a1f */
[C---:B------:R-:W-:Y:S01]  /*5f40*/  ISETP.GT.U32.AND P2, PT, R2.reuse, R15, PT ;  /* 0x0000000f0200720c */ /* 0x040fe20003f44070 */
[----:B------:R-:W-:Y:S01]  /*5f50*/  @!P3 IMAD.MOV R27, RZ, RZ, -R27 ;  /* 0x000000ffff1bb224 */ /* 0x000fe200078e0a1b */
[----:B------:R-:W-:Y:S01]  /*5f60*/  ISETP.GT.U32.AND P6, PT, R2, R20, PT ;  /* 0x000000140200720c */ /* 0x000fe20003fc4070 */
[--C-:B------:R-:W-:Y:S01]  /*5f70*/  @!P4 IMAD.IADD R18, R18, 0x1, -R2.reuse ;  /* 0x000000011212c824 */ /* 0x100fe200078e0a02 */
[----:B------:R-:W-:Y:S02]  /*5f80*/  ISETP.GT.U32.AND P3, PT, R2, R21, PT ;  /* 0x000000150200720c */ /* 0x000fe40003f64070 */
[----:B------:R-:W-:Y:S01]  /*5f90*/  ISETP.GE.AND P4, PT, R153, RZ, PT ;  /* 0x000000ff9900720c */ /* 0x000fe20003f86270 */
[--C-:B------:R-:W-:Y:S01]  /*5fa0*/  @!P0 IMAD.IADD R17, R17, 0x1, -R2.reuse ;  /* 0x0000000111118824 */ /* 0x100fe200078e0a02 */
[----:B------:R-:W-:Y:S01]  /*5fb0*/  ISETP.GE.AND P0, PT, R152, RZ, PT ;  /* 0x000000ff9800720c */ /* 0x000fe20003f06270 */
[----:B------:R-:W-:Y:S01]  /*5fc0*/  @!P1 IMAD.IADD R16, R16, 0x1, -R2 ;  /* 0x0000000110109824 */ /* 0x000fe200078e0a02 */
[----:B------:R-:W-:Y:S01]  /*5fd0*/  ISETP.GE.AND P1, PT, R151, RZ, PT ;  /* 0x000000ff9700720c */ /* 0x000fe20003f26270 */
[----:B------:R-:W-:Y:S01]  /*5fe0*/  @!P5 IMAD.MOV R23, RZ, RZ, -R23 ;  /* 0x000000ffff17d224 */ /* 0x000fe200078e0a17 */
[----:B------:R-:W-:-:S02]  /*5ff0*/  ISETP.GT.U32.AND P5, PT, R2, R17, PT ;  /* 0x000000110200720c */ /* 0x000fc40003fa4070 */
[----:B------:R-:W-:Y:S01]  /*6000*/  @!P2 IADD3 R15, R15, -R2, RZ ;  /* 0x800000020f0fa210 */ /* 0x000fe20007ffe0ff */
[--C-:B------:R-:W-:Y:S01]  /*6010*/  @!P6 IMAD.IADD R20, R20, 0x1, -R2.reuse ;  /* 0x000000011414e824 */ /* 0x100fe200078e0a02 */
[----:B------:R-:W-:Y:S01]  /*6020*/  ISETP.GE.AND P6, PT, R156, RZ, PT ;  /* 0x000000ff9c00720c */ /* 0x000fe20003fc6270 */
[----:B------:R-:W-:Y:S02]  /*6030*/  @!P3 IMAD.IADD R21, R21, 0x1, -R2 ;  /* 0x000000011515b824 */ /* 0x000fe400078e0a02 */
[----:B------:R-:W-:Y:S02]  /*6040*/  @!P4 IADD3 R22, -R22, RZ, RZ ;  /* 0x000000ff1616c210 */ /* 0x000fe40007ffe1ff */
[C---:B------:R-:W-:Y:S01]  /*6050*/  ISETP.GT.U32.AND P4, PT, R2.reuse, R15, PT ;  /* 0x0000000f0200720c */ /* 0x040fe20003f84070 */
[----:B------:R-:W-:Y:S01]  /*6060*/  @!P0 IMAD.MOV R21, RZ, RZ, -R21 ;  /* 0x000000ffff158224 */ /* 0x000fe200078e0a15 */
[----:B------:R-:W-:Y:S01]  /*6070*/  IABS R9, R133 ;  /* 0x0000008500097213 */ /* 0x000fe20000000000 */
[----:B------:R-:W-:Y:S01]  /*6080*/  @!P1 IMAD.MOV R20, RZ, RZ, -R20 ;  /* 0x000000ffff149224 */ /* 0x000fe200078e0a14 */
[----:B------:R-:W-:-:S02]  /*6090*/  ISETP.GT.U32.AND P0, PT, R2, R14, PT ;  /* 0x0000000e0200720c */ /* 0x000fc40003f04070 */
[----:B------:R-:W-:Y:S01]  /*60a0*/  ISETP.GT.U32.AND P1, PT, R2, R13, PT ;  /* 0x0000000d0200720c */ /* 0x000fe20003f24070 */
[----:B------:R-:W-:Y:S01]  /*60b0*/  IMAD.HI.U32 R0, R132, R9, RZ ;  /* 0x0000000984007227 */ /* 0x000fe200078e00ff */
[----:B------:R-:W-:-:S03]  /*60c0*/  IADD3 R140, R136, 0x7a, RZ ;  /* 0x0000007a888c7810 */ /* 0x000fc60007ffe0ff */
[----:B------:R-:W-:Y:S01]  /*60d0*/  @!P5 IMAD.IADD R17, R17, 0x1, -R2 ;  /* 0x000000011111d824 */ /* 0x000fe200078e0a02 */
[----:B------:R-:W-:Y:S01]  /*60e0*/  ISETP.GE.AND P5, PT, R148, RZ, PT ;  /* 0x000000ff9400720c */ /* 0x000fe20003fa6270 */
[----:B------:R-:W-:Y:S01]  /*60f0*/  @!P6 IMAD.MOV R24, RZ, RZ, -R24 ;  /* 0x000000ffff18e224 */ /* 0x000fe200078e0a18 */
[----:B------:R-:W-:Y:S01]  /*6100*/  IADD3 R0, -R0, RZ, RZ ;  /* 0x000000ff00007210 */ /* 0x000fe20007ffe1ff */
[----:B------:R-:W-:Y:S01]  /*6110*/  @!P4 IMAD.IADD R15, R15, 0x1, -R2 ;  /* 0x000000010f0fc824 */ /* 0x000fe200078e0a02 */
[----:B------:R-:W-:Y:S02]  /*6120*/  IABS R8, R140 ;  /* 0x0000008c00087213 */ /* 0x000fe40000000000 */
[C---:B------:R-:W-:Y:S02]  /*6130*/  ISETP.GT.U32.AND P6, PT, R2.reuse, R16, PT ;  /* 0x000000100200720c */ /* 0x040fe40003fc4070 */
[C---:B------:R-:W-:Y:S01]  /*6140*/  ISETP.GT.U32.AND P4, PT, R2.reuse, R12, PT ;  /* 0x0000000c0200720c */ /* 0x040fe20003f84070 */
[----:B------:R-:W-:Y:S01]  /*6150*/  IMAD R9, R2, R0, R9 ;  /* 0x0000000002097224 */ /* 0x000fe200078e0209 */
[----:B------:R-:W-:Y:S01]  /*6160*/  @!P0 IADD3 R14, R14, -R2, RZ ;  /* 0x800000020e0e8210 */ /* 0x000fe20007ffe0ff */
[----:B------:R-:W-:Y:S01]  /*6170*/  IMAD.HI.U32 R0, R132, R8, RZ ;  /* 0x0000000884007227 */ /* 0x000fe200078e00ff */
[----:B------:R-:W-:-:S02]  /*6180*/  IADD3 R139, R136, 0x7b, RZ ;  /* 0x0000007b888b7810 */ /* 0x000fc40007ffe0ff */
[C---:B------:R-:W-:Y:S01]  /*6190*/  ISETP.GT.U32.AND P0, PT, R2.reuse, R11, PT ;  /* 0x0000000b0200720c */ /* 0x040fe20003f04070 */
[----:B------:R-:W-:Y:S01]  /*61a0*/  @!P1 IMAD.IADD R13, R13, 0x1, -R2 ;  /* 0x000000010d0d9824 */ /* 0x000fe200078e0a02 */
[----:B------:R-:W-:Y:S01]  /*61b0*/  IABS R7, R139 ;  /* 0x0000008b00077213 */ /* 0x000fe20000000000 */
[----:B------:R-:W-:Y:S01]  /*61c0*/  IMAD.MOV R0, RZ, RZ, -R0 ;  /* 0x000000ffff007224 */ /* 0x000fe200078e0a00 */
[----:B------:R-:W-:Y:S02]  /*61d0*/  @!P5 IADD3 R17, -R17, RZ, RZ ;  /* 0x000000ff1111d210 */ /* 0x000fe40007ffe1ff */
[C---:B------:R-:W-:Y:S01]  /*61e0*/  ISETP.GT.U32.AND P5, PT, R2.reuse, R13, PT ;  /* 0x0000000d0200720c */ /* 0x040fe20003fa4070 */
[----:B------:R-:W-:Y:S01]  /*61f0*/  IMAD R8, R2, R0, R8 ;  /* 0x0000000002087224 */ /* 0x000fe200078e0208 */
[----:B------:R-:W-:Y:S01]  /*6200*/  IADD3 R138, R136, 0x7c, RZ ;  /* 0x0000007c888a7810 */ /* 0x000fe20007ffe0ff */
[----:B------:R-:W-:Y:S01]  /*6210*/  @!P6 IMAD.IADD R16, R16, 0x1, -R2 ;  /* 0x000000011010e824 */ /* 0x000fe200078e0a02 */
[----:B------:R-:W-:Y:S01]  /*6220*/  ISETP.GE.AND P6, PT, R147, RZ, PT ;  /* 0x000000ff9300720c */ /* 0x000fe20003fc6270 */
[----:B------:R-:W-:-:S04]  /*6230*/  IMAD.HI.U32 R0, R132, R7, RZ ;  /* 0x0000000784007227 */ /* 0x000fc800078e00ff */
[----:B------:R-:W-:Y:S01]  /*6240*/  @!P4 IMAD.IADD R12, R12, 0x1, -R2 ;  /* 0x000000010c0cc824 */ /* 0x000fe200078e0a02 */
[----:B------:R-:W-:Y:S01]  /*6250*/  IABS R6, R138 ;  /* 0x0000008a00067213 */ /* 0x000fe20000000000 */
[----:B------:R-:W-:Y:S02]  /*6260*/  IMAD.MOV R0, RZ, RZ, -R0 ;  /* 0x000000ffff007224 */ /* 0x000fe400078e0a00 */
[----:B------:R-:W-:Y:S01]  /*6270*/  @!P0 IMAD.IADD R11, R11, 0x1, -R2 ;  /* 0x000000010b0b8824 */ /* 0x000fe200078e0a02 */
[C---:B------:R-:W-:Y:S01]  /*6280*/  ISETP.GT.U32.AND P0, PT, R2.reuse, R12, PT ;  /* 0x0000000c0200720c */ /* 0x040fe20003f04070 */
[----:B------:R-:W-:Y:S01]  /*6290*/  IMAD R7, R2, R0, R7 ;  /* 0x0000000002077224 */ /* 0x000fe200078e0207 */
[----:B------:R-:W-:Y:S01]  /*62a0*/  IADD3 R137, R136, 0x7d, RZ ;  /* 0x0000007d88897810 */ /* 0x000fe20007ffe0ff */
[----:B------:R-:W-:-:S04]  /*62b0*/  IMAD.HI.U32 R0, R132, R6, RZ ;  /* 0x0000000684007227 */ /* 0x000fc800078e00ff */
[----:B------:R-:W-:Y:S01]  /*62c0*/  @!P5 IMAD.IADD R13, R13, 0x1, -R2 ;  /* 0x000000010d0dd824 */ /* 0x000fe200078e0a02 */
[C---:B------:R-:W-:Y:S01]  /*62d0*/  ISETP.GT.U32.AND P5, PT, R2.reuse, R8, PT ;  /* 0x000000080200720c */ /* 0x040fe20003fa4070 */
[----:B------:R-:W-:Y:S01]  /*62e0*/  IMAD.MOV R0, RZ, RZ, -R0 ;  /* 0x000000ffff007224 */ /* 0x000fe200078e0a00 */
[----:B------:R-:W-:Y:S01]  /*62f0*/  IABS R5, R137 ;  /* 0x0000008900057213 */ /* 0x000fe20000000000 */
[----:B------:R-:W-:Y:S01]  /*6300*/  @!P6 IMAD.MOV R16, RZ, RZ, -R16 ;  /* 0x000000ffff10e224 */ /* 0x000fe200078e0a10 */
[C---:B------:R-:W-:Y:S01]  /*6310*/  ISETP.GT.U32.AND P6, PT, R2.reuse, R11, PT ;  /* 0x0000000b0200720c */ /* 0x040fe20003fc4070 */
[----:B------:R-:W-:Y:S02]  /*6320*/  IMAD R6, R2, R0, R6 ;  /* 0x0000000002067224 */ /* 0x000fe400078e0206 */
[----:B------:R-:W-:-:S04]  /*6330*/  IMAD.HI.U32 R0, R132, R5, RZ ;  /* 0x0000000584007227 */ /* 0x000fc800078e00ff */
[--C-:B------:R-:W-:Y:S01]  /*6340*/  @!P0 IMAD.IADD R12, R12, 0x1, -R2.reuse ;  /* 0x000000010c0c8824 */ /* 0x100fe200078e0a02 */
[----:B------:R-:W-:Y:S02]  /*6350*/  ISETP.GE.AND P0, PT, R142, RZ, PT ;  /* 0x000000ff8e00720c */ /* 0x000fe40003f06270 */
[----:B------:R-:W-:Y:S02]  /*6360*/  IADD3 R0, -R0, RZ, RZ ;  /* 0x000000ff00007210 */ /* 0x000fe40007ffe1ff */
[----:B------:R-:W-:Y:S01]  /*6370*/  @!P5 IADD3 R8, R8, -R2, RZ ;  /* 0x800000020808d210 */ /* 0x000fe20007ffe0ff */
[----:B------:R-:W-:Y:S02]  /*6380*/  @!P6 IMAD.IADD R11, R11, 0x1, -R2 ;  /* 0x000000010b0be824 */ /* 0x000fe400078e0a02 */
[C---:B------:R-:W-:Y:S01]  /*6390*/  IMAD R5, R2.reuse, R0, R5 ;  /* 0x0000000002057224 */ /* 0x040fe200078e0205 */
[----:B------:R-:W-:-:S05]  /*63a0*/  ISETP.GT.U32.AND P5, PT, R2, R8, PT ;  /* 0x000000080200720c */ /* 0x000fca0003fa4070 */
[----:B------:R-:W-:Y:S02]  /*63b0*/  @!P0 IADD3 R11, -R11, RZ, RZ ;  /* 0x000000ff0b0b8210 */ /* 0x000fe40007ffe1ff */
[----:B------:R-:W-:-:S06]  /*63c0*/  ISETP.GT.U32.AND P0, PT, R2, R5, PT ;  /* 0x000000050200720c */ /* 0x000fcc0003f04070 */
[----:B------:R-:W-:Y:S02]  /*63d0*/  @!P5 IADD3 R8, R8, -R2, RZ ;  /* 0x800000020808d210 */ /* 0x000fe40007ffe0ff */
[----:B------:R-:W-:-:S05]  /*63e0*/  ISETP.GE.AND P5, PT, R140, RZ, PT ;  /* 0x000000ff8c00720c */ /* 0x000fca0003fa6270 */
[----:B------:R-:W-:-:S05]  /*63f0*/  @!P0 IMAD.IADD R5, R5, 0x1, -R2 ;  /* 0x0000000105058824 */ /* 0x000fca00078e0a02 */
[----:B------:R-:W-:-:S03]  /*6400*/  ISETP.GT.U32.AND P0, PT, R2, R5, PT ;  /* 0x000000050200720c */ /* 0x000fc60003f04070 */
[----:B------:R-:W-:Y:S01]  /*6410*/  @!P5 IMAD.MOV R8, RZ, RZ, -R8 ;  /* 0x000000ffff08d224 */ /* 0x000fe200078e0a08 */
[----:B------:R-:W-:Y:S02]  /*6420*/  ISETP.GE.AND P5, PT, R137, RZ, PT ;  /* 0x000000ff8900720c */ /* 0x000fe40003fa6270 */
[----:B------:R-:W-:-:S07]  /*6430*/  LOP3.LUT R252, RZ, c[0x0][0x17c], RZ, 0x33, !PT ;  /* 0x00005f00fffc7a12 */ /* 0x000fce00078e33ff */
[----:B------:R-:W-:Y:S01]  /*6440*/  @!P0 IMAD.IADD R5, R5, 0x1, -R2 ;  /* 0x0000000105058824 */ /* 0x000fe200078e0a02 */
[----:B------:R-:W-:-:S04]  /*6450*/  IADD3 R136, R136, 0x7e, RZ ;  /* 0x0000007e88887810 */ /* 0x000fc80007ffe0ff */
[----:B------:R-:W-:Y:S02]  /*6460*/  @!P5 IADD3 R5, -R5, RZ, RZ ;  /* 0x000000ff0505d210 */ /* 0x000fe40007ffe1ff */
[----:B------:R-:W-:Y:S01]  /*6470*/  ISETP.NE.AND P5, PT, RZ, c[0x0][0x17c], PT ;  /* 0x00005f00ff007a0c */ /* 0x000fe20003fa5270 */
[----:B------:R-:W-:Y:S03]  /*6480*/  STL [R1+0x110c], R140 ;  /* 0x00110c8c01007387 */ /* 0x000fe60000100800 */
[C---:B------:R-:W-:Y:S01]  /*6490*/  SEL R131, R252.reuse, R131, !P5 ;  /* 0x00000083fc837207 */ /* 0x040fe20006800000 */
[----:B------:R-:W-:Y:S01]  /*64a0*/  STL [R1+0x1104], R139 ;  /* 0x0011048b01007387 */ /* 0x000fe20000100800 */
[C---:B------:R-:W-:Y:S02]  /*64b0*/  SEL R130, R252.reuse, R130, !P5 ;  /* 0x00000082fc827207 */ /* 0x040fe40006800000 */
[C---:B------:R-:W-:Y:S01]  /*64c0*/  SEL R129, R252.reuse, R129, !P5 ;  /* 0x00000081fc817207 */ /* 0x040fe20006800000 */
[----:B------:R-:W-:Y:S01]  /*64d0*/  STL [R1+0x1100], R138 ;  /* 0x0011008a01007387 */ /* 0x000fe20000100800 */
[----:B------:R-:W-:-:S02]  /*64e0*/  SEL R128, R252, R128, !P5 ;  /* 0x00000080fc807207 */ /* 0x000fc40006800000 */
[C---:B------:R-:W-:Y:S01]  /*64f0*/  SEL R127, R252.reuse, R127, !P5 ;  /* 0x0000007ffc7f7207 */ /* 0x040fe20006800000 */
[----:B------:R-:W-:Y:S01]  /*6500*/  STL [R1+0x10f4], R137 ;  /* 0x0010f48901007387 */ /* 0x000fe20000100800 */
[----:B------:R-:W-:-:S03]  /*6510*/  SEL R126, R252, R126, !P5 ;  /* 0x0000007efc7e7207 */ /* 0x000fc60006800000 */
[----:B------:R-:W-:Y:S01]  /*6520*/  STL [R1+0x10ec], R136 ;  /* 0x0010ec8801007387 */ /* 0x000fe20000100800 */
[----:B------:R-:W-:-:S03]  /*6530*/  SEL R125, R252, R125, !P5 ;  /* 0x0000007dfc7d7207 */ /* 0x000fc60006800000 */
[----:B------:R-:W-:Y:S01]  /*6540*/  STL [R1+0x21c], R131 ;  /* 0x00021c8301007387 */ /* 0x000fe20000100800 */
[----:B------:R-:W-:-:S03]  /*6550*/  SEL R124, R252, R124, !P5 ;  /* 0x0000007cfc7c7207 */ /* 0x000fc60006800000 */
[----:B------:R-:W-:Y:S01]  /*6560*/  STL [R1+0x224], R130 ;  /* 0x0002248201007387 */ /* 0x000fe20000100800 */
[----:B------:R-:W-:-:S03]  /*6570*/  SEL R123, R252, R123, !P5 ;  /* 0x0000007bfc7b7207 */ /* 0x000fc60006800000 */
[----:B------:R-:W-:Y:S01]  /*6580*/  STL [R1+0x218], R129 ;  /* 0x0002188101007387 */ /* 0x000fe20000100800 */
[----:B------:R-:W-:Y:S02]  /*6590*/  ISETP.GT.U32.AND P2, PT, R2, R19, PT ;  /* 0x000000130200720c */ /* 0x000fe40003f44070 */
        /* <DEDUP_REMOVED lines=12> */
[----:B------:R-:W-:Y:S02]  /*6660*/  ISETP.GE.AND P3, PT, R157, RZ, PT ;  /* 0x000000ff9d00720c */ /* 0x000fe40003f66270 */
        /* <DEDUP_REMOVED lines=12> */
[C---:B------:R-:W-:Y:S01]  /*6730*/  SEL R110, R252.reuse, R110, !P5 ;  /* 0x0000006efc6e7207 */ /* 0x040fe20006800000 */
[----:B------:R-:W-:Y:S02]  /*6740*/  @!P2 IMAD.IADD R19, R19, 0x1, -R2 ;  /* 0x000000011313a824 */ /* 0x000fe400078e0a02 */
        /* <DEDUP_REMOVED lines=13> */
[----:B------:R-:W-:Y:S02]  /*6820*/  @!P3 IMAD.MOV R25, RZ, RZ, -R25 ;  /* 0x000000ffff19b224 */ /* 0x000fe400078e0a19 */
        /* <DEDUP_REMOVED lines=31> */
[----:B------:R-:W-:Y:S01]  /*6a20*/  SEL R90, R252, R90, !P5 ;  /* 0x0000005afc5a7207 */ /* 0x000fe20006800000 */
[----:B------:R-:W-:Y:S01]  /*6a30*/  STL [R1+0x194], R96 ;  /* 0x0001946001007387 */ /* 0x000fe20000100800 */
[----:B------:R-:W-:Y:S02]  /*6a40*/  @!P3 IADD3 R18, R18, -R2, RZ ;  /* 0x800000021212b210 */ /* 0x000fe40007ffe0ff */
[C---:B------:R-:W-:Y:S01]  /*6a50*/  SEL R89, R252.reuse, R89, !P5 ;  /* 0x00000059fc597207 */ /* 0x040fe20006800000 */
        /* <DEDUP_REMOVED lines=14> */
[----:B------:R-:W-:Y:S01]  /*6b40*/  ISETP.GT.U32.AND P4, PT, R2, R10, PT ;  /* 0x0000000a0200720c */ /* 0x000fe20003f84070 */
[----:B------:R-:W-:Y:S01]  /*6b50*/  @!P2 IMAD.MOV R15, RZ, RZ, -R15 ;  /* 0x000000ffff0fa224 */ /* 0x000fe200078e0a0f */
[C---:B------:R-:W-:Y:S01]  /*6b60*/  SEL R82, R252.reuse, R82, !P5 ;  /* 0x00000052fc527207 */ /* 0x040fe20006800000 */
        /* <DEDUP_REMOVED lines=10> */
[----:B------:R-:W-:Y:S02]  /*6c10*/  @!P1 IADD3 R14, R14, -R2, RZ ;  /* 0x800000020e0e9210 */ /* 0x000fe40007ffe0ff */
[----:B------:R-:W-:Y:S01]  /*6c20*/  SEL R77, R252, R77, !P5 ;  /* 0x0000004dfc4d7207 */ /* 0x000fe20006800000 */
[----:B------:R-:W-:Y:S01]  /*6c30*/  STL [R1+0x160], R83 ;  /* 0x0001605301007387 */ /* 0x000fe20000100800 */
[----:B------:R-:W-:Y:S01]  /*6c40*/  ISETP.GE.AND P1, PT, R144, RZ, PT ;  /* 0x000000ff9000720c */ /* 0x000fe20003f26270 */
[----:B------:R-:W-:Y:S01]  /*6c50*/  @!P3 IMAD.MOV R18, RZ, RZ, -R18 ;  /* 0x000000ffff12b224 */ /* 0x000fe200078e0a12 */
[C---:B------:R-:W-:Y:S01]  /*6c60*/  SEL R76, R252.reuse, R76, !P5 ;  /* 0x0000004cfc4c7207 */ /* 0x040fe20006800000 */
        /* <DEDUP_REMOVED lines=12> */
[----:B------:R-:W-:Y:S01]  /*6d30*/  SEL R70, R252, R70, !P5 ;  /* 0x00000046fc467207 */ /* 0x000fe20006800000 */
[----:B------:R-:W-:Y:S02]  /*6d40*/  @!P4 IMAD.IADD R10, R10, 0x1, -R2 ;  /* 0x000000010a0ac824 */ /* 0x000fe400078e0a02 */
        /* <DEDUP_REMOVED lines=8> */
[----:B------:R-:W-:Y:S02]  /*6dd0*/  IABS R0, R136 ;  /* 0x0000008800007213 */ /* 0x000fe40000000000 */
[C---:B------:R-:W-:Y:S01]  /*6de0*/  SEL R66, R252.reuse, R66, !P5 ;  /* 0x00000042fc427207 */ /* 0x040fe20006800000 */
        /* <DEDUP_REMOVED lines=9> */
[----:B------:R-:W-:Y:S01]  /*6e80*/  ISETP.GT.U32.AND P1, PT, R2, R9, PT ;  /* 0x000000090200720c */ /* 0x000fe20003f24070 */
[----:B------:R-:W-:Y:S01]  /*6e90*/  IMAD.HI.U32 R132, R132, R0, RZ ;  /* 0x0000000084847227 */ /* 0x000fe200078e00ff */
[----:B------:R-:W-:Y:S01]  /*6ea0*/  SEL R62, R252, R62, !P5 ;  /* 0x0000003efc3e7207 */ /* 0x000fe20006800000 */
[----:B------:R-:W-:Y:S01]  /*6eb0*/  STL [R1+0x124], R68 ;  /* 0x0001244401007387 */ /* 0x000fe20000100800 */
[----:B------:R-:W-:Y:S02]  /*6ec0*/  @!P3 IADD3 R14, -R14, RZ, RZ ;  /* 0x000000ff0e0eb210 */ /* 0x000fe40007ffe1ff */
[C---:B------:R-:W-:Y:S01]  /*6ed0*/  SEL R61, R252.reuse, R61, !P5 ;  /* 0x0000003dfc3d7207 */ /* 0x040fe20006800000 */
[----:B------:R-:W-:Y:S01]  /*6ee0*/  STL [R1+0x120], R67 ;  /* 0x0001204301007387 */ /* 0x000fe20000100800 */
[----:B------:R-:W-:Y:S02]  /*6ef0*/  ISETP.GE.AND P3, PT, R143, RZ, PT ;  /* 0x000000ff8f00720c */ /* 0x000fe40003f66270 */
[----:B------:R-:W-:Y:S01]  /*6f00*/  SEL R60, R252, R60, !P5 ;  /* 0x0000003cfc3c7207 */ /* 0x000fe20006800000 */
[----:B------:R-:W-:Y:S01]  /*6f10*/  STL [R1+0x11c], R66 ;  /* 0x00011c4201007387 */ /* 0x000fe20000100800 */
[----:B------:R-:W-:-:S02]  /*6f20*/  ISETP.GT.U32.AND P2, PT, R2, R7, PT ;  /* 0x000000070200720c */ /* 0x000fc40003f44070 */
[C---:B------:R-:W-:Y:S01]  /*6f30*/  SEL R59, R252.reuse, R59, !P5 ;  /* 0x0000003bfc3b7207 */ /* 0x040fe20006800000 */
[----:B------:R-:W-:Y:S01]  /*6f40*/  STL [R1+0x118], R65 ;  /* 0x0001184101007387 */ /* 0x000fe20000100800 */
[C---:B------:R-:W-:Y:S01]  /*6f50*/  SEL R58, R252.reuse, R58, !P5 ;  /* 0x0000003afc3a7207 */ /* 0x040fe20006800000 */
[----:B------:R-:W-:Y:S02]  /*6f60*/  IMAD.MOV R132, RZ, RZ, -R132 ;  /* 0x000000ffff847224 */ /* 0x000fe400078e0a84 */
        /* <DEDUP_REMOVED lines=8> */
[----:B------:R-:W-:Y:S02]  /*6ff0*/  IMAD R0, R2, R132, R0 ;  /* 0x0000008402007224 */ /* 0x000fe400078e0200 */
        /* <DEDUP_REMOVED lines=8> */
[----:B------:R-:W-:Y:S01]  /*7080*/  ISETP.GT.U32.AND P4, PT, R2, R6, PT ;  /* 0x000000060200720c */ /* 0x000fe20003f84070 */
[----:B------:R-:W-:Y:S01]  /*7090*/  @!P1 IMAD.IADD R9, R9, 0x1, -R2 ;  /* 0x0000000109099824 */ /* 0x000fe200078e0a02 */
        /* <DEDUP_REMOVED lines=8> */
[C---:B------:R-:W-:Y:S01]  /*7120*/  SEL R47, R252.reuse, R47, !P5 ;  /* 0x0000002ffc2f7207 */ /* 0x040fe20006800000 */
[----:B------:R-:W-:Y:S02]  /*7130*/  @!P2 IMAD.IADD R7, R7, 0x1, -R2 ;  /* 0x000000010707a824 */ /* 0x000fe400078e0a02 */
        /* <DEDUP_REMOVED lines=24> */
[----:B------:R-:W-:Y:S01]  /*72c0*/  ISETP.GE.AND P6, PT, R141, RZ, PT ;  /* 0x000000ff8d00720c */ /* 0x000fe20003fc6270 */
[----:B------:R-:W-:Y:S01]  /*72d0*/  @!P1 IMAD.IADD R0, R0, 0x1, -R2 ;  /* 0x0000000100009824 */ /* 0x000fe200078e0a02 */
[C---:B------:R-:W-:Y:S01]  /*72e0*/  SEL R36, R252.reuse, R36, !P5 ;  /* 0x00000024fc247207 */ /* 0x040fe20006800000 */
        /* <DEDUP_REMOVED lines=13> */
[----:B------:R-:W-:Y:S02]  /*73c0*/  MOV R134, c[0x0][0x180] ;  /* 0x0000600000867a02 */ /* 0x000fe40000000f00 */
[----:B------:R-:W-:Y:S01]  /*73d0*/  ISETP.GT.U32.AND P1, PT, R2, R0, PT ;  /* 0x000000000200720c */ /* 0x000fe20003f24070 */
[----:B------:R-:W-:Y:S01]  /*73e0*/  STL [R1+0x7c], R36 ;  /* 0x00007c2401007387 */ /* 0x000fe20000100800 */
[C---:B------:R-:W-:Y:S02]  /*73f0*/  SEL R30, R252.reuse, R30, !P5 ;  /* 0x0000001efc1e7207 */ /* 0x040fe40006800000 */
[C---:B------:R-:W-:Y:S01]  /*7400*/  SEL R29, R252.reuse, R29, !P5 ;  /* 0x0000001dfc1d7207 */ /* 0x040fe20006800000 */
[----:B------:R-:W-:Y:S01]  /*7410*/  STL [R1+0x78], R35 ;  /* 0x0000782301007387 */ /* 0x000fe20000100800 */
[----:B------:R-:W-:Y:S02]  /*7420*/  @!P2 IADD3 R7, R7, -R2, RZ ;  /* 0x800000020707a210 */ /* 0x000fe40007ffe0ff */
[----:B------:R-:W-:Y:S01]  /*7430*/  SEL R28, R252, R28, !P5 ;  /* 0x0000001cfc1c7207 */ /* 0x000fe20006800000 */
[----:B------:R-:W-:Y:S01]  /*7440*/  STL [R1+0x74], R34 ;  /* 0x0000742201007387 */ /* 0x000fe20000100800 */
[----:B------:R-:W-:-:S02]  /*7450*/  ISETP.GE.AND P4, PT, R139, RZ, PT ;  /* 0x000000ff8b00720c */ /* 0x000fc40003f86270 */
[----:B------:R-:W-:Y:S01]  /*7460*/  ISETP.GE.AND P2, PT, R138, RZ, PT ;  /* 0x000000ff8a00720c */ /* 0x000fe20003f46270 */
[----:B------:R-:W-:Y:S01]  /*7470*/  STL [R1+0x70], R33 ;  /* 0x0000702101007387 */ /* 0x000fe20000100800 */
[----:B------:R-:W-:Y:S02]  /*7480*/  SEL R27, R252, R27, !P5 ;  /* 0x0000001bfc1b7207 */ /* 0x000fe40006800000 */
[----:B------:R-:W-:Y:S01]  /*7490*/  IADD3 R132, R134, -0x1, RZ ;  /* 0xffffffff86847810 */ /* 0x000fe20007ffe0ff */
[----:B------:R-:W-:Y:S01]  /*74a0*/  STL [R1+0x6c], R32 ;  /* 0x00006c2001007387 */ /* 0x000fe20000100800 */
[----:B------:R-:W-:Y:S02]  /*74b0*/  ISETP.GE.AND P0, PT, R136, RZ, PT ;  /* 0x000000ff8800720c */ /* 0x000fe40003f06270 */
[C---:B------:R-:W-:Y:S01]  /*74c0*/  SEL R26, R252.reuse, R26, !P5 ;  /* 0x0000001afc1a7207 */ /* 0x040fe20006800000 */
[----:B------:R-:W-:Y:S01]  /*74d0*/  STL [R1+0x68], R31 ;  /* 0x0000681f01007387 */ /* 0x000fe20000100800 */
[C---:B------:R-:W-:Y:S01]  /*74e0*/  SEL R25, R252.reuse, R25, !P5 ;  /* 0x00000019fc197207 */ /* 0x040fe20006800000 */
[----:B------:R-:W-:Y:S01]  /*74f0*/  @!P6 IMAD.MOV R10, RZ, RZ, -R10 ;  /* 0x000000ffff0ae224 */ /* 0x000fe200078e0a0a */
[C---:B------:R-:W-:Y:S01]  /*7500*/  SEL R24, R252.reuse, R24, !P5 ;  /* 0x00000018fc187207 */ /* 0x040fe20006800000 */
[----:B------:R-:W-:Y:S01]  /*7510*/  STL [R1+0x64], R30 ;  /* 0x0000641e01007387 */ /* 0x000fe20000100800 */
[----:B------:R-:W-:-:S03]  /*7520*/  SEL R23, R252, R23, !P5 ;  /* 0x00000017fc177207 */ /* 0x000fc60006800000 */
[----:B------:R-:W-:Y:S01]  /*7530*/  STL [R1+0x60], R29 ;  /* 0x0000601d01007387 */ /* 0x000fe20000100800 */
[----:B------:R-:W-:Y:S02]  /*7540*/  ISETP.GE.U32.AND P6, PT, R132, 0x7fffffc0, PT ;  /* 0x7fffffc08400780c */ /* 0x000fe40003fc6070 */
[----:B------:R-:W-:Y:S01]  /*7550*/  SEL R22, R252, R22, !P5 ;  /* 0x00000016fc167207 */ /* 0x000fe20006800000 */
[----:B------:R-:W-:Y:S01]  /*7560*/  STL [R1+0x5c], R28 ;  /* 0x00005c1c01007387 */ /* 0x000fe20000100800 */
[----:B------:R-:W-:Y:S02]  /*7570*/  IADD3 R132, R134, -0x9, RZ ;  /* 0xfffffff786847810 */ /* 0x000fe40007ffe0ff */
[C---:B------:R-:W-:Y:S01]  /*7580*/  SEL R21, R252.reuse, R21, !P5 ;  /* 0x00000015fc157207 */ /* 0x040fe20006800000 */
[----:B------:R-:W-:Y:S01]  /*7590*/  STL [R1+0x58], R27 ;  /* 0x0000581b01007387 */ /* 0x000fe20000100800 */
[----:B------:R-:W-:-:S03]  /*75a0*/  SEL R20, R252, R20, !P5 ;  /* 0x00000014fc147207 */ /* 0x000fc60006800000 */
[----:B------:R-:W-:Y:S01]  /*75b0*/  STL [R1+0x54], R26 ;  /* 0x0000541a01007387 */ /* 0x000fe20000100800 */
[----:B------:R-:W-:Y:S02]  /*75c0*/  @!P3 IADD3 R6, R6, -R2, RZ ;  /* 0x800000020606b210 */ /* 0x000fe40007ffe0ff */
[C---:B------:R-:W-:Y:S01]  /*75d0*/  SEL R19, R252.reuse, R19, !P5 ;  /* 0x00000013fc137207 */ /* 0x040fe20006800000 */
[----:B------:R-:W-:Y:S01]  /*75e0*/  STL [R1+0x50], R25 ;  /* 0x0000501901007387 */ /* 0x000fe20000100800 */
[----:B------:R-:W-:Y:S01]  /*75f0*/  SEL R18, R252, R18, !P5 ;  /* 0x00000012fc127207 */ /* 0x000fe20006800000 */
[----:B------:R-:W-:Y:S02]  /*7600*/  @!P1 IMAD.IADD R0, R0, 0x1, -R2 ;  /* 0x0000000100009824 */ /* 0x000fe400078e0a02 */
[----:B------:R-:W-:Y:S01]  /*7610*/  STL [R1+0x4c], R24 ;  /* 0x00004c1801007387 */ /* 0x000fe20000100800 */
[----:B------:R-:W-:Y:S02]  /*7620*/  ISETP.GE.U32.AND P3, PT, R132, 0x7fffffb8, PT ;  /* 0x7fffffb88400780c */ /* 0x000fe40003f66070 */
[----:B------:R-:W-:Y:S01]  /*7630*/  SEL R17, R252, R17, !P5 ;  /* 0x00000011fc117207 */ /* 0x000fe20006800000 */
[----:B------:R-:W-:Y:S01]  /*7640*/  STL [R1+0x48], R23 ;  /* 0x0000481701007387 */ /* 0x000fe20000100800 */
[----:B------:R-:W-:-:S02]  /*7650*/  IADD3 R132, R134, -0x11, RZ ;  /* 0xffffffef86847810 */ /* 0x000fc40007ffe0ff */
[C---:B------:R-:W-:Y:S01]  /*7660*/  SEL R16, R252.reuse, R16, !P5 ;  /* 0x00000010fc107207 */ /* 0x040fe20006800000 */
[----:B------:R-:W-:Y:S01]  /*7670*/  STL [R1+0x44], R22 ;  /* 0x0000441601007387 */ /* 0x000fe20000100800 */
[C---:B------:R-:W-:Y:S01]  /*7680*/  SEL R15, R252.reuse, R15, !P5 ;  /* 0x0000000ffc0f7207 */ /* 0x040fe20006800000 */
[----:B------:R-:W-:Y:S02]  /*7690*/  @!P4 IMAD.MOV R7, RZ, RZ, -R7 ;  /* 0x000000ffff07c224 */ /* 0x000fe400078e0a07 */
[----:B------:R-:W-:Y:S01]  /*76a0*/  STL [R1+0x40], R21 ;  /* 0x0000401501007387 */ /* 0x000fe20000100800 */
[----:B------:R-:W-:Y:S01]  /*76b0*/  @!P2 IMAD.MOV R6, RZ, RZ, -R6 ;  /* 0x000000ffff06a224 */ /* 0x000fe200078e0a06 */
[C---:B------:R-:W-:Y:S02]  /*76c0*/  SEL R14, R252.reuse, R14, !P5 ;  /* 0x0000000efc0e7207 */ /* 0x040fe40006800000 */
[----:B------:R-:W-:Y:S01]  /*76d0*/  STL [R1+0x3c], R20 ;  /* 0x00003c1401007387 */ /* 0x000fe20000100800 */
[----:B------:R-:W-:Y:S01]  /*76e0*/  @!P0 IMAD.MOV R0, RZ, RZ, -R0 ;  /* 0x000000ffff008224 */ /* 0x000fe200078e0a00 */
[----:B------:R-:W-:-:S02]  /*76f0*/  SEL R13, R252, R13, !P5 ;  /* 0x0000000dfc0d7207 */ /* 0x000fc40006800000 */
[----:B------:R-:W-:Y:S01]  /*7700*/  STL [R1+0x38], R19 ;  /* 0x0000381301007387 */ /* 0x000fe20000100800 */
[----:B------:R-:W-:Y:S01]  /*7710*/  ISETP.GE.U32.AND P1, PT, R132, 0x7fffffb0, PT ;  /* 0x7fffffb08400780c */ /* 0x000fe20003f26070 */
[----:B------:R-:W-:Y:S01]  /*7720*/  IMAD R4, R4, c[0x0][0x184], RZ ;  /* 0x0000610004047a24 */ /* 0x000fe200078e02ff */
[C---:B------:R-:W-:Y:S01]  /*7730*/  SEL R12, R252.reuse, R12, !P5 ;  /* 0x0000000cfc0c7207 */ /* 0x040fe20006800000 */
[----:B------:R-:W-:Y:S01]  /*7740*/  STL [R1+0x34], R18 ;  /* 0x0000341201007387 */ /* 0x000fe20000100800 */
[----:B------:R-:W-:Y:S01]  /*7750*/  IMAD R3, R3, c[0x0][0x184], RZ ;  /* 0x0000610003037a24 */ /* 0x000fe200078e02ff */
[----:B------:R-:W-:Y:S01]  /*7760*/  SEL R11, R252, R11, !P5 ;  /* 0x0000000bfc0b7207 */ /* 0x000fe20006800000 */
[----:B------:R-:W-:Y:S01]  /*7770*/  IMAD.MOV.U32 R132, RZ, RZ, c[0x0][0x18c] ;  /* 0x00006300ff847624 */ /* 0x000fe200078e00ff */
[----:B------:R-:W-:Y:S01]  /*7780*/  STL [R1+0x30], R17 ;  /* 0x0000301101007387 */ /* 0x000fe20000100800 */
[----:B------:R-:W-:Y:S01]  /*7790*/  IMAD R2, R135, c[0x0][0x18c], RZ ;  /* 0x0000630087027a24 */ /* 0x000fe200078e02ff */
[----:B-1----:R-:W-:-:S02]  /*77a0*/  IADD3 R133, R134, -0x5, RZ ;  /* 0xfffffffb86857810 */ /* 0x002fc40007ffe0ff */
[----:B------:R-:W-:Y:S01]  /*77b0*/  STL [R1+0x2c], R16 ;  /* 0x00002c1001007387 */ /* 0x000fe20000100800 */
[C---:B------:R-:W-:Y:S02]  /*77c0*/  SEL R10, R252.reuse, R10, !P5 ;  /* 0x0000000afc0a7207 */ /* 0x040fe40006800000 */
[C---:B------:R-:W-:Y:S01]  /*77d0*/  SEL R9, R252.reuse, R9, !P5 ;  /* 0x00000009fc097207 */ /* 0x040fe20006800000 */
[----:B------:R-:W-:Y:S01]  /*77e0*/  STL [R1+0x28], R15 ;  /* 0x0000280f01007387 */ /* 0x000fe20000100800 */
[C---:B------:R-:W-:Y:S02]  /*77f0*/  SEL R8, R252.reuse, R8, !P5 ;  /* 0x00000008fc087207 */ /* 0x040fe40006800000 */
[C---:B------:R-:W-:Y:S01]  /*7800*/  SEL R7, R252.reuse, R7, !P5 ;  /* 0x00000007fc077207 */ /* 0x040fe20006800000 */
[----:B------:R-:W-:Y:S01]  /*7810*/  STL [R1+0x24], R14 ;  /* 0x0000240e01007387 */ /* 0x000fe20000100800 */
[C---:B------:R-:W-:Y:S02]  /*7820*/  SEL R6, R252.reuse, R6, !P5 ;  /* 0x00000006fc067207 */ /* 0x040fe40006800000 */
[C---:B------:R-:W-:Y:S01]  /*7830*/  SEL R5, R252.reuse, R5, !P5 ;  /* 0x00000005fc057207 */ /* 0x040fe20006800000 */
[----:B------:R-:W-:Y:S01]  /*7840*/  STL [R1+0x20], R13 ;  /* 0x0000200d01007387 */ /* 0x000fe20000100800 */
[----:B------:R-:W-:Y:S01]  /*7850*/  SEL R252, R252, R0, !P5 ;  /* 0x00000000fcfc7207 */ /* 0x000fe20006800000 */
[----:B------:R-:W-:Y:S01]  /*7860*/  IMAD R0, R132, 0x20, R2 ;  /* 0x0000002084007824 */ /* 0x000fe200078e0202 */
[----:B------:R-:W-:Y:S01]  /*7870*/  LEA R226, P5, R4, c[0x0][0x160], 0x2 ;  /* 0x0000580004e27a11 */ /* 0x000fe200078a10ff */
[----:B------:R-:W-:Y:S01]  /*7880*/  STL [R1+0x1c], R12 ;  /* 0x00001c0c01007387 */ /* 0x000fe20000100800 */
[----:B------:R-:W-:-:S02]  /*7890*/  LEA R228, P0, R3, c[0x0][0x160], 0x2 ;  /* 0x0000580003e47a11 */ /* 0x000fc400078010ff */
[----:B------:R-:W-:Y:S01]  /*78a0*/  MOV R236, c[0x0][0x188] ;  /* 0x0000620000ec7a02 */ /* 0x000fe20000000f00 */
[----:B------:R-:W-:Y:S01]  /*78b0*/  STL [R1+0x18], R11 ;  /* 0x0000180b01007387 */ /* 0x000fe20000100800 */
[----:B------:R-:W-:-:S03]  /*78c0*/  ISETP.GE.U32.AND P4, PT, R133, 0x7fffffbc, PT ;  /* 0x7fffffbc8500780c */ /* 0x000fc60003f86070 */
[----:B------:R-:W-:Y:S01]  /*78d0*/  STL [R1+0x14], R10 ;  /* 0x0000140a01007387 */ /* 0x000fe20000100800 */
[----:B------:R-:W-:Y:S01]  /*78e0*/  LEA.HI.X.SX32 R227, R4, c[0x0][0x164], 0x2, P5 ;  /* 0x0000590004e37a11 */ /* 0x000fe200028f16ff */
[----:B------:R-:W-:Y:S01]  /*78f0*/  IMAD.SHL.U32 R224, R236, 0x4, RZ ;  /* 0x00000004ece07824 */ /* 0x000fe200078e00ff */
[----:B------:R-:W-:Y:S01]  /*7900*/  LEA.HI.X.SX32 R229, R3, c[0x0][0x164], 0x2, P0 ;  /* 0x0000590003e57a11 */ /* 0x000fe200000f16ff */
[----:B------:R-:W-:Y:S01]  /*7910*/  STL [R1+0x10], R9 ;  /* 0x0000100901007387 */ /* 0x000fe20000100800 */
[----:B------:R-:W-:-:S03]  /*7920*/  LEA R232, P0, R0, c[0x0][0x168], 0x2 ;  /* 0x00005a0000e87a11 */ /* 0x000fc600078010ff */
[----:B------:R-:W-:Y:S04]  /*7930*/  STL [R1+0xc], R8 ;  /* 0x00000c0801007387 */ /* 0x000fe80000100800 */
[----:B------:R-:W-:Y:S01]  /*7940*/  STL [R1+0x8], R7 ;  /* 0x0000080701007387 */ /* 0x000fe20000100800 */
[----:B------:R-:W-:-:S03]  /*7950*/  LEA.HI.X.SX32 R233, R0, c[0x0][0x16c], 0x2, P0 ;  /* 0x00005b0000e97a11 */ /* 0x000fc600000f16ff */
[----:B------:R1:W-:Y:S01]  /*7960*/  STL [R1+0x4], R6 ;  /* 0x0000040601007387 */ /* 0x0003e20000100800 */
[----:B------:R-:W-:Y:S01]  /*7970*/  IMAD.WIDE R230, R224, 0x4, R226 ;  /* 0x00000004e0e67825 */ /* 0x000fe200078e02e2 */
[C---:B------:R-:W-:Y:S01]  /*7980*/  IADD3 R133, R134.reuse, -0xd, RZ ;  /* 0xfffffff386857810 */ /* 0x040fe20007ffe0ff */
[----:B------:R-:W-:Y:S01]  /*7990*/  ULDC.64 UR8, c[0x0][0x118] ;  /* 0x0000460000087ab9 */ /* 0x000fe20000000a00 */
[----:B------:R-:W-:Y:S01]  /*79a0*/  IADD3 R0, R134, -0x1d, RZ ;  /* 0xffffffe386007810 */ /* 0x000fe20007ffe0ff */
[----:B------:R-:W-:-:S04]  /*79b0*/  IMAD.WIDE R224, R224, 0x4, R228 ;  /* 0x00000004e0e07825 */ /* 0x000fc800078e02e4 */
[----:B-1----:R-:W-:Y:S01]  /*79c0*/  IMAD.SHL.U32 R6, R135, 0x4, RZ ;  /* 0x0000000487067824 */ /* 0x002fe200078e00ff */
[----:B------:R1:W-:Y:S01]  /*79d0*/  STL [R1], R5 ;  /* 0x0000000501007387 */ /* 0x0003e20000100800 */
[----:B------:R-:W-:Y:S01]  /*79e0*/  IMAD.SHL.U32 R220, R236, 0x8, RZ ;  /* 0x00000008ecdc7824 */ /* 0x000fe200078e00ff */
[----:B------:R-:W-:Y:S02]  /*79f0*/  ISETP.GE.U32.AND P2, PT, R133, 0x7fffffb4, PT ;  /* 0x7fffffb48500780c */ /* 0x000fe40003f46070 */
[----:B------:R2:W-:Y:S04]  /*7a00*/  LDGSTS.E [R6+0x10000], [R226.64], !P6 ;  /* 0x10000000e2067fae */ /* 0x0005e8000f121848 */
[----:B------:R2:W-:Y:S01]  /*7a10*/  LDGSTS.E [R6+0x10080], [R228.64], !P6 ;  /* 0x10080000e4067fae */ /* 0x0005e2000f121848 */
[----:B------:R-:W-:-:S02]  /*7a20*/  ISETP.GE.U32.AND P6, PT, R0, 0x7fffffa4, PT ;  /* 0x7fffffa40000780c */ /* 0x000fc40003fc6070 */
[----:B------:R-:W-:Y:S01]  /*7a30*/  IADD3 R0, R134, -0x21, RZ ;  /* 0xffffffdf86007810 */ /* 0x000fe20007ffe0ff */
[----:B------:R2:W-:Y:S01]  /*7a40*/  LDGSTS.E [R6+0x10400], [R230.64], !P4 ;  /* 0x10400000e6067fae */ /* 0x0005e2000e121848 */
[----:B------:R-:W-:-:S03]  /*7a50*/  IMAD.WIDE R222, R220, 0x4, R226 ;  /* 0x00000004dcde7825 */ /* 0x000fc600078e02e2 */
[----:B------:R-:W-:Y:S01]  /*7a60*/  STL.64 [R1+0x1728], R230 ;  /* 0x001728e601007387 */ /* 0x000fe20000100a00 */
[----:B------:R-:W-:-:S03]  /*7a70*/  IMAD R186, R236, 0xc, RZ ;  /* 0x0000000cecba7824 */ /* 0x000fc600078e02ff */
[----:B------:R3:W-:Y:S01]  /*7a80*/  LDGSTS.E [R6+0x10480], [R224.64], !P4 ;  /* 0x10480000e0067fae */ /* 0x0007e2000e121848 */
[----:B------:R-:W-:-:S03]  /*7a90*/  IMAD.WIDE R220, R220, 0x4, R228 ;  /* 0x00000004dcdc7825 */ /* 0x000fc600078e02e4 */
[----:B------:R3:W-:Y:S01]  /*7aa0*/  STL.64 [R1+0x1730], R224 ;  /* 0x001730e001007387 */ /* 0x0007e20000100a00 */
[----:B------:R-:W-:Y:S02]  /*7ab0*/  LEA R234, P5, R2, c[0x0][0x168], 0x2 ;  /* 0x00005a0002ea7a11 */ /* 0x000fe400078a10ff */
[----:B------:R-:W-:Y:S02]  /*7ac0*/  ISETP.GE.U32.AND P4, PT, R0, 0x7fffffa0, PT ;  /* 0x7fffffa00000780c */ /* 0x000fe40003f86070 */
[----:B-1----:R-:W-:Y:S01]  /*7ad0*/  IADD3 R5, R134, -0x15, RZ ;  /* 0xffffffeb86057810 */ /* 0x002fe20007ffe0ff */
[C---:B------:R-:W-:Y:S01]  /*7ae0*/  IMAD.WIDE R200, R186.reuse, 0x4, R226 ;  /* 0x00000004bac87825 */ /* 0x040fe200078e02e2 */
[----:B------:R2:W-:Y:S01]  /*7af0*/  LDGSTS.E [R6+0x10800], [R222.64], !P3 ;  /* 0x10800000de067fae */ /* 0x0005e2000d921848 */
[----:B---3--:R-:W-:Y:S02]  /*7b00*/  MOV R225, c[0x0][0x180] ;  /* 0x0000600000e17a02 */ /* 0x008fe40000000f00 */
[----:B------:R-:W-:Y:S01]  /*7b10*/  IMAD.WIDE R186, R186, 0x4, R228 ;  /* 0x00000004baba7825 */ /* 0x000fe200078e02e4 */
[----:B------:R-:W-:Y:S01]  /*7b20*/  LEA.HI.X.SX32 R235, R2, c[0x0][0x16c], 0x2, P5 ;  /* 0x00005b0002eb7a11 */ /* 0x000fe200028f16ff */
[----:B------:R2:W-:Y:S01]  /*7b30*/  LDGSTS.E [R6+0x10880], [R220.64], !P3 ;  /* 0x10880000dc067fae */ /* 0x0005e2000d921848 */
[----:B------:R-:W-:Y:S01]  /*7b40*/  IADD3 R0, R225, -0x25, RZ ;  /* 0xffffffdbe1007810 */ /* 0x000fe20007ffe0ff */
[----:B------:R-:W-:Y:S01]  /*7b50*/  IMAD.SHL.U32 R166, R236, 0x10, RZ ;  /* 0x00000010eca67824 */ /* 0x000fe200078e00ff */
[----:B------:R-:W-:Y:S01]  /*7b60*/  ISETP.GE.U32.AND P5, PT, R5, 0x7fffffac, PT ;  /* 0x7fffffac0500780c */ /* 0x000fe20003fa6070 */
[----:B------:R2:W-:Y:S01]  /*7b70*/  LDGSTS.E [R6+0x10c00], [R200.64], !P2 ;  /* 0x10c00000c8067fae */ /* 0x0005e2000d121848 */
[----:B------:R-:W-:-:S02]  /*7b80*/  ISETP.GE.U32.AND P3, PT, R0, 0x7fffff9c, PT ;  /* 0x7fffff9c0000780c */ /* 0x000fc40003f66070 */
[----:B------:R-:W-:Y:S01]  /*7b90*/  IADD3 R4, R134, -0x19, RZ ;  /* 0xffffffe786047810 */ /* 0x000fe20007ffe0ff */
[----:B------:R-:W-:Y:S01]  /*7ba0*/  IMAD.WIDE R168, R166, 0x4, R226 ;  /* 0x00000004a6a87825 */ /* 0x000fe200078e02e2 */
[C---:B------:R-:W-:Y:S01]  /*7bb0*/  IADD3 R0, R225.reuse, -0x29, RZ ;  /* 0xffffffd7e1007810 */ /* 0x040fe20007ffe0ff */
[----:B------:R2:W-:Y:S01]  /*7bc0*/  LDGSTS.E [R6+0x10c80], [R186.64], !P2 ;  /* 0x10c80000ba067fae */ /* 0x0005e2000d121848 */
[----:B------:R-:W-:Y:S01]  /*7bd0*/  ISETP.GE.U32.AND P0, PT, R4, 0x7fffffa8, PT ;  /* 0x7fffffa80400780c */ /* 0x000fe20003f06070 */
[----:B------:R-:W-:Y:S01]  /*7be0*/  IMAD R140, R236, 0x14, RZ ;  /* 0x00000014ec8c7824 */ /* 0x000fe200078e02ff */
[----:B------:R-:W-:Y:S01]  /*7bf0*/  ISETP.GE.U32.AND P2, PT, R0, 0x7fffff98, PT ;  /* 0x7fffff980000780c */ /* 0x000fe20003f46070 */
[----:B------:R-:W-:Y:S01]  /*7c00*/  IMAD.WIDE R166, R166, 0x4, R228 ;  /* 0x00000004a6a67825 */ /* 0x000fe200078e02e4 */
[----:B------:R-:W-:Y:S01]  /*7c10*/  IADD3 R0, R225, -0x2d, RZ ;  /* 0xffffffd3e1007810 */ /* 0x000fe20007ffe0ff */
[----:B------:R2:W-:Y:S02]  /*7c20*/  LDGSTS.E [R6+0x11000], [R168.64], !P1 ;  /* 0x11000000a8067fae */ /* 0x0005e4000c921848 */
[----:B------:R-:W-:-:S02]  /*7c30*/  IMAD.WIDE R138, R140, 0x4, R226 ;  /* 0x000000048c8a7825 */ /* 0x000fc400078e02e2 */
[----:B------:R2:W-:Y:S01]  /*7c40*/  LDGSTS.E [R6+0x11080], [R166.64], !P1 ;  /* 0x11080000a6067fae */ /* 0x0005e2000c921848 */
[----:B------:R-:W-:Y:S01]  /*7c50*/  ISETP.GE.U32.AND P1, PT, R0, 0x7fffff94, PT ;  /* 0x7fffff940000780c */ /* 0x000fe20003f26070 */
[----:B------:R-:W-:Y:S01]  /*7c60*/  IMAD.WIDE R140, R140, 0x4, R228 ;  /* 0x000000048c8c7825 */ /* 0x000fe200078e02e4 */
[----:B------:R-:W-:Y:S01]  /*7c70*/  IADD3 R0, R225, -0x31, RZ ;  /* 0xffffffcfe1007810 */ /* 0x000fe20007ffe0ff */
[----:B------:R2:W-:Y:S02]  /*7c80*/  LDGSTS.E [R6+0x11400], [R138.64], !P5 ;  /* 0x114000008a067fae */ /* 0x0005e4000e921848 */
[C---:B------:R-:W-:Y:S02]  /*7c90*/  IMAD R144, R236.reuse, 0x18, RZ ;  /* 0x00000018ec907824 */ /* 0x040fe400078e02ff */
[----:B------:R2:W-:Y:S01]  /*7ca0*/  LDGSTS.E [R6+0x11480], [R140.64], !P5 ;  /* 0x114800008c067fae */ /* 0x0005e2000e921848 */
[----:B------:R-:W-:Y:S02]  /*7cb0*/  IMAD R148, R236, 0x1c, RZ ;  /* 0x0000001cec947824 */ /* 0x000fe400078e02ff */
[----:B------:R-:W-:Y:S01]  /*7cc0*/  IMAD.WIDE R142, R144, 0x4, R226 ;  /* 0x00000004908e7825 */ /* 0x000fe200078e02e2 */
[----:B------:R-:W-:-:S03]  /*7cd0*/  ISETP.GE.U32.AND P5, PT, R0, 0x7fffff90, PT ;  /* 0x7fffff900000780c */ /* 0x000fc60003fa6070 */
[----:B------:R-:W-:Y:S01]  /*7ce0*/  IMAD.WIDE R144, R144, 0x4, R228 ;  /* 0x0000000490907825 */ /* 0x000fe200078e02e4 */
[C---:B------:R-:W-:Y:S01]  /*7cf0*/  IADD3 R0, R225.reuse, -0x35, RZ ;  /* 0xffffffcbe1007810 */ /* 0x040fe20007ffe0ff */
[----:B------:R2:W-:Y:S02]  /*7d00*/  LDGSTS.E [R6+0x11800], [R142.64], !P0 ;  /* 0x118000008e067fae */ /* 0x0005e4000c121848 */
[----:B------:R-:W-:Y:S02]  /*7d10*/  IMAD.WIDE R146, R148, 0x4, R226 ;  /* 0x0000000494927825 */ /* 0x000fe400078e02e2 */
[----:B------:R2:W-:Y:S01]  /*7d20*/  LDGSTS.E [R6+0x11880], [R144.64], !P0 ;  /* 0x1188000090067fae */ /* 0x0005e2000c121848 */
[----:B------:R-:W-:Y:S01]  /*7d30*/  ISETP.GE.U32.AND P0, PT, R0, 0x7fffff8c, PT ;  /* 0x7fffff8c0000780c */ /* 0x000fe20003f06070 */
[----:B------:R-:W-:Y:S01]  /*7d40*/  IMAD.WIDE R148, R148, 0x4, R228 ;  /* 0x0000000494947825 */ /* 0x000fe200078e02e4 */
[----:B------:R-:W-:Y:S01]  /*7d50*/  IADD3 R0, R225, -0x39, RZ ;  /* 0xffffffc7e1007810 */ /* 0x000fe20007ffe0ff */
[----:B------:R2:W-:Y:S02]  /*7d60*/  LDGSTS.E [R6+0x11c00], [R146.64], !P6 ;  /* 0x11c0000092067fae */ /* 0x0005e4000f121848 */
[----:B------:R-:W-:-:S02]  /*7d70*/  IMAD.SHL.U32 R176, R236, 0x20, RZ ;  /* 0x00000020ecb07824 */ /* 0x000fc400078e00ff */
        /* <DEDUP_REMOVED lines=13> */
[----:B------:R-:W-:-:S02]  /*7e50*/  IMAD R192, R236, 0x28, RZ ;  /* 0x00000028ecc07824 */ /* 0x000fc400078e02ff */
        /* <DEDUP_REMOVED lines=21> */
[----:B------:R-:W-:Y:S02]  /*7fb0*/  IMAD R212, R236, 0x38, RZ ;  /* 0x00000038ecd47824 */ /* 0x000fe400078e02ff */
[----:B------:R-:W-:Y:S01]  /*7fc0*/  IMAD.WIDE R206, R208, 0x4, R226 ;  /* 0x00000004d0ce7825 */ /* 0x000fe200078e02e2 */
[----:B------:R2:W-:Y:S01]  /*7fd0*/  LDGSTS.E [R6+0x13080], [R204.64], !P5 ;  /* 0x13080000cc067fae */ /* 0x0005e2000e921848 */
[----:B------:R-:W-:Y:S02]  /*7fe0*/  ISETP.GE.U32.AND P5, PT, R0, 0x7fffffb3, PT ;  /* 0x7fffffb30000780c */ /* 0x000fe40003fa6070 */
[----:B------:R-:W-:Y:S01]  /*7ff0*/  IMAD.WIDE R208, R208, 0x4, R228 ;  /* 0x00000004d0d07825 */ /* 0x000fe200078e02e4 */
[----:B------:R-:W-:Y:S01]  /*8000*/  IADD3 R0, R225, -0x12, RZ ;  /* 0xffffffeee1007810 */ /* 0x000fe20007ffe0ff */
[----:B------:R2:W-:Y:S02]  /*8010*/  LDGSTS.E [R6+0x13400], [R206.64], !P0 ;  /* 0x13400000ce067fae */ /* 0x0005e4000c121848 */
[----:B------:R-:W-:-:S02]  /*8020*/  IMAD R216, R236, 0x3c, RZ ;  /* 0x0000003cecd87824 */ /* 0x000fc400078e02ff */
[C---:B------:R-:W-:Y:S01]  /*8030*/  IMAD.WIDE R210, R212.reuse, 0x4, R226 ;  /* 0x00000004d4d27825 */ /* 0x040fe200078e02e2 */
[----:B------:R2:W-:Y:S03]  /*8040*/  LDGSTS.E [R6+0x13480], [R208.64], !P0 ;  /* 0x13480000d0067fae */ /* 0x0005e6000c121848 */
[----:B------:R-:W-:Y:S01]  /*8050*/  IMAD.WIDE R212, R212, 0x4, R228 ;  /* 0x00000004d4d47825 */ /* 0x000fe200078e02e4 */
[----:B------:R-:W-:Y:S01]  /*8060*/  ISETP.GE.U32.AND P0, PT, R0, 0x7fffffaf, PT ;  /* 0x7fffffaf0000780c */ /* 0x000fe20003f06070 */
[----:B------:R2:W-:Y:S02]  /*8070*/  LDGSTS.E [R6+0x13800], [R210.64], !P6 ;  /* 0x13800000d2067fae */ /* 0x0005e4000f121848 */
[C---:B------:R-:W-:Y:S01]  /*8080*/  IMAD.WIDE R214, R216.reuse, 0x4, R226 ;  /* 0x00000004d8d67825 */ /* 0x040fe200078e02e2 */
[----:B------:R-:W-:Y:S01]  /*8090*/  IADD3 R0, R225, -0x1a, RZ ;  /* 0xffffffe6e1007810 */ /* 0x000fe20007ffe0ff */
[----:B------:R2:W-:Y:S02]  /*80a0*/  LDGSTS.E [R6+0x13880], [R212.64], !P6 ;  /* 0x13880000d4067fae */ /* 0x0005e4000f121848 */
[----:B------:R-:W-:Y:S01]  /*80b0*/  IMAD.WIDE R216, R216, 0x4, R228 ;  /* 0x00000004d8d87825 */ /* 0x000fe200078e02e4 */
[----:B------:R-:W-:Y:S01]  /*80c0*/  LOP3.LUT R3, R6, 0x20, RZ, 0x3c, !PT ;  /* 0x0000002006037812 */ /* 0x000fe200078e3cff */
[----:B------:R2:W-:Y:S02]  /*80d0*/  LDGSTS.E [R6+0x13c00], [R214.64], !P4 ;  /* 0x13c00000d6067fae */ /* 0x0005e4000e121848 */
[----:B------:R-:W-:-:S02]  /*80e0*/  IMAD.WIDE R218, R236, 0x4, R226 ;  /* 0x00000004ecda7825 */ /* 0x000fc400078e02e2 */
[----:B------:R2:W-:Y:S01]  /*80f0*/  LDGSTS.E [R6+0x13c80], [R216.64], !P4 ;  /* 0x13c80000d8067fae */ /* 0x0005e2000e121848 */
[----:B------:R-:W-:Y:S01]  /*8100*/  ISETP.GE.U32.AND P4, PT, R0, 0x7fffffa7, PT ;  /* 0x7fffffa70000780c */ /* 0x000fe20003f86070 */
[C---:B------:R-:W-:Y:S02]  /*8110*/  IMAD R132, R236.reuse, 0x5, RZ ;  /* 0x00000005ec847824 */ /* 0x040fe400078e02ff */
        /* <DEDUP_REMOVED lines=16> */
[----:B------:R1:W-:Y:S01]  /*8220*/  LDGSTS.E [R3+0x10900], [R130.64], !P1 ;  /* 0x1090000082037fae */ /* 0x0003e2000c921848 */
[C---:B------:R-:W-:Y:S01]  /*8230*/  IADD3 R0, R225.reuse, -0x26, RZ ;  /* 0xffffffdae1007810 */ /* 0x040fe20007ffe0ff */
[----:B------:R-:W-:Y:S01]  /*8240*/  IMAD.WIDE R184, R182, 0x4, R226 ;  /* 0x00000004b6b87825 */ /* 0x000fe200078e02e2 */
[----:B------:R-:W-:Y:S01]  /*8250*/  ISETP.GE.U32.AND P6, PT, R2, 0x7fffffab, PT ;  /* 0x7fffffab0200780c */ /* 0x000fe20003fc6070 */
        /* <DEDUP_REMOVED lines=60> */
[----:B------:R-:W-:Y:S02]  /*8620*/  STL.64 [R1+0x1738], R222 ;  /* 0x001738de01007387 */ /* 0x000fe40000100a00 */
[----:B------:R-:W-:-:S02]  /*8630*/  IMAD R114, R236, 0x31, RZ ;  /* 0x00000031ec727824 */ /* 0x000fc400078e02ff */
[----:B------:R-:W-:Y:S01]  /*8640*/  STL.64 [R1+0x1740], R220 ;  /* 0x001740dc01007387 */ /* 0x000fe20000100a00 */
[----:B------:R-:W-:Y:S02]  /*8650*/  IMAD R118, R236, 0x35, RZ ;  /* 0x00000035ec767824 */ /* 0x000fe400078e02ff */
[C---:B------:R-:W-:Y:S01]  /*8660*/  IMAD.WIDE R112, R114.reuse, 0x4, R226 ;  /* 0x0000000472707825 */ /* 0x040fe200078e02e2 */
[----:B------:R-:W-:Y:S03]  /*8670*/  STL.64 [R1+0x1748], R200 ;  /* 0x001748c801007387 */ /* 0x000fe60000100a00 */
[----:B------:R-:W-:Y:S01]  /*8680*/  IMAD.WIDE R114, R114, 0x4, R228 ;  /* 0x0000000472727825 */ /* 0x000fe200078e02e4 */
[----:B------:R1:W-:Y:S04]  /*8690*/  LDGSTS.E [R3+0x12d00], [R108.64], !P0 ;  /* 0x12d000006c037fae */ /* 0x0003e8000c121848 */
[----:B------:R-:W-:Y:S04]  /*86a0*/  STL.64 [R1+0x1750], R186 ;  /* 0x001750ba01007387 */ /* 0x000fe80000100a00 */
[----:B------:R1:W-:Y:S01]  /*86b0*/  LDGSTS.E [R3+0x12d80], [R110.64], !P0 ;  /* 0x12d800006e037fae */ /* 0x0003e2000c121848 */
[----:B------:R-:W-:-:S02]  /*86c0*/  ISETP.GE.U32.AND P0, PT, R0, 0x7fffffb6, PT ;  /* 0x7fffffb60000780c */ /* 0x000fc40003f06070 */
[----:B------:R-:W-:Y:S01]  /*86d0*/  IADD3 R0, R225, -0xf, RZ ;  /* 0xfffffff1e1007810 */ /* 0x000fe20007ffe0ff */
[----:B------:R-:W-:Y:S01]  /*86e0*/  STL.64 [R1+0x1758], R168 ;  /* 0x001758a801007387 */ /* 0x000fe20000100a00 */
[----:B------:R-:W-:-:S03]  /*86f0*/  IMAD.WIDE R116, R118, 0x4, R226 ;  /* 0x0000000476747825 */ /* 0x000fc600078e02e2 */
[----:B------:R-:W-:Y:S01]  /*8700*/  STL.64 [R1+0x1760], R166 ;  /* 0x001760a601007387 */ /* 0x000fe20000100a00 */
[----:B------:R-:W-:-:S03]  /*8710*/  IMAD.WIDE R118, R118, 0x4, R228 ;  /* 0x0000000476767825 */ /* 0x000fc600078e02e4 */
[----:B------:R-:W-:Y:S01]  /*8720*/  STL.64 [R1+0x1768], R138 ;  /* 0x0017688a01007387 */ /* 0x000fe20000100a00 */
[----:B------:R-:W-:-:S03]  /*8730*/  IMAD R122, R236, 0x39, RZ ;  /* 0x00000039ec7a7824 */ /* 0x000fc600078e02ff */
[----:B------:R-:W-:Y:S04]  /*8740*/  STL.64 [R1+0x1770], R140 ;  /* 0x0017708c01007387 */ /* 0x000fe80000100a00 */
        /* <DEDUP_REMOVED lines=8> */
[----:B------:R-:W-:-:S03]  /*87d0*/  IMAD R126, R236, 0x3d, RZ ;  /* 0x0000003dec7e7824 */ /* 0x000fc600078e02ff */
[----:B------:R-:W-:Y:S01]  /*87e0*/  STL.64 [R1+0x1790], R148 ;  /* 0x0017909401007387 */ /* 0x000fe20000100a00 */
[----:B------:R-:W-:-:S03]  /*87f0*/  IMAD.WIDE R122, R122, 0x4, R228 ;  /* 0x000000047a7a7825 */ /* 0x000fc600078e02e4 */
        /* <DEDUP_REMOVED lines=11> */
[----:B------:R-:W-:-:S03]  /*88b0*/  IMAD.SHL.U32 R90, R236, 0x2, RZ ;  /* 0x00000002ec5a7824 */ /* 0x000fc600078e00ff */
[----:B------:R-:W-:Y:S04]  /*88c0*/  STL.64 [R1+0x17c0], R192 ;  /* 0x0017c0c001007387 */ /* 0x000fe80000100a00 */
[----:B------:R1:W-:Y:S04]  /*88d0*/  LDGSTS.E [R3+0x13900], [R120.64], !P3 ;  /* 0x1390000078037fae */ /* 0x0003e8000d921848 */
[----:B------:R-:W-:Y:S04]  /*88e0*/  STL.64 [R1+0x17c8], R194 ;  /* 0x0017c8c201007387 */ /* 0x000fe80000100a00 */
[----:B------:R1:W-:Y:S01]  /*88f0*/  LDGSTS.E [R3+0x13980], [R122.64], !P3 ;  /* 0x139800007a037fae */ /* 0x0003e2000d921848 */
[----:B------:R-:W-:-:S02]  /*8900*/  ISETP.GE.U32.AND P3, PT, R0, 0x7fffffaa, PT ;  /* 0x7fffffaa0000780c */ /* 0x000fc40003f66070 */
[----:B------:R-:W-:Y:S01]  /*8910*/  IADD3 R0, R225, -0x1b, RZ ;  /* 0xffffffe5e1007810 */ /* 0x000fe20007ffe0ff */
[----:B------:R-:W-:Y:S01]  /*8920*/  STL.64 [R1+0x17d0], R196 ;  /* 0x0017d0c401007387 */ /* 0x000fe20000100a00 */
[----:B------:R-:W-:Y:S01]  /*8930*/  LOP3.LUT R2, R6, 0x40, RZ, 0x3c, !PT ;  /* 0x0000004006027812 */ /* 0x000fe200078e3cff */
[----:B------:R-:W-:Y:S02]  /*8940*/  IMAD.WIDE R128, R90, 0x4, R226 ;  /* 0x000000045a807825 */ /* 0x000fe400078e02e2 */
[----:B------:R-:W-:Y:S02]  /*8950*/  STL.64 [R1+0x17d8], R198 ;  /* 0x0017d8c601007387 */ /* 0x000fe40000100a00 */
[----:B------:R-:W-:Y:S02]  /*8960*/  IMAD R86, R236, 0x6, RZ ;  /* 0x00000006ec567824 */ /* 0x000fe400078e02ff */
        /* <DEDUP_REMOVED lines=122> */
[----:B------:R-:W-:Y:S01]  /*9110*/  STL.64 [R1+0x1978], R40 ;  /* 0x0019782801007387 */ /* 0x000fe20000100a00 */
[----:B------:R-:W-:-:S03]  /*9120*/  IMAD R58, R236, 0x32, RZ ;  /* 0x00000032ec3a7824 */ /* 0x000fc600078e02ff */
[----:B------:R3:W-:Y:S04]  /*9130*/  LDGSTS.E [R2+0x12600], [R44.64], !P0 ;  /* 0x126000002c027fae */ /* 0x0007e8000c121848 */
[----:B------:R-:W-:Y:S04]  /*9140*/  STL.64 [R1+0x1980], R30 ;  /* 0x0019801e01007387 */ /* 0x000fe80000100a00 */
[----:B------:R3:W-:Y:S01]  /*9150*/  LDGSTS.E [R2+0x12680], [R46.64], !P0 ;  /* 0x126800002e027fae */ /* 0x0007e2000c121848 */
[----:B------:R-:W-:Y:S02]  /*9160*/  ISETP.GE.U32.AND P0, PT, R0, 0x7fffffbd, PT ;  /* 0x7fffffbd0000780c */ /* 0x000fe40003f06070 */
        /* <DEDUP_REMOVED lines=8> */
[----:B------:R-:W-:-:S03]  /*91f0*/  IMAD.WIDE R56, R58, 0x4, R226 ;  /* 0x000000043a387825 */ /* 0x000fc600078e02e2 */
[----:B------:R3:W-:Y:S01]  /*9200*/  LDGSTS.E [R2+0x12a00], [R48.64], !P6 ;  /* 0x12a0000030027fae */ /* 0x0007e2000f121848 */
[----:B------:R-:W-:-:S03]  /*9210*/  IMAD R78, R236, 0x3a, RZ ;  /* 0x0000003aec4e7824 */ /* 0x000fc600078e02ff */
[----:B------:R-:W-:Y:S01]  /*9220*/  STL.64 [R1+0x19a8], R44 ;  /* 0x0019a82c01007387 */ /* 0x000fe20000100a00 */
[----:B------:R-:W-:-:S03]  /*9230*/  IMAD.WIDE R58, R58, 0x4, R228 ;  /* 0x000000043a3a7825 */ /* 0x000fc600078e02e4 */
[----:B------:R3:W-:Y:S01]  /*9240*/  LDGSTS.E [R2+0x12a80], [R50.64], !P6 ;  /* 0x12a8000032027fae */ /* 0x0007e2000f121848 */
[----:B------:R-:W-:Y:S01]  /*9250*/  ISETP.GE.U32.AND P6, PT, R0, 0x7fffffb9, PT ;  /* 0x7fffffb90000780c */ /* 0x000fe20003fc6070 */
[C---:B------:R-:W-:Y:S01]  /*9260*/  IMAD.WIDE R72, R74.reuse, 0x4, R226 ;  /* 0x000000044a487825 */ /* 0x040fe200078e02e2 */
[----:B------:R-:W-:Y:S01]  /*9270*/  IADD3 R0, R225, -0xc, RZ ;  /* 0xfffffff4e1007810 */ /* 0x000fe20007ffe0ff */
[----:B------:R-:W-:Y:S02]  /*9280*/  STL.64 [R1+0x19b0], R46 ;  /* 0x0019b02e01007387 */ /* 0x000fe40000100a00 */
[----:B------:R-:W-:Y:S02]  /*9290*/  IMAD.WIDE R74, R74, 0x4, R228 ;  /* 0x000000044a4a7825 */ /* 0x000fe400078e02e4 */
[----:B------:R-:W-:Y:S02]  /*92a0*/  STL.64 [R1+0x19b8], R48 ;  /* 0x0019b83001007387 */ /* 0x000fe40000100a00 */
[----:B------:R-:W-:-:S02]  /*92b0*/  IMAD.WIDE R76, R78, 0x4, R226 ;  /* 0x000000044e4c7825 */ /* 0x000fc400078e02e2 */
[----:B------:R-:W-:Y:S02]  /*92c0*/  STL.64 [R1+0x19c0], R50 ;  /* 0x0019c03201007387 */ /* 0x000fe40000100a00 */
[----:B------:R-:W-:Y:S02]  /*92d0*/  IMAD.WIDE R78, R78, 0x4, R228 ;  /* 0x000000044e4e7825 */ /* 0x000fe400078e02e4 */
[----:B------:R3:W-:Y:S04]  /*92e0*/  LDGSTS.E [R2+0x12e00], [R52.64], !P4 ;  /* 0x12e0000034027fae */ /* 0x0007e8000e121848 */
[----:B------:R-:W-:Y:S04]  /*92f0*/  STL.64 [R1+0x19c8], R52 ;  /* 0x0019c83401007387 */ /* 0x000fe80000100a00 */
[----:B------:R3:W-:Y:S01]  /*9300*/  LDGSTS.E [R2+0x12e80], [R54.64], !P4 ;  /* 0x12e8000036027fae */ /* 0x0007e2000e121848 */
[----:B------:R-:W-:-:S03]  /*9310*/  ISETP.GE.U32.AND P4, PT, R0, 0x7fffffb5, PT ;  /* 0x7fffffb50000780c */ /* 0x000fc60003f86070 */
[----:B------:R-:W-:Y:S01]  /*9320*/  STL.64 [R1+0x19d0], R54 ;  /* 0x0019d03601007387 */ /* 0x000fe20000100a00 */
[----:B------:R-:W-:-:S03]  /*9330*/  IADD3 R0, R225, -0x10, RZ ;  /* 0xfffffff0e1007810 */ /* 0x000fc60007ffe0ff */
[----:B------:R-:W-:Y:S01]  /*9340*/  STL.64 [R1+0x19d8], R56 ;  /* 0x0019d83801007387 */ /* 0x000fe20000100a00 */
[----:B------:R-:W-:-:S03]  /*9350*/  IMAD R82, R236, 0x3e, RZ ;  /* 0x0000003eec527824 */ /* 0x000fc600078e02ff */
[----:B------:R3:W-:Y:S04]  /*9360*/  LDGSTS.E [R2+0x13200], [R56.64], !P3 ;  /* 0x1320000038027fae */ /* 0x0007e8000d921848 */
[----:B------:R-:W-:Y:S04]  /*9370*/  STL.64 [R1+0x19e0], R58 ;  /* 0x0019e03a01007387 */ /* 0x000fe80000100a00 */
[----:B------:R3:W-:Y:S01]  /*9380*/  LDGSTS.E [R2+0x13280], [R58.64], !P3 ;  /* 0x132800003a027fae */ /* 0x0007e2000d921848 */
[----:B------:R-:W-:-:S03]  /*9390*/  ISETP.GE.U32.AND P3, PT, R0, 0x7fffffb1, PT ;  /* 0x7fffffb10000780c */ /* 0x000fc60003f66070 */
[----:B------:R-:W-:Y:S01]  /*93a0*/  STL.64 [R1+0x19e8], R72 ;  /* 0x0019e84801007387 */ /* 0x000fe20000100a00 */
[----:B------:R-:W-:-:S03]  /*93b0*/  IADD3 R0, R225, -0x14, RZ ;  /* 0xffffffece1007810 */ /* 0x000fc60007ffe0ff */
[----:B------:R3:W-:Y:S04]  /*93c0*/  LDGSTS.E [R2+0x13600], [R72.64], !P2 ;  /* 0x1360000048027fae */ /* 0x0007e8000d121848 */
[----:B------:R-:W-:Y:S01]  /*93d0*/  STL.64 [R1+0x19f0], R74 ;  /* 0x0019f04a01007387 */ /* 0x000fe20000100a00 */
[----:B------:R-:W-:-:S03]  /*93e0*/  IMAD.WIDE R80, R82, 0x4, R226 ;  /* 0x0000000452507825 */ /* 0x000fc600078e02e2 */
[----:B------:R3:W-:Y:S04]  /*93f0*/  LDGSTS.E [R2+0x13680], [R74.64], !P2 ;  /* 0x136800004a027fae */ /* 0x0007e8000d121848 */
[----:B------:R-:W-:Y:S01]  /*9400*/  STL.64 [R1+0x19f8], R76 ;  /* 0x0019f84c01007387 */ /* 0x000fe20000100a00 */
[----:B------:R-:W-:-:S03]  /*9410*/  IMAD.WIDE R82, R82, 0x4, R228 ;  /* 0x0000000452527825 */ /* 0x000fc600078e02e4 */
[----:B------:R3:W-:Y:S04]  /*9420*/  LDGSTS.E [R2+0x13a00], [R76.64], !P1 ;  /* 0x13a000004c027fae */ /* 0x0007e8000c921848 */
[----:B------:R-:W-:Y:S04]  /*9430*/  STL [R1+0x1af8], R78 ;  /* 0x001af84e01007387 */ /* 0x000fe80000100800 */
[----:B------:R1:W-:Y:S04]  /*9440*/  LDGSTS.E [R2+0x13a80], [R78.64], !P1 ;  /* 0x13a800004e027fae */ /* 0x0003e8000c921848 */
[----:B------:R1:W-:Y:S01]  /*9450*/  STL [R1+0x1a00], R79 ;  /* 0x001a004f01007387 */ /* 0x0003e20000100800 */
[----:B------:R-:W-:-:S02]  /*9460*/  ISETP.GE.U32.AND P2, PT, R0, 0x7fffffad, PT ;  /* 0x7fffffad0000780c */ /* 0x000fc40003f46070 */
[----:B------:R-:W-:Y:S01]  /*9470*/  LOP3.LUT R224, R154, 0x1f, RZ, 0xc0, !PT ;  /* 0x0000001f9ae07812 */ /* 0x000fe200078ec0ff */
[----:B------:R-:W-:Y:S01]  /*9480*/  STL.64 [R1+0x1a08], R80 ;  /* 0x001a085001007387 */ /* 0x000fe20000100a00 */
[----:B------:R-:W-:Y:S02]  /*9490*/  IADD3 R0, R225, -0x18, RZ ;  /* 0xffffffe8e1007810 */ /* 0x000fe40007ffe0ff */
[----:B-1----:R-:W-:Y:S01]  /*94a0*/  LOP3.LUT R79, R6, 0x40, RZ, 0x3c, !PT ;  /* 0x00000040064f7812 */ /* 0x002fe200078e3cff */
[----:B------:R-:W-:Y:S01]  /*94b0*/  IMAD R38, R236, 0x3, RZ ;  /* 0x00000003ec267824 */ /* 0x000fe200078e02ff */
[----:B------:R-:W-:-:S03]  /*94c0*/  ISETP.GE.U32.AND P1, PT, R0, 0x7fffffa9, PT ;  /* 0x7fffffa90000780c */ /* 0x000fc60003f26070 */
[----:B------:R1:W-:Y:S01]  /*94d0*/  LDGSTS.E [R79+0x13e00], [R80.64], !P5 ;  /* 0x13e00000504f7fae */ /* 0x0003e2000e921848 */
[----:B------:R-:W-:-:S03]  /*94e0*/  IADD3 R0, R225, -0x1c, RZ ;  /* 0xffffffe4e1007810 */ /* 0x000fc60007ffe0ff */
[----:B------:R1:W-:Y:S04]  /*94f0*/  LDGSTS.E [R79+0x13e80], [R82.64], !P5 ;  /* 0x13e80000524f7fae */ /* 0x0003e8000e921848 */
[----:B------:R1:W-:Y:S01]  /*9500*/  STL [R1+0x1be8], R79 ;  /* 0x001be84f01007387 */ /* 0x0003e20000100800 */
[----:B------:R-:W-:Y:S01]  /*9510*/  IMAD.WIDE R84, R38, 0x4, R226 ;  /* 0x0000000426547825 */ /* 0x000fe200078e02e2 */
[----:B------:R-:W-:-:S03]  /*9520*/  ISETP.GE.U32.AND P5, PT, R0, 0x7fffffa5, PT ;  /* 0x7fffffa50000780c */ /* 0x000fc60003fa6070 */
[----:B------:R-:W-:Y:S01]  /*9530*/  IMAD R34, R236, 0x7, RZ ;  /* 0x00000007ec227824 */ /* 0x000fe200078e02ff */
[----:B-1----:R-:W-:Y:S01]  /*9540*/  SHF.L.U32 R79, R224, 0x2, RZ ;  /* 0x00000002e04f7819 */ /* 0x002fe200000006ff */
[----:B------:R-:W-:-:S03]  /*9550*/  IMAD.WIDE R38, R38, 0x4, R228 ;  /* 0x0000000426267825 */ /* 0x000fc600078e02e4 */
[----:B----4-:R-:W-:Y:S02]  /*9560*/  LOP3.LUT R14, R79, 0x60, RZ, 0x3c, !PT ;  /* 0x000000604f0e7812 */ /* 0x010fe400078e3cff */
[C---:B------:R-:W-:Y:S01]  /*9570*/  IADD3 R0, R225.reuse, -0x20, RZ ;  /* 0xffffffe0e1007810 */ /* 0x040fe20007ffe0ff */
[C---:B------:R-:W-:Y:S02]  /*9580*/  IMAD.WIDE R36, R34.reuse, 0x4, R226 ;  /* 0x0000000422247825 */ /* 0x040fe400078e02e2 */
[----:B------:R1:W-:Y:S02]  /*9590*/  LDGSTS.E [R14+0x10300], [R84.64], !P0 ;  /* 0x10300000540e7fae */ /* 0x0003e4000c121848 */
[----:B------:R-:W-:Y:S02]  /*95a0*/  IMAD.WIDE R34, R34, 0x4, R228 ;  /* 0x0000000422227825 */ /* 0x000fe400078e02e4 */
[----:B------:R1:W-:Y:S01]  /*95b0*/  LDGSTS.E [R14+0x10380], [R38.64], !P0 ;  /* 0x10380000260e7fae */ /* 0x0003e2000c121848 */
[----:B------:R-:W-:Y:S01]  /*95c0*/  ISETP.GE.U32.AND P0, PT, R0, 0x7fffffa1, PT ;  /* 0x7fffffa10000780c */ /* 0x000fe20003f06070 */
[C---:B------:R-:W-:Y:S01]  /*95d0*/  IMAD R202, R236.reuse, 0xb, RZ ;  /* 0x0000000becca7824 */ /* 0x040fe200078e02ff */
[----:B------:R-:W-:Y:S01]  /*95e0*/  IADD3 R0, R225, -0x24, RZ ;  /* 0xffffffdce1007810 */ /* 0x000fe20007ffe0ff */
[----:B------:R1:W-:Y:S01]  /*95f0*/  LDGSTS.E [R14+0x10700], [R36.64], !P6 ;  /* 0x10700000240e7fae */ /* 0x0003e2000f121848 */
[----:B------:R-:W-:-:S02]  /*9600*/  IMAD R170, R236, 0xf, RZ ;  /* 0x0000000fecaa7824 */ /* 0x000fc400078e02ff */
[----:B------:R-:W-:Y:S01]  /*9610*/  IMAD.WIDE R244, R202, 0x4, R226 ;  /* 0x00000004caf47825 */ /* 0x000fe200078e02e2 */
[----:B------:R1:W-:Y:S01]  /*9620*/  LDGSTS.E [R14+0x10780], [R34.64], !P6 ;  /* 0x10780000220e7fae */ /* 0x0003e2000f121848 */
[----:B------:R-:W-:Y:S02]  /*9630*/  ISETP.GE.U32.AND P6, PT, R0, 0x7fffff9d, PT ;  /* 0x7fffff9d0000780c */ /* 0x000fe40003fc6070 */
        /* <DEDUP_REMOVED lines=37> */
[----:B---3--:R-:W-:-:S02]  /*9890*/  IMAD R2, R236, 0x23, RZ ;  /* 0x00000023ec027824 */ /* 0x008fc400078e02ff */
[----:B------:R1:W-:Y:S01]  /*98a0*/  LDGSTS.E [R14+0x11f80], [R18.64], !P0 ;  /* 0x11f80000120e7fae */ /* 0x0003e2000c121848 */
[----:B------:R-:W-:Y:S02]  /*98b0*/  IMAD R10, R236, 0x27, RZ ;  /* 0x00000027ec0a7824 */ /* 0x000fe400078e02ff */
[----:B------:R-:W-:Y:S01]  /*98c0*/  IMAD.WIDE R12, R2, 0x4, R226 ;  /* 0x00000004020c7825 */ /* 0x000fe200078e02e2 */
[----:B------:R-:W-:-:S03]  /*98d0*/  ISETP.GE.U32.AND P0, PT, R0, 0x7fffff85, PT ;  /* 0x7fffff850000780c */ /* 0x000fc60003f06070 */
[----:B------:R-:W-:Y:S01]  /*98e0*/  IMAD.WIDE R2, R2, 0x4, R228 ;  /* 0x0000000402027825 */ /* 0x000fe200078e02e4 */
[----:B------:R-:W-:Y:S01]  /*98f0*/  IADD3 R0, R225, -0x41, RZ ;  /* 0xffffffbfe1007810 */ /* 0x000fe20007ffe0ff */
[----:B------:R3:W-:Y:S02]  /*9900*/  LDGSTS.E [R14+0x12300], [R12.64], !P6 ;  /* 0x123000000c0e7fae */ /* 0x0007e4000f121848 */
[C---:B------:R-:W-:Y:S02]  /*9910*/  IMAD.WIDE R32, R10.reuse, 0x4, R226 ;  /* 0x000000040a207825 */ /* 0x040fe400078e02e2 */
[----:B------:R-:W-:Y:S02]  /*9920*/  STL.64 [R1+0x1a10], R82 ;  /* 0x001a105201007387 */ /* 0x000fe40000100a00 */
[----:B------:R-:W-:Y:S02]  /*9930*/  IMAD.WIDE R10, R10, 0x4, R228 ;  /* 0x000000040a0a7825 */ /* 0x000fe400078e02e4 */
[----:B------:R4:W-:Y:S01]  /*9940*/  LDGSTS.E [R14+0x12380], [R2.64], !P6 ;  /* 0x12380000020e7fae */ /* 0x0009e2000f121848 */
[----:B------:R-:W-:-:S02]  /*9950*/  ISETP.GE.U32.AND P6, PT, R0, 0x7fffff80, PT ;  /* 0x7fffff800000780c */ /* 0x000fc40003fc6070 */
[----:B------:R-:W-:Y:S01]  /*9960*/  IADD3 R0, R225, -0x45, RZ ;  /* 0xffffffbbe1007810 */ /* 0x000fe20007ffe0ff */
[----:B------:R-:W-:Y:S01]  /*9970*/  STL.64 [R1+0x1a18], R84 ;  /* 0x001a185401007387 */ /* 0x000fe20000100a00 */
[----:B--2---:R-:W-:-:S03]  /*9980*/  IMAD R6, R236, 0x2b, RZ ;  /* 0x0000002bec067824 */ /* 0x004fc600078e02ff */
[----:B------:R-:W-:Y:S04]  /*9990*/  STL.64 [R1+0x1a20], R38 ;  /* 0x001a202601007387 */ /* 0x000fe80000100a00 */
[----:B------:R-:W-:Y:S04]  /*99a0*/  STL.64 [R1+0x1a28], R36 ;  /* 0x001a282401007387 */ /* 0x000fe80000100a00 */
[----:B------:R-:W-:Y:S04]  /*99b0*/  STL.64 [R1+0x1a30], R34 ;  /* 0x001a302201007387 */ /* 0x000fe80000100a00 */
[----:B------:R2:W-:Y:S04]  /*99c0*/  LDGSTS.E [R14+0x12700], [R32.64], !P4 ;  /* 0x12700000200e7fae */ /* 0x0005e8000e121848 */
[----:B------:R-:W-:Y:S04]  /*99d0*/  STL.64 [R1+0x1a38], R244 ;  /* 0x001a38f401007387 */ /* 0x000fe80000100a00 */
[----:B------:R1:W-:Y:S01]  /*99e0*/  LDGSTS.E [R14+0x12780], [R10.64], !P4 ;  /* 0x127800000a0e7fae */ /* 0x0003e2000e121848 */
[----:B------:R-:W-:Y:S01]  /*99f0*/  ISETP.GE.U32.AND P4, PT, R0, 0x7fffff7c, PT ;  /* 0x7fffff7c0000780c */ /* 0x000fe20003f86070 */
[----:B------:R-:W-:-:S02]  /*9a00*/  IMAD R0, R236, 0x2f, RZ ;  /* 0x0000002fec007824 */ /* 0x000fc400078e02ff */
[----:B------:R-:W-:Y:S01]  /*9a10*/  STL.64 [R1+0x1a40], R202 ;  /* 0x001a40ca01007387 */ /* 0x000fe20000100a00 */
[----:B------:R-:W-:-:S03]  /*9a20*/  IMAD.WIDE R8, R6, 0x4, R226 ;  /* 0x0000000406087825 */ /* 0x000fc600078e02e2 */
[----:B------:R-:W-:Y:S01]  /*9a30*/  STL.64 [R1+0x1a48], R172 ;  /* 0x001a48ac01007387 */ /* 0x000fe20000100a00 */
[----:B------:R-:W-:-:S03]  /*9a40*/  IMAD.WIDE R6, R6, 0x4, R228 ;  /* 0x0000000406067825 */ /* 0x000fc600078e02e4 */
[----:B------:R-:W-:Y:S01]  /*9a50*/  STL.64 [R1+0x1a50], R170 ;  /* 0x001a50aa01007387 */ /* 0x000fe20000100a00 */
[----:B------:R-:W-:-:S03]  /*9a60*/  IMAD.WIDE R22, R0, 0x4, R226 ;  /* 0x0000000400167825 */ /* 0x000fc600078e02e2 */
[----:B------:R-:W-:Y:S01]  /*9a70*/  STL.64 [R1+0x1a58], R156 ;  /* 0x001a589c01007387 */ /* 0x000fe20000100a00 */
[----:B------:R-:W-:-:S03]  /*9a80*/  IMAD.WIDE R16, R0, 0x4, R228 ;  /* 0x0000000400107825 */ /* 0x000fc600078e02e4 */
[----:B------:R-:W-:Y:S01]  /*9a90*/  STL.64 [R1+0x1a60], R154 ;  /* 0x001a609a01007387 */ /* 0x000fe20000100a00 */
[----:B------:R-:W-:-:S03]  /*9aa0*/  IADD3 R0, R225, -0x4d, RZ ;  /* 0xffffffb3e1007810 */ /* 0x000fc60007ffe0ff */
[----:B------:R-:W-:Y:S04]  /*9ab0*/  STL.64 [R1+0x1a68], R64 ;  /* 0x001a684001007387 */ /* 0x000fe80000100a00 */
[----:B------:R-:W-:Y:S04]  /*9ac0*/  STL.64 [R1+0x1a70], R62 ;  /* 0x001a703e01007387 */ /* 0x000fe80000100a00 */
[----:B------:R-:W-:Y:S04]  /*9ad0*/  STL.64 [R1+0x1a78], R28 ;  /* 0x001a781c01007387 */ /* 0x000fe80000100a00 */
[----:B------:R-:W-:Y:S04]  /*9ae0*/  STL.64 [R1+0x1a80], R26 ;  /* 0x001a801a01007387 */ /* 0x000fe80000100a00 */
[----:B------:R1:W-:Y:S04]  /*9af0*/  LDGSTS.E [R14+0x12b00], [R8.64], !P3 ;  /* 0x12b00000080e7fae */ /* 0x0003e8000d921848 */
[----:B------:R-:W-:Y:S04]  /*9b00*/  STL.64 [R1+0x1a88], R20 ;  /* 0x001a881401007387 */ /* 0x000fe80000100a00 */
[----:B------:R1:W-:Y:S04]  /*9b10*/  LDGSTS.E [R14+0x12b80], [R6.64], !P3 ;  /* 0x12b80000060e7fae */ /* 0x0003e8000d921848 */
[----:B------:R-:W-:Y:S04]  /*9b20*/  STL.64 [R1+0x1a90], R18 ;  /* 0x001a901201007387 */ /* 0x000fe80000100a00 */
[----:B------:R1:W-:Y:S04]  /*9b30*/  LDGSTS.E [R14+0x12f00], [R22.64], !P2 ;  /* 0x12f00000160e7fae */ /* 0x0003e8000d121848 */
[----:B------:R-:W-:Y:S04]  /*9b40*/  STL.64 [R1+0x1a98], R12 ;  /* 0x001a980c01007387 */ /* 0x000fe80000100a00 */
[----:B------:R1:W-:Y:S01]  /*9b50*/  LDGSTS.E [R14+0x12f80], [R16.64], !P2 ;  /* 0x12f80000100e7fae */ /* 0x0003e2000d121848 */
[----:B------:R-:W-:Y:S01]  /*9b60*/  ISETP.GE.U32.AND P2, PT, R0, 0x7fffff74, PT ;  /* 0x7fffff740000780c */ /* 0x000fe20003f46070 */
[----:B------:R-:W-:-:S02]  /*9b70*/  IMAD R0, R236, 0x33, RZ ;  /* 0x00000033ec007824 */ /* 0x000fc400078e02ff */
[----:B------:R-:W-:Y:S01]  /*9b80*/  STL.64 [R1+0x1aa0], R2 ;  /* 0x001aa00201007387 */ /* 0x000fe20000100a00 */
[----:B------:R-:W-:-:S03]  /*9b90*/  IMAD R242, R236, 0x37, RZ ;  /* 0x00000037ecf27824 */ /* 0x000fc600078e02ff */
[----:B------:R-:W-:Y:S04]  /*9ba0*/  STL.64 [R1+0x1aa8], R32 ;  /* 0x001aa82001007387 */ /* 0x000fe80000100a00 */
[----:B------:R1:W-:Y:S04]  /*9bb0*/  STL.64 [R1+0x1ab0], R10 ;  /* 0x001ab00a01007387 */ /* 0x0003e80000100a00 */
[----:B------:R2:W-:Y:S04]  /*9bc0*/  STL.64 [R1+0x16f0], R8 ;  /* 0x0016f00801007387 */ /* 0x0005e80000100a00 */
[----:B------:R-:W-:Y:S04]  /*9bd0*/  STL.64 [R1+0xc8], R22 ;  /* 0x0000c81601007387 */ /* 0x000fe80000100a00 */
[----:B------:R-:W-:Y:S01]  /*9be0*/  STL.64 [R1+0xc0], R16 ;  /* 0x0000c01001007387 */ /* 0x000fe20000100a00 */
[----:B-1----:R-:W-:-:S03]  /*9bf0*/  IMAD.WIDE R10, R0, 0x4, R226 ;  /* 0x00000004000a7825 */ /* 0x002fc600078e02e2 */
[----:B------:R1:W-:Y:S01]  /*9c00*/  STL.64 [R1+0x16f8], R6 ;  /* 0x0016f80601007387 */ /* 0x0003e20000100a00 */
[----:B--2---:R-:W-:-:S03]  /*9c10*/  IMAD.WIDE R8, R0, 0x4, R228 ;  /* 0x0000000400087825 */ /* 0x004fc600078e02e4 */
[----:B------:R-:W-:Y:S04]  /*9c20*/  STL.64 [R1+0xb8], R10 ;  /* 0x0000b80a01007387 */ /* 0x000fe80000100a00 */
[----:B------:R-:W-:Y:S01]  /*9c30*/  STL.64 [R1+0xb0], R8 ;  /* 0x0000b00801007387 */ /* 0x000fe20000100a00 */
[C---:B-1----:R-:W-:Y:S01]  /*9c40*/  IMAD.WIDE R6, R242.reuse, 0x4, R226 ;  /* 0x00000004f2067825 */ /* 0x042fe200078e02e2 */
[----:B------:R-:W-:Y:S02]  /*9c50*/  IADD3 R4, R225, -0x49, RZ ;  /* 0xffffffb7e1047810 */ /* 0x000fe40007ffe0ff */
[----:B------:R1:W-:Y:S01]  /*9c60*/  LDGSTS.E [R14+0x13300], [R10.64], !P1 ;  /* 0x133000000a0e7fae */ /* 0x0003e2000c921848 */
[----:B------:R-:W-:-:S03]  /*9c70*/  IMAD.WIDE R242, R242, 0x4, R228 ;  /* 0x00000004f2f27825 */ /* 0x000fc600078e02e4 */
[----:B------:R-:W-:Y:S04]  /*9c80*/  STL.64 [R1+0xa8], R6 ;  /* 0x0000a80601007387 */ /* 0x000fe80000100a00 */
[----:B------:R-:W2:Y:S04]  /*9c90*/  LDL.LU R222, [R1+0x21c] ;  /* 0x00021c0001de7983 */ /* 0x000ea80000300800 */
[----:B------:R-:W2:Y:S04]  /*9ca0*/  LDL.LU R223, [R1+0x224] ;  /* 0x0002240001df7983 */ /* 0x000ea80000300800 */
[----:B------:R-:W3:Y:S04]  /*9cb0*/  LDL.LU R230, [R1+0x218] ;  /* 0x0002180001e67983 */ /* 0x000ee80000300800 */
[----:B------:R-:W-:Y:S04]  /*9cc0*/  STL.64 [R1+0x1700], R242 ;  /* 0x001700f201007387 */ /* 0x000fe80000100a00 */
[----:B------:R-:W3:Y:S01]  /*9cd0*/  LDL.LU R231, [R1+0x214] ;  /* 0x0002140001e77983 */ /* 0x000ee20000300800 */
[----:B------:R-:W-:Y:S01]  /*9ce0*/  ISETP.GE.U32.AND P3, PT, R4, 0x7fffff78, PT ;  /* 0x7fffff780400780c */ /* 0x000fe20003f66070 */
[----:B------:R-:W-:-:S02]  /*9cf0*/  IMAD.MOV.U32 R4, RZ, RZ, 0x3f ;  /* 0x0000003fff047424 */ /* 0x000fc400078e00ff */
[----:B------:R-:W-:Y:S01]  /*9d00*/  IMAD R238, R236, 0x3b, RZ ;  /* 0x0000003becee7824 */ /* 0x000fe200078e02ff */
[----:B------:R-:W-:Y:S01]  /*9d10*/  IADD3 R5, R225, -0x40, RZ ;  /* 0xffffffc0e1057810 */ /* 0x000fe20007ffe0ff */
[----:B------:R1:W-:Y:S01]  /*9d20*/  LDGSTS.E [R14+0x13380], [R8.64], !P1 ;  /* 0x13380000080e7fae */ /* 0x0003e2000c921848 */
[----:B----4-:R-:W-:Y:S01]  /*9d30*/  IADD3 R2, R4, c[0x0][0x180], RZ ;  /* 0x0000600004027a10 */ /* 0x010fe20007ffe0ff */
[----:B------:R-:W-:Y:S01]  /*9d40*/  IMAD.WIDE R240, R238, 0x4, R226 ;  /* 0x00000004eef07825 */ /* 0x000fe200078e02e2 */
[----:B------:R-:W-:Y:S01]  /*9d50*/  ISETP.GE.U32.AND P1, PT, R5, 0x7fffff81, PT ;  /* 0x7fffff810500780c */ /* 0x000fe20003f26070 */
[----:B------:R1:W-:Y:S02]  /*9d60*/  LDGSTS.E [R14+0x13700], [R6.64], !P5 ;  /* 0x13700000060e7fae */ /* 0x0003e4000e921848 */
[----:B------:R-:W-:Y:S02]  /*9d70*/  IMAD R4, R236, 0x3f, RZ ;  /* 0x0000003fec047824 */ /* 0x000fe400078e02ff */
[----:B------:R-:W-:Y:S01]  /*9d80*/  IMAD.WIDE R238, R238, 0x4, R228 ;  /* 0x00000004eeee7825 */ /* 0x000fe200078e02e4 */
[----:B------:R-:W-:Y:S03]  /*9d90*/  STL.64 [R1+0x1708], R240 ;  /* 0x001708f001007387 */ /* 0x000fe60000100a00 */
[C---:B------:R-:W-:Y:S01]  /*9da0*/  IMAD.WIDE R236, R4.reuse, 0x4, R226 ;  /* 0x0000000404ec7825 */ /* 0x040fe200078e02e2 */
[----:B------:R-:W-:Y:S03]  /*9db0*/  STL.64 [R1+0x1710], R238 ;  /* 0x001710ee01007387 */ /* 0x000fe60000100a00 */
[----:B------:R-:W-:Y:S01]  /*9dc0*/  IMAD.WIDE R4, R4, 0x4, R228 ;  /* 0x0000000404047825 */ /* 0x000fe200078e02e4 */
[----:B------:R-:W-:Y:S04]  /*9dd0*/  STL.64 [R1+0x1ab8], R226 ;  /* 0x001ab8e201007387 */ /* 0x000fe80000100a00 */
[----:B------:R-:W-:Y:S04]  /*9de0*/  STL.64 [R1+0x1ac0], R228 ;  /* 0x001ac0e401007387 */ /* 0x000fe80000100a00 */
[----:B------:R-:W-:Y:S04]  /*9df0*/  STL [R1+0x1da0], R225 ;  /* 0x001da0e101007387 */ /* 0x000fe80000100800 */
[----:B------:R-:W-:Y:S04]  /*9e00*/  STL.64 [R1+0x1718], R236 ;  /* 0x001718ec01007387 */ /* 0x000fe80000100a00 */
[----:B------:R-:W-:Y:S04]  /*9e10*/  STL [R1+0x1da4], R79 ;  /* 0x001da44f01007387 */ /* 0x000fe80000100800 */
[----:B------:R-:W-:Y:S04]  /*9e20*/  STL.64 [R1+0x1720], R4 ;  /* 0x0017200401007387 */ /* 0x000fe80000100a00 */
[----:B------:R4:W-:Y:S04]  /*9e30*/  STL [R1+0x1da8], R224 ;  /* 0x001da8e001007387 */ /* 0x0009e80000100800 */
[----:B------:R-:W4:Y:S04]  /*9e40*/  LDL.LU R176, [R1+0x210] ;  /* 0x0002100001b07983 */ /* 0x000f280000300800 */
        /* <DEDUP_REMOVED lines=25> */
[----:B------:R1:W-:Y:S01]  /*9fe0*/  LDGSTS.E [R14+0x13780], [R242.64], !P5 ;  /* 0x13780000f20e7fae */ /* 0x0003e2000e921848 */
[----:B------:R-:W-:-:S02]  /*9ff0*/  ISETP.GT.AND P5, PT, R2, 0x3f, PT ;  /* 0x0000003f0200780c */ /* 0x000fc40003fa4270 */
[----:B------:R-:W-:Y:S01]  /*a000*/  LOP3.LUT R2, R224, 0x20, RZ, 0xfc, !PT ;  /* 0x00000020e0027812 */ /* 0x000fe200078efcff */
[----:B------:R1:W-:Y:S01]  /*a010*/  LDGSTS.E [R14+0x13b00], [R240.64], !P0 ;  /* 0x13b00000f00e7fae */ /* 0x0003e2000c121848 */
[----:B------:R-:W-:-:S03]  /*a020*/  SEL R0, RZ, 0x4, !P5 ;  /* 0x00000004ff007807 */ /* 0x000fc60006800000 */
[----:B------:R1:W-:Y:S01]  /*a030*/  LDGSTS.E [R14+0x13b80], [R238.64], !P0 ;  /* 0x13b80000ee0e7fae */ /* 0x0003e2000c121848 */
[----:B------:R-:W-:Y:S02]  /*a040*/  ISETP.GE.AND P0, PT, R224, c[0x0][0x180], PT ;  /* 0x00006000e0007a0c */ /* 0x000fe40003f06270 */
[----:B------:R-:W-:Y:S01]  /*a050*/  IADD3 R3, R225, -0x51, RZ ;  /* 0xffffffafe1037810 */ /* 0x000fe20007ffe0ff */
[----:B------:R1:W-:Y:S01]  /*a060*/  LDGSTS.E [R14+0x13f00], [R236.64], !P1 ;  /* 0x13f00000ec0e7fae */ /* 0x0003e2000c921848 */
[----:B------:R-:W-:Y:S02]  /*a070*/  ISETP.GE.AND P5, PT, R2, c[0x0][0x180], PT ;  /* 0x0000600002007a0c */ /* 0x000fe40003fa6270 */
[----:B------:R-:W-:Y:S01]  /*a080*/  SEL R2, R0, RZ, !P0 ;  /* 0x000000ff00027207 */ /* 0x000fe20004000000 */
[----:B------:R1:W-:Y:S01]  /*a090*/  LDGSTS.E [R14+0x13f80], [R4.64], !P1 ;  /* 0x13f80000040e7fae */ /* 0x0003e2000c921848 */
[----:B------:R-:W-:Y:S01]  /*a0a0*/  ISETP.GE.U32.AND P0, PT, R3, 0x7fffff70, PT ;  /* 0x7fffff700300780c */ /* 0x000fe20003f06070 */
[----:B--2---:R-:W-:-:S02]  /*a0b0*/  IMAD R78, R223, c[0x0][0x190], RZ ;  /* 0x00006400df4e7a24 */ /* 0x004fc400078e02ff */
[----:B---3--:R-:W-:Y:S02]  /*a0c0*/  IMAD R212, R230, c[0x0][0x190], RZ ;  /* 0x00006400e6d47a24 */ /* 0x008fe400078e02ff */
[----:B------:R-:W-:Y:S01]  /*a0d0*/  IMAD R209, R231, c[0x0][0x190], RZ ;  /* 0x00006400e7d17a24 */ /* 0x000fe200078e02ff */
[----:B------:R-:W-:Y:S01]  /*a0e0*/  SEL R0, R0, RZ, !P5 ;  /* 0x000000ff00007207 */ /* 0x000fe20006800000 */
[----:B------:R-:W-:Y:S01]  /*a0f0*/  IMAD R3, R222, c[0x0][0x190], RZ ;  /* 0x00006400de037a24 */ /* 0x000fe200078e02ff */
[----:B------:R-:W0:Y:S04]  /*a100*/  LDGDEPBAR ;  /* 0x00000000000079af */ /* 0x000e280000000000 */
[----:B------:R-:W2:Y:S04]  /*a110*/  LDL.LU R222, [R1+0x1a8] ;  /* 0x0001a80001de7983 */ /* 0x000ea80000300800 */
[----:B------:R-:W3:Y:S04]  /*a120*/  LDL.LU R223, [R1+0x1a4] ;  /* 0x0001a40001df7983 */ /* 0x000ee80000300800 */
[----:B------:R-:W3:Y:S04]  /*a130*/  LDL.LU R230, [R1+0x1a0] ;  /* 0x0001a00001e67983 */ /* 0x000ee80000300800 */
[----:B------:R-:W3:Y:S01]  /*a140*/  LDL.LU R231, [R1+0x19c] ;  /* 0x00019c0001e77983 */ /* 0x000ee20000300800 */
[----:B------:R-:W-:Y:S01]  /*a150*/  ISETP.NE.U32.AND P5, PT, R2, RZ, PT ;  /* 0x000000ff0200720c */ /* 0x000fe20003fa5070 */
[----:B----4-:R-:W-:-:S02]  /*a160*/  IMAD R123, R176, c[0x0][0x190], RZ ;  /* 0x00006400b07b7a24 */ /* 0x010fc400078e02ff */
[----:B------:R-:W-:Y:S02]  /*a170*/  IMAD R74, R150, c[0x0][0x190], RZ ;  /* 0x00006400964a7a24 */ /* 0x000fe400078e02ff */
[----:B------:R-:W-:-:S05]  /*a180*/  IMAD R2, R149, c[0x0][0x190], RZ ;  /* 0x0000640095027a24 */ /* 0x000fca00078e02ff */
[----:B------:R4:W-:Y:S01]  /*a190*/  STL [R1+0x1fc], R2 ;  /* 0x0001fc0201007387 */ /* 0x0009e20000100800 */
[----:B------:R-:W-:-:S03]  /*a1a0*/  IMAD R122, R151, c[0x0][0x190], RZ ;  /* 0x00006400977a7a24 */ /* 0x000fc600078e02ff */
[----:B------:R-:W4:Y:S01]  /*a1b0*/  LDL.LU R178, [R1+0x198] ;  /* 0x0001980001b27983 */ /* 0x000f220000300800 */
[----:B------:R-:W-:-:S03]  /*a1c0*/  IMAD R208, R148, c[0x0][0x190], RZ ;  /* 0x0000640094d07a24 */ /* 0x000fc600078e02ff */
[----:B------:R-:W4:Y:S04]  /*a1d0*/  LDL.LU R179, [R1+0x194] ;  /* 0x0001940001b37983 */ /* 0x000f280000300800 */
[----:B------:R-:W4:Y:S01]  /*a1e0*/  LDL.LU R176, [R1+0x190] ;  /* 0x0001900001b07983 */ /* 0x000f220000300800 */
[----:B------:R-:W-:-:S03]  /*a1f0*/  IMAD R205, R146, c[0x0][0x190], RZ ;  /* 0x0000640092cd7a24 */ /* 0x000fc600078e02ff */
        /* <DEDUP_REMOVED lines=18> */
[----:B------:R-:W1:Y:S01]  /*a320*/  LDL.LU R143, [R1+0x168] ;  /* 0x00016800018f7983 */ /* 0x000e620000300800 */
        /* <DEDUP_REMOVED lines=19> */
[----:B------:R-:W4:Y:S04]  /*a460*/  LDL.LU R187, [R1+0x140] ;  /* 0x0001400001bb7983 */ /* 0x000f280000300800 */
[----:B------:R-:W4:Y:S04]  /*a470*/  LDL.LU R200, [R1+0x13c] ;  /* 0x00013c0001c87983 */ /* 0x000f280000300800 */
[----:B------:R-:W4:Y:S04]  /*a480*/  LDL.LU R201, [R1+0x138] ;  /* 0x0001380001c97983 */ /* 0x000f280000300800 */
[----:B------:R-:W4:Y:S04]  /*a490*/  LDL.LU R220, [R1+0x134] ;  /* 0x0001340001dc7983 */ /* 0x000f280000300800 */
[----:B------:R-:W4:Y:S01]  /*a4a0*/  LDL.LU R221, [R1+0x130] ;  /* 0x0001300001dd7983 */ /* 0x000f220000300800 */
[----:B------:R-:W-:-:S02]  /*a4b0*/  IMAD R75, R177, c[0x0][0x190], RZ ;  /* 0x00006400b14b7a24 */ /* 0x000fc400078e02ff */
[----:B--2---:R-:W-:Y:S02]  /*a4c0*/  IMAD R50, R222, c[0x0][0x190], RZ ;  /* 0x00006400de327a24 */ /* 0x004fe400078e02ff */
[----:B------:R-:W2:Y:S01]  /*a4d0*/  LDL.LU R222, [R1+0x12c] ;  /* 0x00012c0001de7983 */ /* 0x000ea20000300800 */
[----:B---3--:R-:W-:-:S03]  /*a4e0*/  IMAD R110, R223, c[0x0][0x190], RZ ;  /* 0x00006400df6e7a24 */ /* 0x008fc600078e02ff */
[----:B------:R-:W3:Y:S01]  /*a4f0*/  LDL.LU R223, [R1+0x128] ;  /* 0x0001280001df7983 */ /* 0x000ee20000300800 */
[----:B------:R-:W-:-:S03]  /*a500*/  IMAD R177, R230, c[0x0][0x190], RZ ;  /* 0x00006400e6b17a24 */ /* 0x000fc600078e02ff */
[----:B------:R-:W3:Y:S01]  /*a510*/  LDL.LU R230, [R1+0x124] ;  /* 0x0001240001e67983 */ /* 0x000ee20000300800 */
[----:B------:R-:W-:-:S03]  /*a520*/  IMAD R225, R231, c[0x0][0x190], RZ ;  /* 0x00006400e7e17a24 */ /* 0x000fc600078e02ff */
[----:B------:R-:W3:Y:S04]  /*a530*/  LDL.LU R231, [R1+0x120] ;  /* 0x0001200001e77983 */ /* 0x000ee80000300800 */
[----:B------:R-:W3:Y:S04]  /*a540*/  LDL.LU R190, [R1+0x11c] ;  /* 0x00011c0001be7983 */ /* 0x000ee80000300800 */
[----:B------:R-:W3:Y:S01]  /*a550*/  LDL.LU R191, [R1+0x118] ;  /* 0x0001180001bf7983 */ /* 0x000ee20000300800 */
[----:B----4-:R-:W-:-:S03]  /*a560*/  IMAD R107, R178, c[0x0][0x190], RZ ;  /* 0x00006400b26b7a24 */ /* 0x010fc600078e02ff */
        /* <DEDUP_REMOVED lines=19> */
[----:B-1----:R-:W-:-:S03]  /*a6a0*/  IMAD R14, R143, c[0x0][0x190], RZ ;  /* 0x000064008f0e7a24 */ /* 0x002fc600078e02ff */
        /* <DEDUP_REMOVED lines=29> */
[----:B------:R-:W-:Y:S02]  /*a880*/  IMAD R33, R176, c[0x0][0x190], RZ ;  /* 0x00006400b0217a24 */ /* 0x000fe400078e02ff */
[----:B------:R-:W-:Y:S02]  /*a890*/  IMAD R176, R149, c[0x0][0x190], RZ ;  /* 0x0000640095b07a24 */ /* 0x000fe400078e02ff */
[----:B--2---:R-:W-:Y:S02]  /*a8a0*/  IMAD R28, R222, c[0x0][0x190], RZ ;  /* 0x00006400de1c7a24 */ /* 0x004fe400078e02ff */
[----:B---3--:R-:W-:Y:S02]  /*a8b0*/  IMAD R30, R223, c[0x0][0x190], RZ ;  /* 0x00006400df1e7a24 */ /* 0x008fe400078e02ff */
[----:B------:R-:W-:Y:S02]  /*a8c0*/  IMAD R94, R230, c[0x0][0x190], RZ ;  /* 0x00006400e65e7a24 */ /* 0x000fe400078e02ff */
[----:B------:R-:W-:-:S02]  /*a8d0*/  IMAD R149, R231, c[0x0][0x190], RZ ;  /* 0x00006400e7957a24 */ /* 0x000fc400078e02ff */
[----:B------:R-:W2:Y:S04]  /*a8e0*/  LDL.LU R231, [R1+0x88] ;  /* 0x0000880001e77983 */ /* 0x000ea80000300800 */
[----:B------:R-:W3:Y:S04]  /*a8f0*/  LDL.LU R222, [R1+0x84] ;  /* 0x0000840001de7983 */ /* 0x000ee80000300800 */
[----:B------:R-:W2:Y:S04]  /*a900*/  LDL.LU R223, [R1+0x80] ;  /* 0x0000800001df7983 */ /* 0x000ea80000300800 */
[----:B------:R-:W2:Y:S01]  /*a910*/  LDL.LU R230, [R1+0x7c] ;  /* 0x00007c0001e67983 */ /* 0x000ea20000300800 */
[----:B------:R-:W-:-:S02]  /*a920*/  IMAD R246, R190, c[0x0][0x190], RZ ;  /* 0x00006400bef67a24 */ /* 0x000fc400078e02ff */
[----:B------:R-:W-:Y:S02]  /*a930*/  IMAD R67, R191, c[0x0][0x190], RZ ;  /* 0x00006400bf437a24 */ /* 0x000fe400078e02ff */
[----:B----4-:R-:W-:Y:S02]  /*a940*/  IMAD R66, R178, c[0x0][0x190], RZ ;  /* 0x00006400b2427a24 */ /* 0x010fe400078e02ff */
[----:B------:R-:W-:Y:S02]  /*a950*/  IMAD R65, R179, c[0x0][0x190], RZ ;  /* 0x00006400b3417a24 */ /* 0x000fe400078e02ff */
[----:B------:R-:W-:Y:S02]  /*a960*/  IMAD R64, R150, c[0x0][0x190], RZ ;  /* 0x0000640096407a24 */ /* 0x000fe400078e02ff */
[----:B------:R-:W-:Y:S02]  /*a970*/  IMAD R43, R151, c[0x0][0x190], RZ ;  /* 0x00006400972b7a24 */ /* 0x000fe400078e02ff */
[----:B------:R-:W-:-:S02]  /*a980*/  IMAD R42, R148, c[0x0][0x190], RZ ;  /* 0x00006400942a7a24 */ /* 0x000fc400078e02ff */
[----:B------:R-:W-:Y:S02]  /*a990*/  IMAD R148, R146, c[0x0][0x190], RZ ;  /* 0x0000640092947a24 */ /* 0x000fe400078e02ff */
[----:B------:R-:W-:Y:S02]  /*a9a0*/  IMAD R245, R147, c[0x0][0x190], RZ ;  /* 0x0000640093f57a24 */ /* 0x000fe400078e02ff */
[----:B------:R-:W-:Y:S02]  /*a9b0*/  IMAD R158, R144, c[0x0][0x190], RZ ;  /* 0x00006400909e7a24 */ /* 0x000fe400078e02ff */
[----:B------:R-:W-:Y:S02]  /*a9c0*/  IMAD R157, R145, c[0x0][0x190], RZ ;  /* 0x00006400919d7a24 */ /* 0x000fe400078e02ff */
[----:B------:R-:W-:Y:S02]  /*a9d0*/  IMAD R70, R141, c[0x0][0x190], RZ ;  /* 0x000064008d467a24 */ /* 0x000fe400078e02ff */
[----:B------:R-:W-:-:S02]  /*a9e0*/  IMAD R174, R166, c[0x0][0x190], RZ ;  /* 0x00006400a6ae7a24 */ /* 0x000fc400078e02ff */
[----:B------:R-:W4:Y:S04]  /*a9f0*/  LDL.LU R166, [R1+0x78] ;  /* 0x0000780001a67983 */ /* 0x000f280000300800 */
[----:B------:R-:W4:Y:S01]  /*aa00*/  LDL.LU R211, [R1+0x74] ;  /* 0x0000740001d37983 */ /* 0x000f220000300800 */
[----:B------:R-:W-:Y:S02]  /*aa10*/  IMAD R162, R186, c[0x0][0x190], RZ ;  /* 0x00006400baa27a24 */ /* 0x000fe400078e02ff */
[----:B------:R-:W-:Y:S02]  /*aa20*/  IMAD R141, R187, c[0x0][0x190], RZ ;  /* 0x00006400bb8d7a24 */ /* 0x000fe400078e02ff */
[----:B------:R-:W-:Y:S02]  /*aa30*/  IMAD R243, R221, c[0x0][0x190], RZ ;  /* 0x00006400ddf37a24 */ /* 0x000fe400078e02ff */
        /* <DEDUP_REMOVED lines=9> */
[----:B------:R-:W4:Y:S01]  /*aad0*/  LDL.LU R190, [R1+0x4c] ;  /* 0x00004c0001be7983 */ /* 0x000f220000300800 */
[----:B------:R-:W-:-:S03]  /*aae0*/  IMAD R244, R220, c[0x0][0x190], RZ ;  /* 0x00006400dcf47a24 */ /* 0x000fc600078e02ff */
[----:B------:R-:W4:Y:S04]  /*aaf0*/  LDL.LU R191, [R1+0x48] ;  /* 0x0000480001bf7983 */ /* 0x000f280000300800 */
[----:B------:R-:W4:Y:S04]  /*ab00*/  LDL.LU R178, [R1+0x44] ;  /* 0x0000440001b27983 */ /* 0x000f280000300800 */
        /* <DEDUP_REMOVED lines=15> */
[----:B------:R-:W4:Y:S01]  /*ac00*/  LDL.LU R139, [R1+0x1c] ;  /* 0x00001c00018b7983 */ /* 0x000f220000300800 */
[----:B--2---:R-:W-:-:S03]  /*ac10*/  IMAD R167, R230, c[0x0][0x190], RZ ;  /* 0x00006400e6a77a24 */ /* 0x004fc600078e02ff */
[----:B------:R-:W2:Y:S04]  /*ac20*/  LDL.LU R230, [R1+0x18] ;  /* 0x0000180001e67983 */ /* 0x000ea80000300800 */
[----:B------:R-:W2:Y:S01]  /*ac30*/  LDL.LU R168, [R1+0x14] ;  /* 0x0000140001a87983 */ /* 0x000ea20000300800 */
[----:B------:R-:W-:Y:S02]  /*ac40*/  IMAD R71, R140, c[0x0][0x190], RZ ;  /* 0x000064008c477a24 */ /* 0x000fe400078e02ff */
[----:B------:R-:W-:Y:S02]  /*ac50*/  IMAD R163, R169, c[0x0][0x190], RZ ;  /* 0x00006400a9a37a24 */ /* 0x000fe400078e02ff */
[----:B------:R-:W-:Y:S01]  /*ac60*/  IMAD R140, R200, c[0x0][0x190], RZ ;  /* 0x00006400c88c7a24 */ /* 0x000fe200078e02ff */
[----:B------:R-:W2:Y:S01]  /*ac70*/  LDL.LU R169, [R1+0x10] ;  /* 0x0000100001a97983 */ /* 0x000ea20000300800 */
[----:B------:R-:W-:-:S03]  /*ac80*/  IMAD.WIDE R8, R3, 0x4, R234 ;  /* 0x0000000403087825 */ /* 0x000fc600078e02ea */
[----:B------:R-:W2:Y:S01]  /*ac90*/  LDL.LU R200, [R1+0xc] ;  /* 0x00000c0001c87983 */ /* 0x000ea20000300800 */
[----:B------:R-:W-:Y:S02]  /*aca0*/  IMAD R226, R201, c[0x0][0x190], RZ ;  /* 0x00006400c9e27a24 */ /* 0x000fe400078e02ff */
[----:B------:R-:W-:Y:S01]  /*acb0*/  IMAD.WIDE R6, R3, 0x4, R232 ;  /* 0x0000000403067825 */ /* 0x000fe200078e02e8 */
[----:B------:R-:W2:Y:S03]  /*acc0*/  LDL.LU R201, [R1+0x8] ;  /* 0x0000080001c97983 */ /* 0x000ea60000300800 */
[----:B---3--:R-:W-:Y:S02]  /*acd0*/  IMAD R183, R222, c[0x0][0x190], RZ ;  /* 0x00006400deb77a24 */ /* 0x008fe400078e02ff */
[----:B------:R-:W-:Y:S01]  /*ace0*/  IMAD.WIDE R2, R2, 0x4, R234 ;  /* 0x0000000402027825 */ /* 0x000fe200078e02ea */
[----:B------:R-:W3:Y:S03]  /*acf0*/  LDL.LU R222, [R1+0x4] ;  /* 0x0000040001de7983 */ /* 0x000ee60000300800 */
[----:B------:R-:W-:-:S02]  /*ad00*/  IMAD R182, R223, c[0x0][0x190], RZ ;  /* 0x00006400dfb67a24 */ /* 0x000fc400078e02ff */
[----:B------:R-:W3:Y:S04]  /*ad10*/  LDL.LU R223, [R1] ;  /* 0x0000000001df7983 */ /* 0x000ee80000300800 */
[----:B------:R1:W-:Y:S04]  /*ad20*/  STL.64 [R1+0x758], R8 ;  /* 0x0007580801007387 */ /* 0x0003e80000100a00 */
[----:B------:R1:W-:Y:S04]  /*ad30*/  STL.64 [R1+0x750], R6 ;  /* 0x0007500601007387 */ /* 0x0003e80000100a00 */
[----:B------:R1:W-:Y:S02]  /*ad40*/  STL.64 [R1+0x788], R2 ;  /* 0x0007880201007387 */ /* 0x0003e40000100a00 */
[----:B-1----:R-:W-:-:S04]  /*ad50*/  IMAD.WIDE R8, R224, 0x4, R234 ;  /* 0x00000004e0087825 */ /* 0x002fc800078e02ea */
[--C-:B------:R-:W-:Y:S01]  /*ad60*/  IMAD.WIDE R6, R79, 0x4, R234.reuse ;  /* 0x000000044f067825 */ /* 0x100fe200078e02ea */
[----:B------:R1:W-:Y:S03]  /*ad70*/  STL.64 [R1+0x720], R8 ;  /* 0x0007200801007387 */ /* 0x0003e60000100a00 */
[--C-:B------:R-:W-:Y:S01]  /*ad80*/  IMAD.WIDE R2, R225, 0x4, R234.reuse ;  /* 0x00000004e1027825 */ /* 0x100fe200078e02ea */
        /* <DEDUP_REMOVED lines=11> */
[----:B------:R-:W-:Y:S01]  /*ae40*/  IMAD.WIDE R2, R227, 0x4, R234 ;  /* 0x00000004e3027825 */ /* 0x000fe200078e02ea */
[----:B------:R4:W-:Y:S01]  /*ae50*/  STL.64 [R1+0xae8], R6 ;  /* 0x000ae80601007387 */ /* 0x0009e20000100a00 */
[----:B------:R-:W-:-:S03]  /*ae60*/  ISETP.NE.U32.AND P1, PT, R0, RZ, PT ;  /* 0x000000ff0000720c */ /* 0x000fc60003f25070 */
[----:B------:R4:W-:Y:S01]  /*ae70*/  STL.64 [R1+0xb68], R2 ;  /* 0x000b680201007387 */ /* 0x0009e20000100a00 */
[----:B-1----:R-:W-:-:S05]  /*ae80*/  IMAD.WIDE R8, R226, 0x4, R234 ;  /* 0x00000004e2087825 */ /* 0x002fca00078e02ea */
[----:B------:R-:W-:Y:S01]  /*ae90*/  STL.64 [R1+0xbe8], R8 ;  /* 0x000be80801007387 */ /* 0x000fe20000100a00 */
[----:B----4-:R-:W-:-:S04]  /*aea0*/  IMAD R217, R211, c[0x0][0x190], RZ ;  /* 0x00006400d3d97a24 */ /* 0x010fc800078e02ff */
[----:B------:R-:W-:-:S05]  /*aeb0*/  IMAD.WIDE R6, R217, 0x4, R234 ;  /* 0x00000004d9067825 */ /* 0x000fca00078e02ea */
[----:B------:R-:W-:Y:S01]  /*aec0*/  STL.64 [R1+0xc68], R6 ;  /* 0x000c680601007387 */ /* 0x000fe20000100a00 */
[----:B------:R-:W-:-:S04]  /*aed0*/  IMAD.WIDE R76, R74, 0x4, R234 ;  /* 0x000000044a4c7825 */ /* 0x000fc800078e02ea */
[----:B------:R-:W-:-:S04]  /*aee0*/  IMAD.WIDE R124, R122, 0x4, R234 ;  /* 0x000000047a7c7825 */ /* 0x000fc800078e02ea */
[----:B------:R-:W-:-:S04]  /*aef0*/  IMAD.WIDE R218, R208, 0x4, R234 ;  /* 0x00000004d0da7825 */ /* 0x000fc800078e02ea */
[----:B------:R-:W-:-:S04]  /*af00*/  IMAD R216, R194, c[0x0][0x190], RZ ;  /* 0x00006400c2d87a24 */ /* 0x000fc800078e02ff */
[----:B------:R-:W-:-:S05]  /*af10*/  IMAD.WIDE R2, R216, 0x4, R234 ;  /* 0x00000004d8027825 */ /* 0x000fca00078e02ea */
[----:B------:R1:W-:Y:S02]  /*af20*/  STL.64 [R1+0xce0], R2 ;  /* 0x000ce00201007387 */ /* 0x0003e40000100a00 */
[----:B-1----:R-:W-:-:S04]  /*af30*/  IMAD.WIDE R2, R212, 0x4, R234 ;  /* 0x00000004d4027825 */ /* 0x002fc800078e02ea */
[----:B------:R-:W-:-:S04]  /*af40*/  IMAD R213, R151, c[0x0][0x190], RZ ;  /* 0x0000640097d57a24 */ /* 0x000fc800078e02ff */
[----:B------:R-:W-:-:S05]  /*af50*/  IMAD.WIDE R8, R213, 0x4, R234 ;  /* 0x00000004d5087825 */ /* 0x000fca00078e02ea */
[----:B------:R1:W-:Y:S02]  /*af60*/  STL.64 [R1+0xd20], R8 ;  /* 0x000d200801007387 */ /* 0x0003e40000100a00 */
[----:B-1----:R-:W-:-:S04]  /*af70*/  IMAD.WIDE R8, R209, 0x4, R234 ;  /* 0x00000004d1087825 */ /* 0x002fc800078e02ea */
[----:B------:R-:W-:-:S04]  /*af80*/  IMAD.WIDE R72, R58, 0x4, R234 ;  /* 0x000000043a487825 */ /* 0x000fc800078e02ea */
[----:B------:R-:W-:-:S04]  /*af90*/  IMAD.WIDE R120, R118, 0x4, R234 ;  /* 0x0000000476787825 */ /* 0x000fc800078e02ea */
[----:B------:R-:W-:-:S04]  /*afa0*/  IMAD.WIDE R214, R197, 0x4, R234 ;  /* 0x00000004c5d67825 */ /* 0x000fc800078e02ea */
[----:B--2---:R-:W-:-:S04]  /*afb0*/  IMAD R0, R168, c[0x0][0x190], RZ ;  /* 0x00006400a8007a24 */ /* 0x004fc800078e02ff */
[----:B------:R-:W-:-:S05]  /*afc0*/  IMAD.WIDE R6, R0, 0x4, R234 ;  /* 0x0000000400067825 */ /* 0x000fca00078e02ea */
[----:B------:R1:W-:Y:S04]  /*afd0*/  STL.64 [R1+0xd60], R6 ;  /* 0x000d600601007387 */ /* 0x0003e80000100a00 */
[----:B------:R2:W-:Y:S04]  /*afe0*/  STL.64 [R1+0x760], R2 ;  /* 0x0007600201007387 */ /* 0x0005e80000100a00 */
[----:B------:R-:W-:Y:S01]  /*aff0*/  STL.64 [R1+0x768], R8 ;  /* 0x0007680801007387 */ /* 0x000fe20000100a00 */
[----:B-1----:R-:W-:-:S04]  /*b000*/  IMAD.WIDE R6, R123, 0x4, R234 ;  /* 0x000000047b067825 */ /* 0x002fc800078e02ea */
[--C-:B--2---:R-:W-:Y:S01]  /*b010*/  IMAD.WIDE R2, R75, 0x4, R234.reuse ;  /* 0x000000044b027825 */ /* 0x104fe200078e02ea */
[----:B------:R-:W-:Y:S04]  /*b020*/  STL.64 [R1+0x770], R6 ;  /* 0x0007700601007387 */ /* 0x000fe80000100a00 */
[----:B------:R1:W-:Y:S04]  /*b030*/  STL.64 [R1+0x778], R2 ;  /* 0x0007780201007387 */ /* 0x0003e80000100a00 */
[----:B------:R-:W-:Y:S04]  /*b040*/  STL.64 [R1+0x748], R76 ;  /* 0x0007484c01007387 */ /* 0x000fe80000100a00 */
[----:B------:R-:W-:Y:S01]  /*b050*/  STL.64 [R1+0x1ac8], R76 ;  /* 0x001ac84c01007387 */ /* 0x000fe20000100a00 */
[----:B-1----:R-:W-:-:S05]  /*b060*/  IMAD.WIDE R2, R205, 0x4, R234 ;  /* 0x00000004cd027825 */ /* 0x002fca00078e02ea */
        /* <DEDUP_REMOVED lines=8> */
[----:B------:R1:W-:Y:S02]  /*b0f0*/  STL.64 [R1+0x728], R2 ;  /* 0x0007280201007387 */ /* 0x0003e40000100a00 */
        /* <DEDUP_REMOVED lines=9> */
[----:B------:R1:W-:Y:S01]  /*b190*/  STL.64 [R1+0x710], R2 ;  /* 0x0007100201007387 */ /* 0x0003e20000100a00 */
[----:B------:R-:W-:-:S03]  /*b1a0*/  IMAD.WIDE R124, R55, 0x4, R234 ;  /* 0x00000004377c7825 */ /* 0x000fc600078e02ea */
[----:B------:R-:W-:Y:S01]  /*b1b0*/  STL.64 [R1+0x7a8], R214 ;  /* 0x0007a8d601007387 */ /* 0x000fe20000100a00 */
[----:B------:R-:W-:-:S03]  /*b1c0*/  IMAD.WIDE R56, R54, 0x4, R234 ;  /* 0x0000000436387825 */ /* 0x000fc600078e02ea */
[----:B------:R-:W-:Y:S01]  /*b1d0*/  STL.64 [R1+0x1af0], R214 ;  /* 0x001af0d601007387 */ /* 0x000fe20000100a00 */
[----:B-1----:R-:W-:-:S05]  /*b1e0*/  IMAD.WIDE R2, R115, 0x4, R234 ;  /* 0x0000000473027825 */ /* 0x002fca00078e02ea */
[----:B------:R1:W-:Y:S01]  /*b1f0*/  STL.64 [R1+0x7c8], R2 ;  /* 0x0007c80201007387 */ /* 0x0003e20000100a00 */
[----:B------:R-:W-:-:S03]  /*b200*/  IMAD.WIDE R116, R114, 0x4, R234 ;  /* 0x0000000472747825 */ /* 0x000fc600078e02ea */
[----:B------:R-:W-:Y:S04]  /*b210*/  STL.64 [R1+0x7b8], R124 ;  /* 0x0007b87c01007387 */ /* 0x000fe80000100a00 */
[----:B------:R-:W-:Y:S01]  /*b220*/  STL.64 [R1+0x1b00], R124 ;  /* 0x001b007c01007387 */ /* 0x000fe20000100a00 */
[----:B-1----:R-:W-:-:S03]  /*b230*/  IMAD.WIDE R2, R189, 0x4, R234 ;  /* 0x00000004bd027825 */ /* 0x002fc600078e02ea */
[----:B------:R-:W-:Y:S04]  /*b240*/  STL.64 [R1+0x7e8], R56 ;  /* 0x0007e83801007387 */ /* 0x000fe80000100a00 */
[----:B------:R-:W-:Y:S04]  /*b250*/  STL.64 [R1+0x1b08], R56 ;  /* 0x001b083801007387 */ /* 0x000fe80000100a00 */
[----:B------:R1:W-:Y:S01]  /*b260*/  STL.64 [R1+0x708], R2 ;  /* 0x0007080201007387 */ /* 0x0003e20000100a00 */
[----:B------:R-:W-:-:S03]  /*b270*/  IMAD.WIDE R210, R192, 0x4, R234 ;  /* 0x00000004c0d27825 */ /* 0x000fc600078e02ea */
        /* <DEDUP_REMOVED lines=11> */
[----:B------:R-:W-:Y:S01]  /*b330*/  STL.64 [R1+0x838], R228 ;  /* 0x000838e401007387 */ /* 0x000fe20000100a00 */
[----:B------:R-:W-:-:S03]  /*b340*/  IMAD.WIDE R214, R47, 0x4, R234 ;  /* 0x000000042fd67825 */ /* 0x000fc600078e02ea */
[----:B------:R-:W-:Y:S01]  /*b350*/  STL.64 [R1+0x1b20], R228 ;  /* 0x001b20e401007387 */ /* 0x000fe20000100a00 */
[----:B-1----:R-:W-:-:S03]  /*b360*/  IMAD.WIDE R2, R107, 0x4, R234 ;  /* 0x000000046b027825 */ /* 0x002fc600078e02ea */
[----:B------:R-:W-:Y:S04]  /*b370*/  STL.64 [R1+0x6f8], R52 ;  /* 0x0006f83401007387 */ /* 0x000fe80000100a00 */
[----:B------:R-:W-:Y:S01]  /*b380*/  STL.64 [R1+0x1b28], R52 ;  /* 0x001b283401007387 */ /* 0x000fe20000100a00 */
[----:B------:R-:W-:Y:S02]  /*b390*/  IMAD R87, R206, c[0x0][0x190], RZ ;  /* 0x00006400ce577a24 */ /* 0x000fe400078e02ff */
[----:B------:R-:W-:Y:S01]  /*b3a0*/  IMAD R37, R207, c[0x0][0x190], RZ ;  /* 0x00006400cf257a24 */ /* 0x000fe200078e02ff */
[----:B------:R1:W-:Y:S01]  /*b3b0*/  STL.64 [R1+0x860], R2 ;  /* 0x0008600201007387 */ /* 0x0003e20000100a00 */
[----:B------:R-:W-:-:S03]  /*b3c0*/  IMAD.WIDE R206, R177, 0x4, R234 ;  /* 0x00000004b1ce7825 */ /* 0x000fc600078e02ea */
[----:B------:R-:W-:Y:S01]  /*b3d0*/  STL.64 [R1+0x6f0], R112 ;  /* 0x0006f07001007387 */ /* 0x000fe20000100a00 */
[----:B------:R-:W-:-:S03]  /*b3e0*/  IMAD.WIDE R10, R32, 0x4, R234 ;  /* 0x00000004200a7825 */ /* 0x000fc600078e02ea */
[----:B------:R-:W-:Y:S01]  /*b3f0*/  STL.64 [R1+0x1b30], R112 ;  /* 0x001b307001007387 */ /* 0x000fe20000100a00 */
[----:B-1----:R-:W-:-:S03]  /*b400*/  IMAD.WIDE R2, R33, 0x4, R234 ;  /* 0x0000000421027825 */ /* 0x002fc600078e02ea */
[----:B------:R-:W-:Y:S01]  /*b410*/  STL.64 [R1+0x890], R214 ;  /* 0x000890d601007387 */ /* 0x000fe20000100a00 */
[----:B------:R-:W-:-:S03]  /*b420*/  IMAD.WIDE R48, R46, 0x4, R234 ;  /* 0x000000042e307825 */ /* 0x000fc600078e02ea */
[----:B------:R-:W-:Y:S04]  /*b430*/  STL.64 [R1+0x1c80], R214 ;  /* 0x001c80d601007387 */ /* 0x000fe80000100a00 */
[----:B------:R1:W-:Y:S04]  /*b440*/  STL.64 [R1+0x880], R2 ;  /* 0x0008800201007387 */ /* 0x0003e80000100a00 */
[----:B------:R-:W-:Y:S04]  /*b450*/  STL.64 [R1+0x6e8], R206 ;  /* 0x0006e8ce01007387 */ /* 0x000fe80000100a00 */
[----:B------:R-:W-:Y:S01]  /*b460*/  STL.64 [R1+0x1b38], R206 ;  /* 0x001b38ce01007387 */ /* 0x000fe20000100a00 */
[----:B-1----:R-:W-:-:S03]  /*b470*/  IMAD.WIDE R2, R103, 0x4, R234 ;  /* 0x0000000467027825 */ /* 0x002fc600078e02ea */
[----:B------:R-:W-:Y:S04]  /*b480*/  STL.64 [R1+0x6e0], R10 ;  /* 0x0006e00a01007387 */ /* 0x000fe80000100a00 */
[----:B------:R-:W-:Y:S01]  /*b490*/  STL.64 [R1+0x1b40], R10 ;  /* 0x001b400a01007387 */ /* 0x000fe20000100a00 */
[----:B------:R-:W-:-:S03]  /*b4a0*/  IMAD.WIDE R108, R106, 0x4, R234 ;  /* 0x000000046a6c7825 */ /* 0x000fc600078e02ea */
[----:B------:R-:W-:Y:S04]  /*b4b0*/  STL.64 [R1+0x6d8], R48 ;  /* 0x0006d83001007387 */ /* 0x000fe80000100a00 */
[----:B------:R-:W-:Y:S04]  /*b4c0*/  STL.64 [R1+0x1b48], R48 ;  /* 0x001b483001007387 */ /* 0x000fe80000100a00 */
[----:B------:R1:W-:Y:S01]  /*b4d0*/  STL.64 [R1+0x6c8], R2 ;  /* 0x0006c80201007387 */ /* 0x0003e20000100a00 */
[----:B------:R-:W-:Y:S02]  /*b4e0*/  IMAD R36, R198, c[0x0][0x190], RZ ;  /* 0x00006400c6247a24 */ /* 0x000fe400078e02ff */
[----:B------:R-:W-:Y:S01]  /*b4f0*/  IMAD R86, R199, c[0x0][0x190], RZ ;  /* 0x00006400c7567a24 */ /* 0x000fe200078e02ff */
[----:B------:R-:W-:Y:S01]  /*b500*/  STL.64 [R1+0x8c8], R108 ;  /* 0x0008c86c01007387 */ /* 0x000fe20000100a00 */
[----:B------:R-:W-:-:S03]  /*b510*/  IMAD.WIDE R198, R176, 0x4, R234 ;  /* 0x00000004b0c67825 */ /* 0x000fc600078e02ea */
[----:B------:R-:W-:Y:S01]  /*b520*/  STL.64 [R1+0x1b50], R108 ;  /* 0x001b506c01007387 */ /* 0x000fe20000100a00 */
[----:B-1----:R-:W-:-:S05]  /*b530*/  IMAD.WIDE R2, R15, 0x4, R234 ;  /* 0x000000040f027825 */ /* 0x002fca00078e02ea */
[----:B------:R1:W-:Y:S04]  /*b540*/  STL.64 [R1+0x6c0], R2 ;  /* 0x0006c00201007387 */ /* 0x0003e80000100a00 */
[----:B------:R-:W-:Y:S04]  /*b550*/  STL.64 [R1+0x8d0], R198 ;  /* 0x0008d0c601007387 */ /* 0x000fe80000100a00 */
[----:B------:R-:W-:Y:S01]  /*b560*/  STL.64 [R1+0x1b58], R198 ;  /* 0x001b58c601007387 */ /* 0x000fe20000100a00 */
[----:B-1----:R-:W-:-:S05]  /*b570*/  IMAD.WIDE R2, R13, 0x4, R234 ;  /* 0x000000040d027825 */ /* 0x002fca00078e02ea */
[----:B------:R1:W-:Y:S01]  /*b580*/  STL.64 [R1+0x920], R2 ;  /* 0x0009200201007387 */ /* 0x0003e20000100a00 */
[----:B------:R-:W-:-:S04]  /*b590*/  IMAD.WIDE R44, R14, 0x4, R234 ;  /* 0x000000040e2c7825 */ /* 0x000fc800078e02ea */
[----:B-1----:R-:W-:-:S05]  /*b5a0*/  IMAD.WIDE R2, R12, 0x4, R234 ;  /* 0x000000040c027825 */ /* 0x002fca00078e02ea */
[----:B------:R-:W-:Y:S04]  /*b5b0*/  STL.64 [R1+0x910], R2 ;  /* 0x0009100201007387 */ /* 0x000fe80000100a00 */
[----:B------:R1:W-:Y:S01]  /*b5c0*/  STL.64 [R1+0x1b60], R2 ;  /* 0x001b600201007387 */ /* 0x0003e20000100a00 */
[----:B------:R-:W-:-:S03]  /*b5d0*/  IMAD.WIDE R104, R102, 0x4, R234 ;  /* 0x0000000466687825 */ /* 0x000fc600078e02ea */
[----:B------:R-:W-:Y:S04]  /*b5e0*/  STL.64 [R1+0x940], R44 ;  /* 0x0009402c01007387 */ /* 0x000fe80000100a00 */
[----:B------:R-:W-:Y:S01]  /*b5f0*/  STL.64 [R1+0x1b68], R44 ;  /* 0x001b682c01007387 */ /* 0x000fe20000100a00 */
[----:B-1----:R-:W-:-:S05]  /*b600*/  IMAD.WIDE R2, R99, 0x4, R234 ;  /* 0x0000000463027825 */ /* 0x002fca00078e02ea */
[----:B------:R1:W-:Y:S01]  /*b610*/  STL.64 [R1+0x978], R2 ;  /* 0x0009780201007387 */ /* 0x0003e20000100a00 */
[----:B------:R-:W-:Y:S02]  /*b620*/  IMAD R133, R195, c[0x0][0x190], RZ ;  /* 0x00006400c3857a24 */ /* 0x000fe400078e02ff */
[--C-:B------:R-:W-:Y:S01]  /*b630*/  IMAD.WIDE R194, R175, 0x4, R234.reuse ;  /* 0x00000004afc27825 */ /* 0x100fe200078e02ea */
        /* <DEDUP_REMOVED lines=12> */
[----:B------:R2:W-:Y:S01]  /*b700*/  STL.64 [R1+0x1b80], R18 ;  /* 0x001b801201007387 */ /* 0x0005e20000100a00 */
        /* <DEDUP_REMOVED lines=8> */
[----:B--2---:R-:W-:-:S03]  /*b790*/  IMAD.WIDE R18, R29, 0x4, R234 ;  /* 0x000000041d127825 */ /* 0x004fc600078e02ea */
[----:B------:R-:W-:Y:S01]  /*b7a0*/  STL.64 [R1+0x1b90], R100 ;  /* 0x001b906401007387 */ /* 0x000fe20000100a00 */
[----:B-1----:R-:W-:-:S04]  /*b7b0*/  IMAD.WIDE R2, R31, 0x4, R234 ;  /* 0x000000041f027825 */ /* 0x002fc800078e02ea */
[--C-:B------:R-:W-:Y:S01]  /*b7c0*/  IMAD.WIDE R26, R28, 0x4, R234.reuse ;  /* 0x000000041c1a7825 */ /* 0x100fe200078e02ea */
[----:B------:R1:W-:Y:S03]  /*b7d0*/  STL.64 [R1+0xa10], R2 ;  /* 0x000a100201007387 */ /* 0x0003e60000100a00 */
[--C-:B------:R-:W-:Y:S01]  /*b7e0*/  IMAD.WIDE R24, R30, 0x4, R234.reuse ;  /* 0x000000041e187825 */ /* 0x100fe200078e02ea */
[----:B------:R-:W-:Y:S04]  /*b7f0*/  STL.64 [R1+0x698], R190 ;  /* 0x000698be01007387 */ /* 0x000fe80000100a00 */
[----:B------:R-:W-:Y:S04]  /*b800*/  STL.64 [R1+0x1b98], R190 ;  /* 0x001b98be01007387 */ /* 0x000fe80000100a00 */
[----:B------:R-:W-:Y:S01]  /*b810*/  STL.64 [R1+0xa00], R18 ;  /* 0x000a001201007387 */ /* 0x000fe20000100a00 */
[----:B-1----:R-:W-:-:S03]  /*b820*/  IMAD.WIDE R2, R67, 0x4, R234 ;  /* 0x0000000443027825 */ /* 0x002fc600078e02ea */
[----:B------:R-:W-:Y:S01]  /*b830*/  STL.64 [R1+0x1ba0], R18 ;  /* 0x001ba01201007387 */ /* 0x000fe20000100a00 */
[----:B------:R-:W-:-:S03]  /*b840*/  IMAD.WIDE R96, R94, 0x4, R234 ;  /* 0x000000045e607825 */ /* 0x000fc600078e02ea */
[----:B------:R-:W-:Y:S04]  /*b850*/  STL.64 [R1+0x690], R26 ;  /* 0x0006901a01007387 */ /* 0x000fe80000100a00 */
[----:B------:R-:W-:Y:S01]  /*b860*/  STL.64 [R1+0x1ba8], R26 ;  /* 0x001ba81a01007387 */ /* 0x000fe20000100a00 */
[----:B------:R-:W-:-:S03]  /*b870*/  IMAD R84, R178, c[0x0][0x190], RZ ;  /* 0x00006400b2547a24 */ /* 0x000fc600078e02ff */
[----:B------:R-:W-:Y:S01]  /*b880*/  STL.64 [R1+0x688], R24 ;  /* 0x0006881801007387 */ /* 0x000fe20000100a00 */
[----:B------:R-:W-:-:S03]  /*b890*/  IMAD R90, R179, c[0x0][0x190], RZ ;  /* 0x00006400b35a7a24 */ /* 0x000fc600078e02ff */
[----:B------:R-:W-:Y:S01]  /*b8a0*/  STL.64 [R1+0x1bb0], R24 ;  /* 0x001bb01801007387 */ /* 0x000fe20000100a00 */
[----:B------:R-:W-:-:S03]  /*b8b0*/  IMAD.WIDE R178, R149, 0x4, R234 ;  /* 0x0000000495b27825 */ /* 0x000fc600078e02ea */
        /* <DEDUP_REMOVED lines=9> */
[----:B------:R-:W-:Y:S04]  /*b950*/  STL.64 [R1+0x1bc0], R178 ;  /* 0x001bc0b201007387 */ /* 0x000fe80000100a00 */
[----:B------:R-:W-:Y:S01]  /*b960*/  STL.64 [R1+0xa98], R104 ;  /* 0x000a986801007387 */ /* 0x000fe20000100a00 */
[----:B-1----:R-:W-:-:S03]  /*b970*/  IMAD.WIDE R2, R158, 0x4, R234 ;  /* 0x000000049e027825 */ /* 0x002fc600078e02ea */
[----:B------:R-:W-:Y:S01]  /*b980*/  STL.64 [R1+0x1bc8], R104 ;  /* 0x001bc86801007387 */ /* 0x000fe20000100a00 */
[----:B------:R-:W-:-:S03]  /*b990*/  IMAD.WIDE R92, R42, 0x4, R234 ;  /* 0x000000042a5c7825 */ /* 0x000fc600078e02ea */
[----:B------:R-:W-:Y:S04]  /*b9a0*/  STL.64 [R1+0xaa8], R62 ;  /* 0x000aa83e01007387 */ /* 0x000fe80000100a00 */
[----:B------:R-:W-:Y:S04]  /*b9b0*/  STL.64 [R1+0x1bd0], R62 ;  /* 0x001bd03e01007387 */ /* 0x000fe80000100a00 */
[----:B------:R-:W-:Y:S04]  /*b9c0*/  STL.64 [R1+0xab8], R40 ;  /* 0x000ab82801007387 */ /* 0x000fe80000100a00 */
[----:B------:R-:W-:Y:S04]  /*b9d0*/  STL.64 [R1+0x1bd8], R40 ;  /* 0x001bd82801007387 */ /* 0x000fe80000100a00 */
[----:B------:R1:W-:Y:S01]  /*b9e0*/  STL.64 [R1+0xaf8], R2 ;  /* 0x000af80201007387 */ /* 0x0003e20000100a00 */
[----:B------:R-:W-:-:S02]  /*b9f0*/  IMAD R132, R150, c[0x0][0x190], RZ ;  /* 0x0000640096847a24 */ /* 0x000fc400078e02ff */
        /* <DEDUP_REMOVED lines=10> */
[----:B------:R-:W-:Y:S04]  /*baa0*/  STL.64 [R1+0xb18], R2 ;  /* 0x000b180201007387 */ /* 0x000fe80000100a00 */
[----:B------:R1:W-:Y:S01]  /*bab0*/  STL.64 [R1+0x1bf8], R2 ;  /* 0x001bf80201007387 */ /* 0x0003e20000100a00 */
[----:B------:R-:W-:-:S03]  /*bac0*/  IMAD.WIDE R60, R70, 0x4, R234 ;  /* 0x00000004463c7825 */ /* 0x000fc600078e02ea */
[----:B------:R-:W-:Y:S04]  /*bad0*/  STL.64 [R1+0xb28], R154 ;  /* 0x000b289a01007387 */ /* 0x000fe80000100a00 */
        /* <DEDUP_REMOVED lines=11> */
[----:B-1----:R-:W-:-:S04]  /*bb90*/  IMAD.WIDE R2, R173, 0x4, R234 ;  /* 0x00000004ad027825 */ /* 0x002fc800078e02ea */
[--C-:B------:R-:W-:Y:S01]  /*bba0*/  IMAD.WIDE R170, R163, 0x4, R234.reuse ;  /* 0x00000004a3aa7825 */ /* 0x100fe200078e02ea */
[----:B------:R1:W-:Y:S03]  /*bbb0*/  STL.64 [R1+0xb88], R2 ;  /* 0x000b880201007387 */ /* 0x0003e60000100a00 */
[--C-:B------:R-:W-:Y:S01]  /*bbc0*/  IMAD.WIDE R160, R162, 0x4, R234.reuse ;  /* 0x00000004a2a07825 */ /* 0x100fe200078e02ea */
[----:B------:R-:W-:Y:S04]  /*bbd0*/  STL.64 [R1+0xb58], R146 ;  /* 0x000b589201007387 */ /* 0x000fe80000100a00 */
[----:B------:R-:W-:Y:S01]  /*bbe0*/  STL.64 [R1+0x1c18], R146 ;  /* 0x001c189201007387 */ /* 0x000fe20000100a00 */
[----:B------:R-:W-:-:S03]  /*bbf0*/  IMAD.WIDE R178, R244, 0x4, R234 ;  /* 0x00000004f4b27825 */ /* 0x000fc600078e02ea */
[----:B------:R-:W-:Y:S01]  /*bc00*/  STL.64 [R1+0xb98], R108 ;  /* 0x000b986c01007387 */ /* 0x000fe20000100a00 */
[----:B-1----:R-:W-:-:S03]  /*bc10*/  IMAD.WIDE R2, R243, 0x4, R234 ;  /* 0x00000004f3027825 */ /* 0x002fc600078e02ea */
[----:B------:R-:W-:Y:S01]  /*bc20*/  STL.64 [R1+0x1c20], R108 ;  /* 0x001c206c01007387 */ /* 0x000fe20000100a00 */
[----:B------:R-:W-:-:S03]  /*bc30*/  IMAD R231, R231, c[0x0][0x190], RZ ;  /* 0x00006400e7e77a24 */ /* 0x000fc600078e02ff */
[----:B------:R-:W-:Y:S01]  /*bc40*/  STL.64 [R1+0xba8], R170 ;  /* 0x000ba8aa01007387 */ /* 0x000fe20000100a00 */
[----:B------:R-:W-:-:S03]  /*bc50*/  IMAD.WIDE R152, R141, 0x4, R234 ;  /* 0x000000048d987825 */ /* 0x000fc600078e02ea */
[----:B------:R-:W-:Y:S01]  /*bc60*/  STL.64 [R1+0x1c28], R170 ;  /* 0x001c28aa01007387 */ /* 0x000fe20000100a00 */
[----:B------:R-:W-:Y:S02]  /*bc70*/  IMAD R81, R142, c[0x0][0x190], RZ ;  /* 0x000064008e517a24 */ /* 0x000fe400078e02ff */
[----:B------:R-:W-:Y:S01]  /*bc80*/  IMAD R80, R143, c[0x0][0x190], RZ ;  /* 0x000064008f507a24 */ /* 0x000fe200078e02ff */
[----:B------:R-:W-:Y:S01]  /*bc90*/  STL.64 [R1+0xbb8], R160 ;  /* 0x000bb8a001007387 */ /* 0x000fe20000100a00 */
[----:B------:R-:W-:-:S03]  /*bca0*/  IMAD.WIDE R142, R140, 0x4, R234 ;  /* 0x000000048c8e7825 */ /* 0x000fc600078e02ea */
[----:B------:R-:W-:Y:S01]  /*bcb0*/  STL.64 [R1+0x1c30], R160 ;  /* 0x001c30a001007387 */ /* 0x000fe20000100a00 */
[----:B------:R-:W-:-:S03]  /*bcc0*/  IMAD.WIDE R10, R231, 0x4, R234 ;  /* 0x00000004e70a7825 */ /* 0x000fc600078e02ea */
[----:B------:R-:W-:Y:S01]  /*bcd0*/  STL.64 [R1+0xbf8], R178 ;  /* 0x000bf8b201007387 */ /* 0x000fe20000100a00 */
[----:B------:R-:W-:-:S03]  /*bce0*/  IMAD R221, R221, c[0x0][0x190], RZ ;  /* 0x00006400dddd7a24 */ /* 0x000fc600078e02ff */
[----:B------:R-:W-:Y:S01]  /*bcf0*/  STL.64 [R1+0x1ce0], R178 ;  /* 0x001ce0b201007387 */ /* 0x000fe20000100a00 */
[----:B------:R-:W-:-:S03]  /*bd00*/  IMAD.WIDE R202, R183, 0x4, R234 ;  /* 0x00000004b7ca7825 */ /* 0x000fc600078e02ea */
[----:B------:R1:W-:Y:S01]  /*bd10*/  STL.64 [R1+0xc08], R2 ;  /* 0x000c080201007387 */ /* 0x0003e20000100a00 */
[----:B------:R-:W-:-:S03]  /*bd20*/  IMAD.WIDE R180, R182, 0x4, R234 ;  /* 0x00000004b6b47825 */ /* 0x000fc600078e02ea */
[----:B------:R-:W-:Y:S01]  /*bd30*/  STL.64 [R1+0xbc8], R152 ;  /* 0x000bc89801007387 */ /* 0x000fe20000100a00 */
[----:B------:R-:W-:-:S03]  /*bd40*/  IMAD R166, R166, c[0x0][0x190], RZ ;  /* 0x00006400a6a67a24 */ /* 0x000fc600078e02ff */
[----:B------:R-:W-:Y:S04]  /*bd50*/  STL.64 [R1+0x1c38], R152 ;  /* 0x001c389801007387 */ /* 0x000fe80000100a00 */
[----:B------:R-:W-:Y:S01]  /*bd60*/  STL.64 [R1+0xbd8], R142 ;  /* 0x000bd88e01007387 */ /* 0x000fe20000100a00 */
[----:B-1----:R-:W-:-:S03]  /*bd70*/  IMAD.WIDE R2, R221, 0x4, R234 ;  /* 0x00000004dd027825 */ /* 0x002fc600078e02ea */
[----:B------:R-:W-:Y:S01]  /*bd80*/  STL.64 [R1+0x1c40], R142 ;  /* 0x001c408e01007387 */ /* 0x000fe20000100a00 */
[----:B------:R-:W-:-:S03]  /*bd90*/  IMAD.WIDE R164, R167, 0x4, R234 ;  /* 0x00000004a7a47825 */ /* 0x000fc600078e02ea */
[----:B------:R-:W-:Y:S01]  /*bda0*/  STL.64 [R1+0xc18], R10 ;  /* 0x000c180a01007387 */ /* 0x000fe20000100a00 */
[----:B------:R-:W-:-:S03]  /*bdb0*/  IMAD R126, R138, c[0x0][0x190], RZ ;  /* 0x000064008a7e7a24 */ /* 0x000fc600078e02ff */
[----:B------:R-:W-:Y:S01]  /*bdc0*/  STL.64 [R1+0x1c48], R10 ;  /* 0x001c480a01007387 */ /* 0x000fe20000100a00 */
[----:B------:R-:W-:-:S03]  /*bdd0*/  IMAD R136, R139, c[0x0][0x190], RZ ;  /* 0x000064008b887a24 */ /* 0x000fc600078e02ff */
[----:B------:R-:W-:Y:S01]  /*bde0*/  STL.64 [R1+0xc28], R202 ;  /* 0x000c28ca01007387 */ /* 0x000fe20000100a00 */
[----:B------:R-:W-:-:S03]  /*bdf0*/  IMAD.WIDE R138, R166, 0x4, R234 ;  /* 0x00000004a68a7825 */ /* 0x000fc600078e02ea */
[----:B------:R-:W-:Y:S01]  /*be00*/  STL.64 [R1+0x1c50], R202 ;  /* 0x001c50ca01007387 */ /* 0x000fe20000100a00 */
[----:B------:R-:W-:-:S03]  /*be10*/  IMAD.WIDE R170, R87, 0x4, R234 ;  /* 0x0000000457aa7825 */ /* 0x000fc600078e02ea */
[----:B------:R-:W-:Y:S01]  /*be20*/  STL.64 [R1+0xc38], R180 ;  /* 0x000c38b401007387 */ /* 0x000fe20000100a00 */
[----:B------:R-:W-:-:S03]  /*be30*/  IMAD.WIDE R112, R37, 0x4, R234 ;  /* 0x0000000425707825 */ /* 0x000fc600078e02ea */
[----:B------:R-:W-:Y:S04]  /*be40*/  STL.64 [R1+0x1c58], R180 ;  /* 0x001c58b401007387 */ /* 0x000fe80000100a00 */
[----:B------:R1:W-:Y:S01]  /*be50*/  STL.64 [R1+0xc78], R2 ;  /* 0x000c780201007387 */ /* 0x0003e20000100a00 */
[----:B------:R-:W-:-:S03]  /*be60*/  IMAD.WIDE R34, R36, 0x4, R234 ;  /* 0x0000000424227825 */ /* 0x000fc600078e02ea */
[----:B------:R-:W-:Y:S04]  /*be70*/  STL.64 [R1+0xc48], R164 ;  /* 0x000c48a401007387 */ /* 0x000fe80000100a00 */
        /* <DEDUP_REMOVED lines=9> */
[----:B------:R-:W2:Y:S01]  /*bf10*/  LDL.LU R77, [R1+0x1fc] ;  /* 0x0001fc00014d7983 */ /* 0x000ea20000300800 */
[----:B------:R-:W-:-:S02]  /*bf20*/  IMAD R187, R187, c[0x0][0x190], RZ ;  /* 0x00006400bbbb7a24 */ /* 0x000fc400078e02ff */
[----:B------:R-:W-:-:S04]  /*bf30*/  IMAD.WIDE R248, R86, 0x4, R234 ;  /* 0x0000000456f87825 */ /* 0x000fc800078e02ea */
[----:B------:R-:W-:Y:S02]  /*bf40*/  IMAD R186, R186, c[0x0][0x190], RZ ;  /* 0x00006400baba7a24 */ /* 0x000fe400078e02ff */
[--C-:B-1----:R-:W-:Y:S01]  /*bf50*/  IMAD.WIDE R2, R133, 0x4, R234.reuse ;  /* 0x0000000485027825 */ /* 0x102fe200078e02ea */
[----:B------:R-:W-:Y:S03]  /*bf60*/  STL.64 [R1+0xcb8], R248 ;  /* 0x000cb8f801007387 */ /* 0x000fe60000100a00 */
[----:B------:R-:W-:Y:S01]  /*bf70*/  IMAD.WIDE R184, R187, 0x4, R234 ;  /* 0x00000004bbb87825 */ /* 0x000fe200078e02ea */
[----:B------:R1:W-:Y:S03]  /*bf80*/  STL.64 [R1+0xce8], R2 ;  /* 0x000ce80201007387 */ /* 0x0003e60000100a00 */
[----:B------:R-:W-:-:S02]  /*bf90*/  IMAD R239, R169, c[0x0][0x190], RZ ;  /* 0x00006400a9ef7a24 */ /* 0x000fc400078e02ff */
[--C-:B------:R-:W-:Y:S01]  /*bfa0*/  IMAD.WIDE R168, R186, 0x4, R234.reuse ;  /* 0x00000004baa87825 */ /* 0x100fe200078e02ea */
[----:B------:R-:W-:Y:S03]  /*bfb0*/  STL.64 [R1+0x1c90], R248 ;  /* 0x001c90f801007387 */ /* 0x000fe60000100a00 */
[--C-:B------:R-:W-:Y:S01]  /*bfc0*/  IMAD.WIDE R146, R91, 0x4, R234.reuse ;  /* 0x000000045b927825 */ /* 0x100fe200078e02ea */
[----:B------:R-:W-:Y:S03]  /*bfd0*/  STL.64 [R1+0xcc8], R184 ;  /* 0x000cc8b801007387 */ /* 0x000fe60000100a00 */
[--C-:B------:R-:W-:Y:S01]  /*bfe0*/  IMAD.WIDE R228, R85, 0x4, R234.reuse ;  /* 0x0000000455e47825 */ /* 0x100fe200078e02ea */
[----:B------:R-:W-:Y:S03]  /*bff0*/  STL.64 [R1+0x1c98], R184 ;  /* 0x001c98b801007387 */ /* 0x000fe60000100a00 */
[--C-:B------:R-:W-:Y:S01]  /*c000*/  IMAD.WIDE R38, R84, 0x4, R234.reuse ;  /* 0x0000000454267825 */ /* 0x100fe200078e02ea */
[----:B------:R-:W-:Y:S04]  /*c010*/  STL.64 [R1+0xcd8], R168 ;  /* 0x000cd8a801007387 */ /* 0x000fe80000100a00 */
[----:B------:R-:W-:Y:S01]  /*c020*/  STL.64 [R1+0x1ca0], R168 ;  /* 0x001ca0a801007387 */ /* 0x000fe20000100a00 */
[----:B------:R-:W-:-:S03]  /*c030*/  IMAD.WIDE R88, R90, 0x4, R234 ;  /* 0x000000045a587825 */ /* 0x000fc600078e02ea */
[----:B------:R-:W-:Y:S01]  /*c040*/  STL.64 [R1+0xcf0], R146 ;  /* 0x000cf09201007387 */ /* 0x000fe20000100a00 */
[----:B------:R-:W-:-:S03]  /*c050*/  IMAD R220, R220, c[0x0][0x190], RZ ;  /* 0x00006400dcdc7a24 */ /* 0x000fc600078e02ff */
[----:B------:R-:W-:Y:S01]  /*c060*/  STL.64 [R1+0x1ca8], R146 ;  /* 0x001ca89201007387 */ /* 0x000fe20000100a00 */
[----:B------:R-:W-:-:S03]  /*c070*/  IMAD.WIDE R180, R137, 0x4, R234 ;  /* 0x0000000489b47825 */ /* 0x000fc600078e02ea */
[----:B------:R-:W-:Y:S01]  /*c080*/  STL.64 [R1+0xcf8], R228 ;  /* 0x000cf8e401007387 */ /* 0x000fe20000100a00 */
[----:B------:R-:W-:-:S03]  /*c090*/  IMAD.WIDE R130, R132, 0x4, R234 ;  /* 0x0000000484827825 */ /* 0x000fc600078e02ea */
[----:B------:R-:W-:Y:S01]  /*c0a0*/  STL.64 [R1+0x1cb0], R228 ;  /* 0x001cb0e401007387 */ /* 0x000fe20000100a00 */
[----:B------:R-:W-:-:S03]  /*c0b0*/  IMAD R5, R200, c[0x0][0x190], RZ ;  /* 0x00006400c8057a24 */ /* 0x000fc600078e02ff */
[----:B------:R-:W-:Y:S01]  /*c0c0*/  STL.64 [R1+0xd00], R38 ;  /* 0x000d002601007387 */ /* 0x000fe20000100a00 */
[----:B------:R-:W-:-:S03]  /*c0d0*/  IMAD R4, R201, c[0x0][0x190], RZ ;  /* 0x00006400c9047a24 */ /* 0x000fc600078e02ff */
[----:B------:R-:W-:Y:S01]  /*c0e0*/  STL [R1+0x1cb8], R39 ;  /* 0x001cb82701007387 */ /* 0x000fe20000100800 */
[----:B------:R-:W-:-:S03]  /*c0f0*/  IMAD.WIDE R200, R220, 0x4, R234 ;  /* 0x00000004dcc87825 */ /* 0x000fc600078e02ea */
[----:B------:R-:W-:Y:S01]  /*c100*/  STL.64 [R1+0xd08], R88 ;  /* 0x000d085801007387 */ /* 0x000fe20000100a00 */
[----:B------:R-:W-:-:S03]  /*c110*/  IMAD.WIDE R68, R127, 0x4, R234 ;  /* 0x000000047f447825 */ /* 0x000fc600078e02ea */
[----:B------:R-:W-:Y:S01]  /*c120*/  STL.64 [R1+0x1cc0], R88 ;  /* 0x001cc05801007387 */ /* 0x000fe20000100a00 */
[----:B------:R-:W-:-:S03]  /*c130*/  IMAD.WIDE R116, R81, 0x4, R234 ;  /* 0x0000000451747825 */ /* 0x000fc600078e02ea */
[----:B------:R-:W-:Y:S04]  /*c140*/  STL.64 [R1+0xd28], R180 ;  /* 0x000d28b401007387 */ /* 0x000fe80000100a00 */
[----:B------:R-:W-:Y:S01]  /*c150*/  STL.64 [R1+0x1cc8], R180 ;  /* 0x001cc8b401007387 */ /* 0x000fe20000100a00 */
[----:B------:R-:W-:-:S03]  /*c160*/  IMAD.WIDE R82, R80, 0x4, R234 ;  /* 0x0000000450527825 */ /* 0x000fc600078e02ea */
        /* <DEDUP_REMOVED lines=10> */
[----:B---3--:R-:W-:-:S03]  /*c210*/  IMAD R238, R222, c[0x0][0x190], RZ ;  /* 0x00006400deee7a24 */ /* 0x008fc600078e02ff */
[----:B------:R-:W-:Y:S01]  /*c220*/  STL.64 [R1+0xd38], R116 ;  /* 0x000d387401007387 */ /* 0x000fe20000100a00 */
[----:B------:R-:W-:-:S03]  /*c230*/  IMAD R242, R223, c[0x0][0x190], RZ ;  /* 0x00006400dff27a24 */ /* 0x000fc600078e02ff */
[----:B------:R-:W-:Y:S01]  /*c240*/  STL.64 [R1+0x1cf0], R116 ;  /* 0x001cf07401007387 */ /* 0x000fe20000100a00 */
[----:B------:R-:W-:-:S03]  /*c250*/  IMAD.WIDE R222, R230, 0x4, R234 ;  /* 0x00000004e6de7825 */ /* 0x000fc600078e02ea */
[----:B------:R-:W-:Y:S01]  /*c260*/  STL.64 [R1+0xd40], R82 ;  /* 0x000d405201007387 */ /* 0x000fe20000100a00 */
[----:B------:R-:W-:-:S03]  /*c270*/  IMAD.WIDE R152, R239, 0x4, R234 ;  /* 0x00000004ef987825 */ /* 0x000fc600078e02ea */
[----:B------:R-:W-:Y:S04]  /*c280*/  STL.64 [R1+0x1cf8], R82 ;  /* 0x001cf85201007387 */ /* 0x000fe80000100a00 */
[----:B------:R-:W-:Y:S01]  /*c290*/  STL.64 [R1+0x1d00], R8 ;  /* 0x001d000801007387 */ /* 0x000fe20000100a00 */
[----:B------:R-:W-:-:S03]  /*c2a0*/  IMAD R252, R252, c[0x0][0x190], RZ ;  /* 0x00006400fcfc7a24 */ /* 0x000fc600078e02ff */
[----:B------:R-:W-:Y:S01]  /*c2b0*/  STL.64 [R1+0xd48], R128 ;  /* 0x000d488001007387 */ /* 0x000fe20000100a00 */
[----:B------:R-:W-:-:S03]  /*c2c0*/  IMAD.WIDE R236, R238, 0x4, R234 ;  /* 0x00000004eeec7825 */ /* 0x000fc600078e02ea */
[----:B------:R-:W-:Y:S01]  /*c2d0*/  STL.64 [R1+0x1d08], R128 ;  /* 0x001d088001007387 */ /* 0x000fe20000100a00 */
[----:B-1----:R-:W-:-:S03]  /*c2e0*/  IMAD.WIDE R2, R5, 0x4, R234 ;  /* 0x0000000405027825 */ /* 0x002fc600078e02ea */
        /* <DEDUP_REMOVED lines=8> */
[----:B------:R-:W-:Y:S04]  /*c370*/  STL.64 [R1+0x1d20], R152 ;  /* 0x001d209801007387 */ /* 0x000fe80000100a00 */
[----:B------:R-:W-:Y:S04]  /*c380*/  STL.64 [R1+0x1d28], R236 ;  /* 0x001d28ec01007387 */ /* 0x000fe80000100a00 */
[----:B------:R-:W-:Y:S04]  /*c390*/  STL.64 [R1+0xd70], R2 ;  /* 0x000d700201007387 */ /* 0x000fe80000100a00 */
[----:B------:R1:W-:Y:S04]  /*c3a0*/  STL.64 [R1+0x1d30], R2 ;  /* 0x001d300201007387 */ /* 0x0003e80000100a00 */
[----:B------:R-:W-:Y:S04]  /*c3b0*/  STL.64 [R1+0x1d38], R240 ;  /* 0x001d38f001007387 */ /* 0x000fe80000100a00 */
[----:B------:R3:W-:Y:S04]  /*c3c0*/  STL.64 [R1+0x1d40], R6 ;  /* 0x001d400601007387 */ /* 0x0007e80000100a00 */
[----:B------:R-:W-:Y:S01]  /*c3d0*/  STL.64 [R1+0xd78], R124 ;  /* 0x000d787c01007387 */ /* 0x000fe20000100a00 */
[----:B-1----:R-:W-:-:S03]  /*c3e0*/  IMAD.WIDE R2, R79, 0x4, R232 ;  /* 0x000000044f027825 */ /* 0x002fc600078e02e8 */
[----:B------:R-:W-:Y:S01]  /*c3f0*/  STL.64 [R1+0x1d48], R124 ;  /* 0x001d487c01007387 */ /* 0x000fe20000100a00 */
[----:B---3--:R-:W-:-:S03]  /*c400*/  IMAD.WIDE R6, R224, 0x4, R232 ;  /* 0x00000004e0067825 */ /* 0x008fc600078e02e8 */
[----:B------:R-:W3:Y:S01]  /*c410*/  LDL.LU R224, [R1+0x1da8] ;  /* 0x001da80001e07983 */ /* 0x000ee20000300800 */
[----:B------:R-:W-:-:S03]  /*c420*/  IMAD.WIDE R116, R225, 0x4, R232 ;  /* 0x00000004e1747825 */ /* 0x000fc600078e02e8 */
[----:B------:R-:W4:Y:S04]  /*c430*/  LDL.LU R79, [R1+0x1da4] ;  /* 0x001da400014f7983 */ /* 0x000f280000300800 */
[----:B------:R1:W-:Y:S04]  /*c440*/  STL.64 [R1+0x5f8], R6 ;  /* 0x0005f80601007387 */ /* 0x0003e80000100a00 */
[----:B------:R-:W3:Y:S04]  /*c450*/  LDL.LU R225, [R1+0x1da0] ;  /* 0x001da00001e17983 */ /* 0x000ee80000300800 */
[----:B------:R1:W-:Y:S01]  /*c460*/  STL.64 [R1+0x5b8], R2 ;  /* 0x0005b80201007387 */ /* 0x0003e20000100a00 */
[----:B------:R-:W-:-:S04]  /*c470*/  IMAD.WIDE R180, R250, 0x4, R232 ;  /* 0x00000004fab47825 */ /* 0x000fc800078e02e8 */
[----:B-1----:R-:W-:-:S04]  /*c480*/  IMAD.WIDE R6, R247, 0x4, R232 ;  /* 0x00000004f7067825 */ /* 0x002fc800078e02e8 */
[----:B------:R-:W-:-:S04]  /*c490*/  IMAD.WIDE R2, R251, 0x4, R232 ;  /* 0x00000004fb027825 */ /* 0x000fc800078e02e8 */
        /* <DEDUP_REMOVED lines=11> */
[----:B--2---:R-:W-:-:S05]  /*c550*/  IMAD.WIDE R134, R77, 0x4, R232 ;  /* 0x000000044d867825 */ /* 0x004fca00078e02e8 */
[----:B------:R-:W-:Y:S04]  /*c560*/  STL.64 [R1+0x638], R134 ;  /* 0x0006388601007387 */ /* 0x000fe80000100a00 */
[----:B------:R1:W-:Y:S04]  /*c570*/  STL.64 [R1+0x538], R2 ;  /* 0x0005380201007387 */ /* 0x0003e80000100a00 */
[----:B------:R-:W-:Y:S04]  /*c580*/  STL.64 [R1+0x578], R116 ;  /* 0x0005787401007387 */ /* 0x000fe80000100a00 */
[----:B------:R-:W-:Y:S01]  /*c590*/  STL.64 [R1+0x4f8], R180 ;  /* 0x0004f8b401007387 */ /* 0x000fe20000100a00 */
[----:B-1----:R-:W-:-:S03]  /*c5a0*/  IMAD.WIDE R2, R227, 0x4, R232 ;  /* 0x00000004e3027825 */ /* 0x002fc600078e02e8 */
[----:B------:R-:W-:Y:S04]  /*c5b0*/  STL.64 [R1+0x458], R6 ;  /* 0x0004580601007387 */ /* 0x000fe80000100a00 */
[----:B------:R1:W-:Y:S04]  /*c5c0*/  STL.64 [R1+0x1d98], R6 ;  /* 0x001d980601007387 */ /* 0x0003e80000100a00 */
[----:B------:R2:W-:Y:S04]  /*c5d0*/  STL.64 [R1+0x298], R2 ;  /* 0x0002980201007387 */ /* 0x0005e80000100a00 */
[----:B------:R-:W-:Y:S01]  /*c5e0*/  STL.64 [R1+0x3c8], R152 ;  /* 0x0003c89801007387 */ /* 0x000fe20000100a00 */
[----:B-1----:R-:W-:-:S04]  /*c5f0*/  IMAD.WIDE R6, R213, 0x4, R232 ;  /* 0x00000004d5067825 */ /* 0x002fc800078e02e8 */
[----:B--2---:R-:W-:-:S05]  /*c600*/  IMAD.WIDE R2, R226, 0x4, R232 ;  /* 0x00000004e2027825 */ /* 0x004fca00078e02e8 */
[----:B------:R1:W-:Y:S04]  /*c610*/  STL.64 [R1+0x238], R2 ;  /* 0x0002380201007387 */ /* 0x0003e80000100a00 */
[----:B------:R-:W-:Y:S04]  /*c620*/  STL.64 [R1+0x358], R228 ;  /* 0x000358e401007387 */ /* 0x000fe80000100a00 */
[----:B------:R-:W-:Y:S01]  /*c630*/  STL.64 [R1+0x1f8], R8 ;  /* 0x0001f80801007387 */ /* 0x000fe20000100a00 */
[----:B-1----:R-:W-:-:S03]  /*c640*/  IMAD.WIDE R2, R0, 0x4, R232 ;  /* 0x0000000400027825 */ /* 0x002fc600078e02e8 */
[----:B------:R-:W-:Y:S04]  /*c650*/  STL.64 [R1+0x168], R6 ;  /* 0x0001680601007387 */ /* 0x000fe80000100a00 */
[----:B------:R-:W-:Y:S04]  /*c660*/  STL.64 [R1+0x1d78], R8 ;  /* 0x001d780801007387 */ /* 0x000fe80000100a00 */
[----:B------:R1:W-:Y:S04]  /*c670*/  STL.64 [R1+0x108], R2 ;  /* 0x0001080201007387 */ /* 0x0003e80000100a00 */
[----:B------:R-:W-:Y:S04]  /*c680*/  STL.64 [R1+0x1a8], R170 ;  /* 0x0001a8aa01007387 */ /* 0x000fe80000100a00 */
[----:B------:R-:W-:Y:S01]  /*c690*/  STL.64 [R1+0x1d80], R170 ;  /* 0x001d80aa01007387 */ /* 0x000fe20000100a00 */
[----:B-1----:R-:W-:-:S05]  /*c6a0*/  IMAD.WIDE R2, R212, 0x4, R232 ;  /* 0x00000004d4027825 */ /* 0x002fca00078e02e8 */
[----:B------:R1:W-:Y:S04]  /*c6b0*/  STL.64 [R1+0x670], R2 ;  /* 0x0006700201007387 */ /* 0x0003e80000100a00 */
[----:B------:R-:W-:Y:S04]  /*c6c0*/  STL.64 [R1+0x668], R146 ;  /* 0x0006689201007387 */ /* 0x000fe80000100a00 */
[----:B------:R-:W-:Y:S04]  /*c6d0*/  STL.64 [R1+0x1d50], R146 ;  /* 0x001d509201007387 */ /* 0x000fe80000100a00 */
[----:B------:R-:W-:Y:S04]  /*c6e0*/  STL.64 [R1+0x660], R40 ;  /* 0x0006602801007387 */ /* 0x000fe80000100a00 */
[----:B------:R-:W-:Y:S04]  /*c6f0*/  STL.64 [R1+0x1d58], R40 ;  /* 0x001d582801007387 */ /* 0x000fe80000100a00 */
[----:B------:R-:W-:Y:S04]  /*c700*/  STL.64 [R1+0x658], R120 ;  /* 0x0006587801007387 */ /* 0x000fe80000100a00 */
        /* <DEDUP_REMOVED lines=8> */
[----:B------:R2:W-:Y:S01]  /*c790*/  STL.64 [R1+0x1d70], R122 ;  /* 0x001d707a01007387 */ /* 0x0005e20000100a00 */
        /* <DEDUP_REMOVED lines=185> */
[----:B------:R-:W-:Y:S04]  /*d330*/  STL.64 [R1+0x158], R154 ;  /* 0x0001589a01007387 */ /* 0x000fe80000100a00 */
[----:B------:R-:W-:Y:S04]  /*d340*/  STL.64 [R1+0x150], R56 ;  /* 0x0001503801007387 */ /* 0x000fe80000100a00 */
[----:B------:R-:W-:Y:S04]  /*d350*/  STL.64 [R1+0x148], R80 ;  /* 0x0001485001007387 */ /* 0x000fe80000100a00 */
[----:B------:R-:W4:Y:S01]  /*d360*/  LDL.64 R6, [R1+0x758] ;  /* 0x0007580001067983 */ /* 0x000f220000100a00 */
[----:B------:R-:W-:-:S04]  /*d370*/  IMAD.WIDE R126, R126, 0x4, R232 ;  /* 0x000000047e7e7825 */ /* 0x000fc800078e02e8 */
[--C-:B------:R-:W-:Y:S01]  /*d380*/  IMAD.WIDE R136, R136, 0x4, R232.reuse ;  /* 0x0000000488887825 */ /* 0x100fe200078e02e8 */
[----:B------:R-:W-:Y:S03]  /*d390*/  STL.64 [R1+0x140], R126 ;  /* 0x0001407e01007387 */ /* 0x000fe60000100a00 */
[--C-:B------:R-:W-:Y:S01]  /*d3a0*/  IMAD.WIDE R88, R239, 0x4, R232.reuse ;  /* 0x00000004ef587825 */ /* 0x100fe200078e02e8 */
[----:B-1----:R-:W4:Y:S03]  /*d3b0*/  LDL.64 R2, [R1+0x750] ;  /* 0x0007500001027983 */ /* 0x002f260000100a00 */
[--C-:B------:R-:W-:Y:S01]  /*d3c0*/  IMAD.WIDE R230, R230, 0x4, R232.reuse ;  /* 0x00000004e6e67825 */ /* 0x100fe200078e02e8 */
[----:B--2---:R-:W2:Y:S03]  /*d3d0*/  LDL.64 R122, [R1+0x788] ;  /* 0x00078800017a7983 */ /* 0x004ea60000100a00 */
[--C-:B------:R-:W-:Y:S01]  /*d3e0*/  IMAD.WIDE R150, R5, 0x4, R232.reuse ;  /* 0x0000000405967825 */ /* 0x100fe200078e02e8 */
[----:B------:R-:W-:Y:S04]  /*d3f0*/  STL.64 [R1+0x138], R136 ;  /* 0x0001388801007387 */ /* 0x000fe80000100a00 */
[----:B------:R1:W-:Y:S01]  /*d400*/  STL.64 [R1+0x100], R88 ;  /* 0x0001005801007387 */ /* 0x0003e20000100a00 */
[----:B------:R-:W-:-:S03]  /*d410*/  IMAD.WIDE R4, R4, 0x4, R232 ;  /* 0x0000000404047825 */ /* 0x000fc600078e02e8 */
[----:B------:R-:W2:Y:S01]  /*d420*/  LDL.64 R74, [R1+0x720] ;  /* 0x00072000014a7983 */ /* 0x000ea20000100a00 */
[----:B------:R-:W-:-:S03]  /*d430*/  IMAD.WIDE R238, R238, 0x4, R232 ;  /* 0x00000004eeee7825 */ /* 0x000fc600078e02e8 */
[----:B------:R-:W2:Y:S01]  /*d440*/  LDL.64 R170, [R1+0x5f8] ;  /* 0x0005f80001aa7983 */ /* 0x000ea20000100a00 */
[----:B------:R-:W-:-:S03]  /*d450*/  IMAD.WIDE R242, R242, 0x4, R232 ;  /* 0x00000004f2f27825 */ /* 0x000fc600078e02e8 */
[----:B------:R-:W2:Y:S01]  /*d460*/  LDL.64 R248, [R1+0x7f8] ;  /* 0x0007f80001f87983 */ /* 0x000ea20000100a00 */
[----:B------:R-:W-:-:S03]  /*d470*/  IMAD.WIDE R234, R78, 0x4, R232 ;  /* 0x000000044eea7825 */ /* 0x000fc600078e02e8 */
[----:B------:R-:W-:Y:S01]  /*d480*/  STL.64 [R1+0x130], R230 ;  /* 0x000130e601007387 */ /* 0x000fe20000100a00 */
[----:B------:R-:W-:-:S03]  /*d490*/  IMAD.WIDE R232, R252, 0x4, R232 ;  /* 0x00000004fce87825 */ /* 0x000fc600078e02e8 */
[----:B------:R1:W-:Y:S01]  /*d4a0*/  STL.64 [R1+0xe8], R150 ;  /* 0x0000e89601007387 */ /* 0x0003e20000100a00 */
[----:B---3--:R-:W-:-:S03]  /*d4b0*/  IMAD.SHL.U32 R252, R224, 0x4, RZ ;  /* 0x00000004e0fc7824 */ /* 0x008fc600078e00ff */
[----:B------:R-:W3:Y:S04]  /*d4c0*/  LDL.64 R8, [R1+0x5b8] ;  /* 0x0005b80001087983 */ /* 0x000ee80000100a00 */
[----:B------:R-:W3:Y:S04]  /*d4d0*/  LDL.64 R120, [R1+0x870] ;  /* 0x0008700001787983 */ /* 0x000ee80000100a00 */
[----:B------:R-:W3:Y:S04]  /*d4e0*/  LDL.64 R40, [R1+0x6d0] ;  /* 0x0006d00001287983 */ /* 0x000ee80000100a00 */
[----:B------:R-:W3:Y:S04]  /*d4f0*/  LDL.64 R146, [R1+0x538] ;  /* 0x0005380001927983 */ /* 0x000ee80000100a00 */
[----:B------:R-:W3:Y:S04]  /*d500*/  LDL.64 R130, [R1+0x6b0] ;  /* 0x0006b00001827983 */ /* 0x000ee80000100a00 */
[----:B------:R-:W3:Y:S04]  /*d510*/  LDL.64 R216, [R1+0xb68] ;  /* 0x000b680001d87983 */ /* 0x000ee80000100a00 */
[----:B------:R-:W3:Y:S04]  /*d520*/  LDL.64 R124, [R1+0x298] ;  /* 0x00029800017c7983 */ /* 0x000ee80000100a00 */
[----:B----4-:R4:W-:Y:S04]  /*d530*/  LDGSTS.E [R252], [R6.64], P5 ;  /* 0x0000000006fc7fae */ /* 0x0109e8000a921848 */
[----:B------:R1:W-:Y:S04]  /*d540*/  LDGSTS.E [R252+0x80], [R2.64], P1 ;  /* 0x0008000002fc7fae */ /* 0x0003e80008921848 */
[----:B----4-:R-:W4:Y:S04]  /*d550*/  LDL.64 R6, [R1+0x9f0] ;  /* 0x0009f00001067983 */ /* 0x010f280000100a00 */
[----:B--2---:R2:W-:Y:S04]  /*d560*/  LDGSTS.E [R252+0x800], [R122.64], P5 ;  /* 0x008000007afc7fae */ /* 0x0045e8000a921848 */
[----:B------:R1:W-:Y:S04]  /*d570*/  LDGSTS.E [R252+0x880], [R134.64], P1 ;  /* 0x0088000086fc7fae */ /* 0x0003e80008921848 */
[----:B------:R1:W-:Y:S04]  /*d580*/  LDGSTS.E [R252+0x1000], [R74.64], P5 ;  /* 0x010000004afc7fae */ /* 0x0003e8000a921848 */
[----:B------:R2:W-:Y:S04]  /*d590*/  LDGSTS.E [R252+0x1080], [R170.64], P1 ;  /* 0x01080000aafc7fae */ /* 0x0005e80008921848 */
[----:B------:R2:W-:Y:S04]  /*d5a0*/  LDGSTS.E [R252+0x1800], [R248.64], P5 ;  /* 0x01800000f8fc7fae */ /* 0x0005e8000a921848 */
[----:B-1----:R-:W4:Y:S04]  /*d5b0*/  LDL.64 R2, [R1+0xa68] ;  /* 0x000a680001027983 */ /* 0x002f280000100a00 */
[----:B------:R-:W4:Y:S04]  /*d5c0*/  LDL.64 R134, [R1+0xae8] ;  /* 0x000ae80001867983 */ /* 0x000f280000100a00 */
[----:B---3--:R1:W-:Y:S04]  /*d5d0*/  LDGSTS.E [R252+0x1880], [R8.64], P1 ;  /* 0x0188000008fc7fae */ /* 0x0083e80008921848 */
[----:B------:R3:W-:Y:S04]  /*d5e0*/  LDGSTS.E [R252+0x2000], [R120.64], P5 ;  /* 0x0200000078fc7fae */ /* 0x0007e8000a921848 */
[----:B------:R1:W-:Y:S04]  /*d5f0*/  LDGSTS.E [R252+0x2080], [R116.64], P1 ;  /* 0x0208000074fc7fae */ /* 0x0003e80008921848 */
[----:B------:R1:W-:Y:S04]  /*d600*/  LDGSTS.E [R252+0x2800], [R40.64], P5 ;  /* 0x0280000028fc7fae */ /* 0x0003e8000a921848 */
[----:B------:R1:W-:Y:S04]  /*d610*/  LDGSTS.E [R252+0x2880], [R146.64], P1 ;  /* 0x0288000092fc7fae */ /* 0x0003e80008921848 */
[----:B------:R1:W-:Y:S04]  /*d620*/  LDGSTS.E [R252+0x3000], [R130.64], P5 ;  /* 0x0300000082fc7fae */ /* 0x0003e8000a921848 */
[----:B------:R1:W-:Y:S04]  /*d630*/  LDGSTS.E [R252+0x3080], [R180.64], P1 ;  /* 0x03080000b4fc7fae */ /* 0x0003e80008921848 */
[----:B--2---:R-:W2:Y:S04]  /*d640*/  LDL.64 R248, [R1+0xbe8] ;  /* 0x000be80001f87983 */ /* 0x004ea80000100a00 */
[----:B------:R-:W2:Y:S04]  /*d650*/  LDL.64 R170, [R1+0x238] ;  /* 0x0002380001aa7983 */ /* 0x000ea80000100a00 */
[----:B-1----:R-:W2:Y:S04]  /*d660*/  LDL.64 R8, [R1+0xc68] ;  /* 0x000c680001087983 */ /* 0x002ea80000100a00 */
[----:B------:R-:W2:Y:S04]  /*d670*/  LDL.64 R116, [R1+0xce0] ;  /* 0x000ce00001747983 */ /* 0x000ea80000100a00 */
[----:B------:R-:W2:Y:S04]  /*d680*/  LDL.64 R122, [R1+0xd20] ;  /* 0x000d2000017a7983 */ /* 0x000ea80000100a00 */
[----:B------:R-:W2:Y:S04]  /*d690*/  LDL.64 R74, [R1+0x168] ;  /* 0x00016800014a7983 */ /* 0x000ea80000100a00 */
[----:B---3--:R-:W3:Y:S04]  /*d6a0*/  LDL.64 R120, [R1+0xd60] ;  /* 0x000d600001787983 */ /* 0x008ee80000100a00 */
[----:B------:R-:W2:Y:S04]  /*d6b0*/  LDL.64 R40, [R1+0x108] ;  /* 0x0001080001287983 */ /* 0x000ea80000100a00 */
[----:B------:R-:W2:Y:S04]  /*d6c0*/  LDL.64 R130, [R1+0x760] ;  /* 0x0007600001827983 */ /* 0x000ea80000100a00 */
[----:B------:R-:W2:Y:S04]  /*d6d0*/  LDL.64 R146, [R1+0x670] ;  /* 0x0006700001927983 */ /* 0x000ea80000100a00 */
[----:B------:R-:W2:Y:S04]  /*d6e0*/  LDL.64 R180, [R1+0x780] ;  /* 0x0007800001b47983 */ /* 0x000ea80000100a00 */
[----:B----4-:R1:W-:Y:S04]  /*d6f0*/  LDGSTS.E [R252+0x3800], [R6.64], P5 ;  /* 0x0380000006fc7fae */ /* 0x0103e8000a921848 */
[----:B-1----:R-:W4:Y:S04]  /*d700*/  LDL.LU.64 R6, [R1+0x1d98] ;  /* 0x001d980001067983 */ /* 0x002f280000300a00 */
[----:B----4-:R1:W-:Y:S04]  /*d710*/  LDGSTS.E [R252+0x3880], [R6.64], P1 ;  /* 0x0388000006fc7fae */ /* 0x0103e80008921848 */
[----:B------:R4:W-:Y:S04]  /*d720*/  LDGSTS.E [R252+0x4000], [R2.64], P5 ;  /* 0x0400000002fc7fae */ /* 0x0009e8000a921848 */
[----:B------:R1:W-:Y:S04]  /*d730*/  LDGSTS.E [R252+0x4080], [R152.64], P1 ;  /* 0x0408000098fc7fae */ /* 0x0003e80008921848 */
[----:B------:R2:W-:Y:S04]  /*d740*/  LDGSTS.E [R252+0x4800], [R134.64], P5 ;  /* 0x0480000086fc7fae */ /* 0x0005e8000a921848 */
[----:B------:R2:W-:Y:S04]  /*d750*/  LDGSTS.E [R252+0x4880], [R228.64], P1 ;  /* 0x04880000e4fc7fae */ /* 0x0005e80008921848 */
[----:B-1----:R-:W3:Y:S04]  /*d760*/  LDL.64 R6, [R1+0x718] ;  /* 0x0007180001067983 */ /* 0x002ee80000100a00 */
[----:B----4-:R-:W2:Y:S04]  /*d770*/  LDL.64 R2, [R1+0x708] ;  /* 0x0007080001027983 */ /* 0x010ea80000100a00 */
[----:B------:R-:W3:Y:S04]  /*d780*/  LDL.64 R152, [R1+0x860] ;  /* 0x0008600001987983 */ /* 0x000ee80000100a00 */
[----:B--2---:R-:W2:Y:S04]  /*d790*/  LDL.64 R134, [R1+0x6c8] ;  /* 0x0006c80001867983 */ /* 0x004ea80000100a00 */
[----:B------:R-:W2:Y:S04]  /*d7a0*/  LDL.64 R228, [R1+0x978] ;  /* 0x0009780001e47983 */ /* 0x000ea80000100a00 */
[----:B------:R1:W-:Y:S04]  /*d7b0*/  LDGSTS.E [R252+0x5000], [R216.64], P5 ;  /* 0x05000000d8fc7fae */ /* 0x0003e8000a921848 */
[----:B------:R1:W-:Y:S04]  /*d7c0*/  LDGSTS.E [R252+0x5080], [R124.64], P1 ;  /* 0x050800007cfc7fae */ /* 0x0003e80008921848 */
[----:B------:R1:W-:Y:S04]  /*d7d0*/  LDGSTS.E [R252+0x5800], [R248.64], P5 ;  /* 0x05800000f8fc7fae */ /* 0x0003e8000a921848 */
[----:B-1----:R-:W2:Y:S04]  /*d7e0*/  LDL.LU.64 R216, [R1+0x1d90] ;  /* 0x001d900001d87983 */ /* 0x002ea80000300a00 */
[----:B------:R-:W2:Y:S04]  /*d7f0*/  LDL.LU.64 R124, [R1+0x1d88] ;  /* 0x001d8800017c7983 */ /* 0x000ea80000300a00 */
[----:B------:R-:W2:Y:S04]  /*d800*/  LDL.64 R248, [R1+0x9e0] ;  /* 0x0009e00001f87983 */ /* 0x000ea80000100a00 */
[----:B------:R1:W-:Y:S04]  /*d810*/  LDGSTS.E [R252+0x5880], [R170.64], P1 ;  /* 0x05880000aafc7fae */ /* 0x0003e80008921848 */
[----:B------:R1:W-:Y:S04]  /*d820*/  LDGSTS.E [R252+0x6000], [R8.64], P5 ;  /* 0x0600000008fc7fae */ /* 0x0003e8000a921848 */
[----:B-1----:R-:W2:Y:S04]  /*d830*/  LDL.LU.64 R170, [R1+0x1d80] ;  /* 0x001d800001aa7983 */ /* 0x002ea80000300a00 */
[----:B------:R-:W2:Y:S01]  /*d840*/  LDL.LU.64 R8, [R1+0x1d78] ;  /* 0x001d780001087983 */ /* 0x000ea20000300a00 */
[----:B------:R-:W-:-:S03]  /*d850*/  LOP3.LUT R39, R252, 0x10, RZ, 0x3c, !PT ;  /* 0x00000010fc277812 */ /* 0x000fc600078e3cff */
[----:B--2---:R1:W-:Y:S04]  /*d860*/  LDGSTS.E [R252+0x6080], [R8.64], P1 ;  /* 0x0608000008fc7fae */ /* 0x0043e80008921848 */
[----:B------:R2:W-:Y:S04]  /*d870*/  LDGSTS.E [R252+0x6800], [R116.64], P5 ;  /* 0x0680000074fc7fae */ /* 0x0005e8000a921848 */
[----:B------:R3:W-:Y:S04]  /*d880*/  LDGSTS.E [R252+0x6880], [R170.64], P1 ;  /* 0x06880000aafc7fae */ /* 0x0007e80008921848 */
[----:B-1----:R-:W4:Y:S04]  /*d890*/  LDL.64 R8, [R1+0xa78] ;  /* 0x000a780001087983 */ /* 0x002f280000100a00 */
[----:B--2---:R-:W2:Y:S04]  /*d8a0*/  LDL.64 R116, [R1+0xaf8] ;  /* 0x000af80001747983 */ /* 0x004ea80000100a00 */
[----:B---3--:R-:W3:Y:S04]  /*d8b0*/  LDL.64 R170, [R1+0xb78] ;  /* 0x000b780001aa7983 */ /* 0x008ee80000100a00 */
[----:B------:R1:W-:Y:S04]  /*d8c0*/  LDGSTS.E [R252+0x7000], [R122.64], P5 ;  /* 0x070000007afc7fae */ /* 0x0003e8000a921848 */
[----:B------:R1:W-:Y:S04]  /*d8d0*/  LDGSTS.E [R252+0x7080], [R74.64], P1 ;  /* 0x070800004afc7fae */ /* 0x0003e80008921848 */
[----:B------:R1:W-:Y:S04]  /*d8e0*/  LDGSTS.E [R252+0x7800], [R120.64], P5 ;  /* 0x0780000078fc7fae */ /* 0x0003e8000a921848 */
[----:B------:R1:W-:Y:S04]  /*d8f0*/  LDGSTS.E [R252+0x7880], [R40.64], P1 ;  /* 0x0788000028fc7fae */ /* 0x0003e80008921848 */
[----:B-1----:R-:W3:Y:S04]  /*d900*/  LDL.LU.64 R122, [R1+0x1d70] ;  /* 0x001d7000017a7983 */ /* 0x002ee80000300a00 */
[----:B------:R1:W-:Y:S04]  /*d910*/  LDGSTS.E [R39+0x100], [R130.64], P5 ;  /* 0x0010000082277fae */ /* 0x0003e8000a921848 */
[----:B------:R-:W3:Y:S04]  /*d920*/  LDL.LU.64 R74, [R1+0x1d68] ;  /* 0x001d6800014a7983 */ /* 0x000ee80000300a00 */
[----:B------:R1:W-:Y:S04]  /*d930*/  LDGSTS.E [R39+0x180], [R146.64], P1 ;  /* 0x0018000092277fae */ /* 0x0003e80008921848 */
[----:B------:R-:W3:Y:S04]  /*d940*/  LDL.LU.64 R120, [R1+0x1d60] ;  /* 0x001d600001787983 */ /* 0x000ee80000300a00 */
[----:B------:R1:W-:Y:S04]  /*d950*/  LDGSTS.E [R39+0x900], [R180.64], P5 ;  /* 0x00900000b4277fae */ /* 0x0003e8000a921848 */
[----:B------:R-:W3:Y:S04]  /*d960*/  LDL.LU.64 R40, [R1+0x1d58] ;  /* 0x001d580001287983 */ /* 0x000ee80000300a00 */
[----:B------:R1:W-:Y:S04]  /*d970*/  LDGSTS.E [R39+0x980], [R124.64], P1 ;  /* 0x009800007c277fae */ /* 0x0003e80008921848 */
[----:B-1----:R-:W3:Y:S04]  /*d980*/  LDL.64 R130, [R1+0xc78] ;  /* 0x000c780001827983 */ /* 0x002ee80000100a00 */
[----:B------:R1:W-:Y:S04]  /*d990*/  LDGSTS.E [R39+0x1100], [R6.64], P5 ;  /* 0x0110000006277fae */ /* 0x0003e8000a921848 */
[----:B------:R-:W3:Y:S04]  /*d9a0*/  LDL.LU.64 R146, [R1+0x1d50] ;  /* 0x001d500001927983 */ /* 0x000ee80000300a00 */
[----:B------:R1:W-:Y:S04]  /*d9b0*/  LDGSTS.E [R39+0x1180], [R240.64], P1 ;  /* 0x01180000f0277fae */ /* 0x0003e80008921848 */
[----:B------:R-:W3:Y:S04]  /*d9c0*/  LDL.64 R180, [R1+0xce8] ;  /* 0x000ce80001b47983 */ /* 0x000ee80000100a00 */
[----:B------:R1:W-:Y:S04]  /*d9d0*/  LDGSTS.E [R39+0x1900], [R2.64], P5 ;  /* 0x0190000002277fae */ /* 0x0003e8000a921848 */
[----:B------:R-:W3:Y:S04]  /*d9e0*/  LDL.LU.64 R124, [R1+0x1d48] ;  /* 0x001d4800017c7983 */ /* 0x000ee80000300a00 */
        /* <DEDUP_REMOVED lines=18> */
[----:B------:R-:W3:Y:S04]  /*db10*/  LDL.64 R168, [R1+0x730] ;  /* 0x0007300001a87983 */ /* 0x000ee80000100a00 */
[----:B------:R-:W3:Y:S04]  /*db20*/  LDL.64 R248, [R1+0x710] ;  /* 0x0007100001f87983 */ /* 0x000ee80000100a00 */
[----:B------:R-:W3:Y:S04]  /*db30*/  LDL.64 R214, [R1+0x700] ;  /* 0x0007000001d67983 */ /* 0x000ee80000100a00 */
[----:B----4-:R1:W-:Y:S04]  /*db40*/  LDGSTS.E [R39+0x4100], [R8.64], P5 ;  /* 0x0410000008277fae */ /* 0x0103e8000a921848 */
[----:B------:R4:W-:Y:S04]  /*db50*/  LDGSTS.E [R39+0x4180], [R82.64], P1 ;  /* 0x0418000052277fae */ /* 0x0009e80008921848 */
[----:B--2---:R2:W-:Y:S04]  /*db60*/  LDGSTS.E [R39+0x4900], [R116.64], P5 ;  /* 0x0490000074277fae */ /* 0x0045e8000a921848 */
[----:B-1----:R-:W3:Y:S04]  /*db70*/  LDL.LU.64 R8, [R1+0x1d00] ;  /* 0x001d000001087983 */ /* 0x002ee80000300a00 */
[----:B----4-:R-:W2:Y:S04]  /*db80*/  LDL.LU.64 R82, [R1+0x1cf8] ;  /* 0x001cf80001527983 */ /* 0x010ea80000300a00 */
[----:B--2---:R-:W2:Y:S04]  /*db90*/  LDL.LU.64 R116, [R1+0x1cf0] ;  /* 0x001cf00001747983 */ /* 0x004ea80000300a00 */
[----:B------:R1:W-:Y:S04]  /*dba0*/  LDGSTS.E [R39+0x4980], [R68.64], P1 ;  /* 0x0498000044277fae */ /* 0x0003e80008921848 */
[----:B---3--:R3:W-:Y:S04]  /*dbb0*/  LDGSTS.E [R39+0x5100], [R170.64], P5 ;  /* 0x05100000aa277fae */ /* 0x0087e8000a921848 */
[----:B------:R3:W-:Y:S04]  /*dbc0*/  LDGSTS.E [R39+0x5180], [R178.64], P1 ;  /* 0x05180000b2277fae */ /* 0x0007e80008921848 */
[----:B-1----:R-:W2:Y:S04]  /*dbd0*/  LDL.LU.64 R68, [R1+0x1ce8] ;  /* 0x001ce80001447983 */ /* 0x002ea80000300a00 */
[----:B---3--:R-:W3:Y:S04]  /*dbe0*/  LDL.64 R170, [R1+0x6c0] ;  /* 0x0006c00001aa7983 */ /* 0x008ee80000100a00 */
[----:B------:R-:W2:Y:S04]  /*dbf0*/  LDL.LU.64 R178, [R1+0x1ce0] ;  /* 0x001ce00001b27983 */ /* 0x000ea80000300a00 */
[----:B--2---:R1:W-:Y:S04]  /*dc00*/  LDGSTS.E [R39+0x5900], [R178.64], P5 ;  /* 0x05900000b2277fae */ /* 0x0043e8000a921848 */
[----:B------:R2:W-:Y:S04]  /*dc10*/  LDGSTS.E [R39+0x5980], [R200.64], P1 ;  /* 0x05980000c8277fae */ /* 0x0005e80008921848 */
[----:B------:R3:W-:Y:S04]  /*dc20*/  LDGSTS.E [R39+0x6100], [R130.64], P5 ;  /* 0x0610000082277fae */ /* 0x0007e8000a921848 */
[----:B-1----:R-:W2:Y:S04]  /*dc30*/  LDL.64 R178, [R1+0x980] ;  /* 0x0009800001b27983 */ /* 0x002ea80000100a00 */
[----:B--2---:R-:W2:Y:S04]  /*dc40*/  LDL.LU.64 R200, [R1+0x1cd8] ;  /* 0x001cd80001c87983 */ /* 0x004ea80000300a00 */
[----:B---3--:R-:W3:Y:S04]  /*dc50*/  LDL.LU.64 R130, [R1+0x1cd0] ;  /* 0x001cd00001827983 */ /* 0x008ee80000300a00 */
[----:B------:R1:W-:Y:S04]  /*dc60*/  LDGSTS.E [R39+0x6180], [R18.64], P1 ;  /* 0x0618000012277fae */ /* 0x0003e80008921848 */
[----:B------:R1:W-:Y:S01]  /*dc70*/  LDGSTS.E [R39+0x6900], [R180.64], P5 ;  /* 0x06900000b4277fae */ /* 0x0003e2000a921848 */
[----:B------:R-:W-:-:S03]  /*dc80*/  LOP3.LUT R79, R79, 0x20, RZ, 0x3c, !PT ;  /* 0x000000204f4f7812 */ /* 0x000fc600078e3cff */
[----:B------:R1:W-:Y:S04]  /*dc90*/  LDGSTS.E [R39+0x6980], [R138.64], P1 ;  /* 0x069800008a277fae */ /* 0x0003e80008921848 */
[----:B-1----:R-:W2:Y:S04]  /*dca0*/  LDL.64 R18, [R1+0xa10] ;  /* 0x000a100001127983 */ /* 0x002ea80000100a00 */
[----:B------:R-:W2:Y:S04]  /*dcb0*/  LDL.LU.64 R180, [R1+0x1cc8] ;  /* 0x001cc80001b47983 */ /* 0x000ea80000300a00 */
[----:B------:R-:W3:Y:S04]  /*dcc0*/  LDL.64 R138, [R1+0xa88] ;  /* 0x000a8800018a7983 */ /* 0x000ee80000100a00 */
[----:B--2---:R1:W-:Y:S04]  /*dcd0*/  LDGSTS.E [R39+0x7100], [R180.64], P5 ;  /* 0x07100000b4277fae */ /* 0x0043e8000a921848 */
[----:B------:R2:W-:Y:S04]  /*dce0*/  LDGSTS.E [R39+0x7180], [R10.64], P1 ;  /* 0x071800000a277fae */ /* 0x0005e80008921848 */
[----:B------:R3:W-:Y:S04]  /*dcf0*/  LDGSTS.E [R39+0x7900], [R152.64], P5 ;  /* 0x0790000098277fae */ /* 0x0007e8000a921848 */
[----:B-1----:R-:W2:Y:S04]  /*dd00*/  LDL.64 R180, [R1+0xb08] ;  /* 0x000b080001b47983 */ /* 0x002ea80000100a00 */
[----:B--2---:R-:W2:Y:S04]  /*dd10*/  LDL.64 R10, [R1+0xb88] ;  /* 0x000b8800010a7983 */ /* 0x004ea80000100a00 */
[----:B---3--:R-:W3:Y:S04]  /*dd20*/  LDL.64 R152, [R1+0xc08] ;  /* 0x000c080001987983 */ /* 0x008ee80000100a00 */
[----:B------:R1:W-:Y:S04]  /*dd30*/  LDGSTS.E [R39+0x7980], [R88.64], P1 ;  /* 0x0798000058277fae */ /* 0x0003e80008921848 */
[----:B------:R1:W-:Y:S04]  /*dd40*/  LDGSTS.E [R79+0x200], [R228.64], P5 ;  /* 0x00200000e44f7fae */ /* 0x0003e8000a921848 */
[----:B------:R1:W-:Y:S04]  /*dd50*/  LDGSTS.E [R79+0x280], [R146.64], P1 ;  /* 0x00280000924f7fae */ /* 0x0003e80008921848 */
[----:B-1----:R-:W2:Y:S04]  /*dd60*/  LDL.LU.64 R88, [R1+0x1cc0] ;  /* 0x001cc00001587983 */ /* 0x002ea80000300a00 */
[----:B------:R-:W2:Y:S04]  /*dd70*/  LDL.LU R39, [R1+0x1cb8] ;  /* 0x001cb80001277983 */ /* 0x000ea80000300800 */
[----:B------:R-:W2:Y:S04]  /*dd80*/  LDL.LU.64 R228, [R1+0x1cb0] ;  /* 0x001cb00001e47983 */ /* 0x000ea80000300a00 */
[----:B------:R-:W2:Y:S04]  /*dd90*/  LDL.LU.64 R146, [R1+0x1ca8] ;  /* 0x001ca80001927983 */ /* 0x000ea80000300a00 */
[----:B------:R1:W-:Y:S04]  /*dda0*/  LDGSTS.E [R79+0xa00], [R168.64], P5 ;  /* 0x00a00000a84f7fae */ /* 0x0003e8000a921848 */
[----:B------:R1:W-:Y:S04]  /*ddb0*/  LDGSTS.E [R79+0xa80], [R184.64], P1 ;  /* 0x00a80000b84f7fae */ /* 0x0003e80008921848 */
[----:B------:R1:W-:Y:S04]  /*ddc0*/  LDGSTS.E [R79+0x1200], [R248.64], P5 ;  /* 0x01200000f84f7fae */ /* 0x0003e8000a921848 */
[----:B-1----:R-:W2:Y:S04]  /*ddd0*/  LDL.LU.64 R168, [R1+0x1ca0] ;  /* 0x001ca00001a87983 */ /* 0x002ea80000300a00 */
[----:B------:R-:W2:Y:S04]  /*dde0*/  LDL.LU.64 R184, [R1+0x1c98] ;  /* 0x001c980001b87983 */ /* 0x000ea80000300a00 */
[----:B------:R-:W2:Y:S04]  /*ddf0*/  LDL.LU.64 R248, [R1+0x1c90] ;  /* 0x001c900001f87983 */ /* 0x000ea80000300a00 */
[----:B------:R1:W-:Y:S04]  /*de00*/  LDGSTS.E [R79+0x1280], [R34.64], P1 ;  /* 0x01280000224f7fae */ /* 0x0003e80008921848 */
[----:B------:R1:W-:Y:S04]  /*de10*/  LDGSTS.E [R79+0x1a00], [R214.64], P5 ;  /* 0x01a00000d64f7fae */ /* 0x0003e8000a921848 */
[----:B------:R1:W-:Y:S04]  /*de20*/  LDGSTS.E [R79+0x1a80], [R92.64], P1 ;  /* 0x01a800005c4f7fae */ /* 0x0003e80008921848 */
[----:B-1----:R-:W2:Y:S04]  /*de30*/  LDL.LU.64 R34, [R1+0x1c88] ;  /* 0x001c880001227983 */ /* 0x002ea80000300a00 */
[----:B------:R-:W2:Y:S04]  /*de40*/  LDL.LU.64 R214, [R1+0x1c80] ;  /* 0x001c800001d67983 */ /* 0x000ea80000300a00 */
[----:B------:R-:W3:Y:S04]  /*de50*/  LDL.64 R92, [R1+0x770] ;  /* 0x00077000015c7983 */ /* 0x000ee80000100a00 */
[----:B--2---:R1:W-:Y:S04]  /*de60*/  LDGSTS.E [R79+0x2200], [R214.64], P5 ;  /* 0x02200000d64f7fae */ /* 0x0043e8000a921848 */
[----:B------:R2:W-:Y:S04]  /*de70*/  LDGSTS.E [R79+0x2280], [R112.64], P1 ;  /* 0x02280000704f7fae */ /* 0x0005e80008921848 */
[----:B------:R3:W-:Y:S04]  /*de80*/  LDGSTS.E [R79+0x2a00], [R170.64], P5 ;  /* 0x02a00000aa4f7fae */ /* 0x0007e8000a921848 */
[----:B-1----:R-:W4:Y:S04]  /*de90*/  LDL.64 R214, [R1+0x728] ;  /* 0x0007280001d67983 */ /* 0x002f280000100a00 */
[----:B--2---:R-:W4:Y:S04]  /*dea0*/  LDL.LU.64 R112, [R1+0x1c78] ;  /* 0x001c780001707983 */ /* 0x004f280000300a00 */
[----:B---3--:R-:W3:Y:S04]  /*deb0*/  LDL.LU.64 R170, [R1+0x1c70] ;  /* 0x001c700001aa7983 */ /* 0x008ee80000300a00 */
[----:B------:R1:W-:Y:S04]  /*dec0*/  LDGSTS.E [R79+0x2a80], [R62.64], P1 ;  /* 0x02a800003e4f7fae */ /* 0x0003e80008921848 */
[----:B------:R1:W-:Y:S04]  /*ded0*/  LDGSTS.E [R79+0x3200], [R178.64], P5 ;  /* 0x03200000b24f7fae */ /* 0x0003e8000a921848 */
[----:B------:R1:W-:Y:S04]  /*dee0*/  LDGSTS.E [R79+0x3280], [R24.64], P1 ;  /* 0x03280000184f7fae */ /* 0x0003e80008921848 */
[----:B-1----:R-:W4:Y:S04]  /*def0*/  LDL.64 R62, [R1+0x7c8] ;  /* 0x0007c800013e7983 */ /* 0x002f280000100a00 */
[----:B------:R-:W4:Y:S04]  /*df00*/  LDL.64 R178, [R1+0x830] ;  /* 0x0008300001b27983 */ /* 0x000f280000100a00 */
[----:B------:R-:W4:Y:S04]  /*df10*/  LDL.64 R24, [R1+0x880] ;  /* 0x0008800001187983 */ /* 0x000f280000100a00 */
[----:B------:R1:W-:Y:S04]  /*df20*/  LDGSTS.E [R79+0x3a00], [R18.64], P5 ;  /* 0x03a00000124f7fae */ /* 0x0003e8000a921848 */
[----:B------:R1:W-:Y:S04]  /*df30*/  LDGSTS.E [R79+0x3a80], [R100.64], P1 ;  /* 0x03a80000644f7fae */ /* 0x0003e80008921848 */
[----:B------:R1:W-:Y:S04]  /*df40*/  LDGSTS.E [R79+0x4200], [R138.64], P5 ;  /* 0x042000008a4f7fae */ /* 0x0003e8000a921848 */
[----:B-1----:R-:W4:Y:S04]  /*df50*/  LDL.64 R18, [R1+0x920] ;  /* 0x0009200001127983 */ /* 0x002f280000100a00 */
[----:B------:R-:W4:Y:S04]  /*df60*/  LDL.64 R100, [R1+0x998] ;  /* 0x0009980001647983 */ /* 0x000f280000100a00 */
[----:B------:R-:W4:Y:S04]  /*df70*/  LDL.LU.64 R138, [R1+0x1c68] ;  /* 0x001c6800018a7983 */ /* 0x000f280000300a00 */
[----:B------:R1:W-:Y:S04]  /*df80*/  LDGSTS.E [R79+0x4280], [R164.64], P1 ;  /* 0x04280000a44f7fae */ /* 0x0003e80008921848 */
[----:B------:R1:W-:Y:S04]  /*df90*/  LDGSTS.E [R79+0x4a00], [R180.64], P5 ;  /* 0x04a00000b44f7fae */ /* 0x0003e8000a921848 */
[----:B------:R1:W-:Y:S04]  /*dfa0*/  LDGSTS.E [R79+0x4a80], [R202.64], P1 ;  /* 0x04a80000ca4f7fae */ /* 0x0003e80008921848 */
[----:B-1----:R-:W4:Y:S04]  /*dfb0*/  LDL.LU.64 R164, [R1+0x1c60] ;  /* 0x001c600001a47983 */ /* 0x002f280000300a00 */
[----:B------:R-:W4:Y:S04]  /*dfc0*/  LDL.LU.64 R180, [R1+0x1c58] ;  /* 0x001c580001b47983 */ /* 0x000f280000300a00 */
[----:B------:R-:W4:Y:S04]  /*dfd0*/  LDL.LU.64 R202, [R1+0x1c50] ;  /* 0x001c500001ca7983 */ /* 0x000f280000300a00 */
[----:B------:R1:W-:Y:S04]  /*dfe0*/  LDGSTS.E [R79+0x5200], [R10.64], P5 ;  /* 0x052000000a4f7fae */ /* 0x0003e8000a921848 */
[----:B------:R1:W-:Y:S04]  /*dff0*/  LDGSTS.E [R79+0x5280], [R142.64], P1 ;  /* 0x052800008e4f7fae */ /* 0x0003e80008921848 */
[----:B------:R1:W-:Y:S04]  /*e000*/  LDGSTS.E [R79+0x5a00], [R152.64], P5 ;  /* 0x05a00000984f7fae */ /* 0x0003e8000a921848 */
[----:B-1----:R-:W4:Y:S04]  /*e010*/  LDL.LU.64 R10, [R1+0x1c48] ;  /* 0x001c4800010a7983 */ /* 0x002f280000300a00 */
[----:B------:R-:W4:Y:S04]  /*e020*/  LDL.LU.64 R142, [R1+0x1c40] ;  /* 0x001c4000018e7983 */ /* 0x000f280000300a00 */
[----:B------:R-:W4:Y:S04]  /*e030*/  LDL.LU.64 R152, [R1+0x1c38] ;  /* 0x001c380001987983 */ /* 0x000f280000300a00 */
[----:B------:R1:W-:Y:S01]  /*e040*/  LDGSTS.E [R79+0x5a80], [R160.64], P1 ;  /* 0x05a80000a04f7fae */ /* 0x0003e20008921848 */
[----:B------:R-:W-:-:S03]  /*e050*/  LOP3.LUT R78, R252, 0x30, RZ, 0x3c, !PT ;  /* 0x00000030fc4e7812 */ /* 0x000fc600078e3cff */
[----:B-1----:R-:W4:Y:S04]  /*e060*/  LDL.LU.64 R160, [R1+0x1c30] ;  /* 0x001c300001a07983 */ /* 0x002f280000300a00 */
[----:B---3--:R1:W-:Y:S04]  /*e070*/  LDGSTS.E [R79+0x6200], [R170.64], P5 ;  /* 0x06200000aa4f7fae */ /* 0x0083e8000a921848 */
[----:B------:R3:W-:Y:S04]  /*e080*/  LDGSTS.E [R79+0x6280], [R108.64], P1 ;  /* 0x062800006c4f7fae */ /* 0x0007e80008921848 */
[----:B------:R4:W-:Y:S04]  /*e090*/  LDGSTS.E [R79+0x6a00], [R146.64], P5 ;  /* 0x06a00000924f7fae */ /* 0x0009e8000a921848 */
[----:B-1----:R-:W2:Y:S04]  /*e0a0*/  LDL.LU.64 R170, [R1+0x1c28] ;  /* 0x001c280001aa7983 */ /* 0x002ea80000300a00 */
[----:B---3--:R-:W4:Y:S04]  /*e0b0*/  LDL.LU.64 R108, [R1+0x1c20] ;  /* 0x001c2000016c7983 */ /* 0x008f280000300a00 */
[----:B----4-:R-:W4:Y:S04]  /*e0c0*/  LDL.LU.64 R146, [R1+0x1c18] ;  /* 0x001c180001927983 */ /* 0x010f280000300a00 */
        /* <DEDUP_REMOVED lines=11> */
[----:B------:R-:W2:Y:S04]  /*e180*/  LDL.LU R79, [R1+0x1be8] ;  /* 0x001be800014f7983 */ /* 0x000ea80000300800 */
[----:B------:R1:W-:Y:S04]  /*e190*/  LDGSTS.E [R78+0x380], [R40.64], P1 ;  /* 0x00380000284e7fae */ /* 0x0003e80008921848 */
[----:B------:R-:W2:Y:S04]  /*e1a0*/  LDL.LU.64 R92, [R1+0x1be0] ;  /* 0x001be000015c7983 */ /* 0x000ea80000300a00 */
[----:B------:R1:W-:Y:S04]  /*e1b0*/  LDGSTS.E [R78+0xb00], [R214.64], P5 ;  /* 0x00b00000d64e7fae */ /* 0x0003e8000a921848 */
[----:B-1----:R-:W2:Y:S04]  /*e1c0*/  LDL.LU.64 R40, [R1+0x1bd8] ;  /* 0x001bd80001287983 */ /* 0x002ea80000300a00 */
[----:B------:R1:W-:Y:S04]  /*e1d0*/  LDGSTS.E [R78+0xb80], [R72.64], P1 ;  /* 0x00b80000484e7fae */ /* 0x0003e80008921848 */
[----:B------:R-:W2:Y:S04]  /*e1e0*/  LDL.64 R214, [R1+0x778] ;  /* 0x0007780001d67983 */ /* 0x000ea80000100a00 */
[----:B------:R1:W-:Y:S04]  /*e1f0*/  LDGSTS.E [R78+0x1300], [R62.64], P5 ;  /* 0x013000003e4e7fae */ /* 0x0003e8000a921848 */
[----:B-1----:R-:W2:Y:S04]  /*e200*/  LDL.64 R72, [R1+0x790] ;  /* 0x0007900001487983 */ /* 0x002ea80000100a00 */
[----:B------:R1:W-:Y:S04]  /*e210*/  LDGSTS.E [R78+0x1380], [R104.64], P1 ;  /* 0x01380000684e7fae */ /* 0x0003e80008921848 */
[----:B------:R-:W2:Y:S04]  /*e220*/  LDL.LU.64 R62, [R1+0x1bd0] ;  /* 0x001bd000013e7983 */ /* 0x000ea80000300a00 */
[----:B------:R1:W-:Y:S04]  /*e230*/  LDGSTS.E [R78+0x1b00], [R178.64], P5 ;  /* 0x01b00000b24e7fae */ /* 0x0003e8000a921848 */
[----:B-1----:R-:W2:Y:S04]  /*e240*/  LDL.LU.64 R104, [R1+0x1bc8] ;  /* 0x001bc80001687983 */ /* 0x002ea80000300a00 */
        /* <DEDUP_REMOVED lines=11> */
[----:B-1----:R-:W4:Y:S04]  /*e300*/  LDL.LU.64 R190, [R1+0x1b98] ;  /* 0x001b980001be7983 */ /* 0x002f280000300a00 */
[----:B------:R1:W-:Y:S04]  /*e310*/  LDGSTS.E [R78+0x3380], [R16.64], P1 ;  /* 0x03380000104e7fae */ /* 0x0003e80008921848 */
[----:B------:R-:W4:Y:S04]  /*e320*/  LDL.LU.64 R100, [R1+0x1b90] ;  /* 0x001b900001647983 */ /* 0x000f280000300a00 */
[----:B-1----:R-:W4:Y:S04]  /*e330*/  LDL.LU.64 R16, [R1+0x1b88] ;  /* 0x001b880001107983 */ /* 0x002f280000300a00 */
[----:B--2---:R1:W-:Y:S04]  /*e340*/  LDGSTS.E [R78+0x3b00], [R18.64], P5 ;  /* 0x03b00000124e7fae */ /* 0x0043e8000a921848 */
[----:B------:R2:W-:Y:S04]  /*e350*/  LDGSTS.E [R78+0x3b80], [R194.64], P1 ;  /* 0x03b80000c24e7fae */ /* 0x0005e80008921848 */
[----:B------:R4:W-:Y:S04]  /*e360*/  LDGSTS.E [R78+0x4300], [R104.64], P5 ;  /* 0x04300000684e7fae */ /* 0x0009e8000a921848 */
[----:B-1----:R-:W4:Y:S04]  /*e370*/  LDL.LU.64 R18, [R1+0x1b80] ;  /* 0x001b800001127983 */ /* 0x002f280000300a00 */
[----:B--2---:R-:W2:Y:S04]  /*e380*/  LDL.LU.64 R194, [R1+0x1b78] ;  /* 0x001b780001c27983 */ /* 0x004ea80000300a00 */
        /* <DEDUP_REMOVED lines=30> */
[----:B------:R-:W4:Y:S04]  /*e570*/  LDL.LU R78, [R1+0x1af8] ;  /* 0x001af800014e7983 */ /* 0x000f280000300800 */
[----:B------:R1:W-:Y:S04]  /*e580*/  LDGSTS.E [R79+0x400], [R214.64], P5 ;  /* 0x00400000d64f7fae */ /* 0x0003e8000a921848 */
[----:B------:R1:W-:Y:S04]  /*e590*/  LDGSTS.E [R79+0x480], [R120.64], P1 ;  /* 0x00480000784f7fae */ /* 0x0003e80008921848 */
[----:B------:R1:W-:Y:S04]  /*e5a0*/  LDGSTS.E [R79+0xc00], [R72.64], P5 ;  /* 0x00c00000484f7fae */ /* 0x0003e8000a921848 */
[----:B-1----:R-:W4:Y:S04]  /*e5b0*/  LDL.LU.64 R214, [R1+0x1af0] ;  /* 0x001af00001d67983 */ /* 0x002f280000300a00 */
[----:B------:R-:W4:Y:S04]  /*e5c0*/  LDL.LU.64 R120, [R1+0x1ae8] ;  /* 0x001ae80001787983 */ /* 0x000f280000300a00 */
[----:B------:R-:W4:Y:S04]  /*e5d0*/  LDL.LU.64 R72, [R1+0x1ae0] ;  /* 0x001ae00001487983 */ /* 0x000f280000300a00 */
[----:B------:R1:W-:Y:S04]  /*e5e0*/  LDGSTS.E [R79+0xc80], [R218.64], P1 ;  /* 0x00c80000da4f7fae */ /* 0x0003e80008921848 */
[----:B-1----:R-:W4:Y:S04]  /*e5f0*/  LDL.LU.64 R218, [R1+0x1ad8] ;  /* 0x001ad80001da7983 */ /* 0x002f280000300a00 */
[----:B--2---:R1:W-:Y:S04]  /*e600*/  LDGSTS.E [R79+0x1400], [R124.64], P5 ;  /* 0x014000007c4f7fae */ /* 0x0043e8000a921848 */
[----:B------:R2:W-:Y:S04]  /*e610*/  LDGSTS.E [R79+0x1480], [R76.64], P1 ;  /* 0x014800004c4f7fae */ /* 0x0005e80008921848 */
[----:B------:R4:W-:Y:S04]  /*e620*/  LDGSTS.E [R79+0x1c00], [R228.64], P5 ;  /* 0x01c00000e44f7fae */ /* 0x0009e8000a921848 */
[----:B-1----:R-:W3:Y:S04]  /*e630*/  LDL.LU.64 R124, [R1+0x1ad0] ;  /* 0x001ad000017c7983 */ /* 0x002ee80000300a00 */
[----:B--2---:R-:W2:Y:S04]  /*e640*/  LDL.LU.64 R76, [R1+0x1ac8] ;  /* 0x001ac800014c7983 */ /* 0x004ea80000300a00 */
[----:B----4-:R-:W4:Y:S04]  /*e650*/  LDL.LU.64 R228, [R1+0x1ac0] ;  /* 0x001ac00001e47983 */ /* 0x010f280000300a00 */
[----:B------:R1:W-:Y:S04]  /*e660*/  LDGSTS.E [R79+0x1c80], [R226.64], P1 ;  /* 0x01c80000e24f7fae */ /* 0x0003e80008921848 */
[----:B------:R1:W-:Y:S04]  /*e670*/  LDGSTS.E [R79+0x2400], [R10.64], P5 ;  /* 0x024000000a4f7fae */ /* 0x0003e8000a921848 */
[----:B------:R1:W-:Y:S04]  /*e680*/  LDGSTS.E [R79+0x2480], [R32.64], P1 ;  /* 0x02480000204f7fae */ /* 0x0003e80008921848 */
[----:B-1----:R-:W3:Y:S04]  /*e690*/  LDL.LU.64 R226, [R1+0x1ab8] ;  /* 0x001ab80001e27983 */ /* 0x002ee80000300a00 */
[----:B------:R1:W-:Y:S04]  /*e6a0*/  LDGSTS.E [R79+0x2c00], [R2.64], P5 ;  /* 0x02c00000024f7fae */ /* 0x0003e8000a921848 */
        /* <DEDUP_REMOVED lines=12> */
[----:B------:R1:W-:Y:S01]  /*e770*/  LDGSTS.E [R79+0x5c80], [R244.64], P1 ;  /* 0x05c80000f44f7fae */ /* 0x0003e20008921848 */
[----:B------:R-:W-:-:S03]  /*e780*/  LOP3.LUT R0, R252, 0x50, RZ, 0x3c, !PT ;  /* 0x00000050fc007812 */ /* 0x000fc600078e3cff */
        /* <DEDUP_REMOVED lines=8> */
[----:B------:R-:W3:Y:S04]  /*e810*/  LDL.LU.64 R10, [R1+0x1ab0] ;  /* 0x001ab000010a7983 */ /* 0x000ee80000300a00 */
[----:B------:R-:W3:Y:S04]  /*e820*/  LDL.LU.64 R32, [R1+0x1aa8] ;  /* 0x001aa80001207983 */ /* 0x000ee80000300a00 */
[----:B-1----:R-:W3:Y:S04]  /*e830*/  LDL.LU.64 R2, [R1+0x1aa0] ;  /* 0x001aa00001027983 */ /* 0x002ee80000300a00 */
[----:B------:R-:W3:Y:S04]  /*e840*/  LDL.LU.64 R12, [R1+0x1a98] ;  /* 0x001a9800010c7983 */ /* 0x000ee80000300a00 */
[----:B------:R-:W3:Y:S01]  /*e850*/  LDL.LU.64 R18, [R1+0x1a90] ;  /* 0x001a900001127983 */ /* 0x000ee20000300a00 */
[----:B------:R-:W-:-:S03]  /*e860*/  LOP3.LUT R224, R252, 0x70, RZ, 0x3c, !PT ;  /* 0x00000070fce07812 */ /* 0x000fc600078e3cff */
[----:B------:R-:W4:Y:S01]  /*e870*/  LDL.LU.64 R20, [R1+0x1a88] ;  /* 0x001a880001147983 */ /* 0x000f220000300a00 */
[----:B------:R-:W-:-:S03]  /*e880*/  LOP3.LUT R252, R252, 0x60, RZ, 0x3c, !PT ;  /* 0x00000060fcfc7812 */ /* 0x000fc600078e3cff */
[----:B------:R-:W4:Y:S04]  /*e890*/  LDL.LU.64 R26, [R1+0x1a80] ;  /* 0x001a8000011a7983 */ /* 0x000f280000300a00 */
        /* <DEDUP_REMOVED lines=15> */
[----:B------:R-:W4:Y:S04]  /*e990*/  LDL.LU R79, [R1+0x1a00] ;  /* 0x001a0000014f7983 */ /* 0x000f280000300800 */
[----:B--2---:R1:W-:Y:S04]  /*e9a0*/  LDGSTS.E [R0+0x500], [R76.64], P5 ;  /* 0x005000004c007fae */ /* 0x0043e8000a921848 */
        /* <DEDUP_REMOVED lines=31> */
[----:B---3--:R3:W-:Y:S04]  /*eba0*/  LDGSTS.E [R252+0x600], [R124.64], P5 ;  /* 0x006000007cfc7fae */ /* 0x0087e8000a921848 */
        /* <DEDUP_REMOVED lines=8> */
[----:B-1----:R-:W4:Y:S04]  /*ec30*/  LDL.LU.64 R76, [R1+0x19f8] ;  /* 0x0019f800014c7983 */ /* 0x002f280000300a00 */
[----:B------:R1:W-:Y:S04]  /*ec40*/  LDGSTS.E [R252+0x2680], [R106.64], P1 ;  /* 0x026800006afc7fae */ /* 0x0003e80008921848 */
[----:B--2---:R-:W2:Y:S04]  /*ec50*/  LDL.LU.64 R74, [R1+0x19f0] ;  /* 0x0019f000014a7983 */ /* 0x004ea80000300a00 */
[----:B------:R1:W-:Y:S04]  /*ec60*/  LDGSTS.E [R252+0x2e00], [R104.64], P5 ;  /* 0x02e0000068fc7fae */ /* 0x0003e8000a921848 */
[----:B------:R-:W2:Y:S04]  /*ec70*/  LDL.LU.64 R72, [R1+0x19e8] ;  /* 0x0019e80001487983 */ /* 0x000ea80000300a00 */
        /* <DEDUP_REMOVED lines=55> */
[----:B---3--:R-:W3:Y:S04]  /*eff0*/  LDL.LU.64 R124, [R1+0x1908] ;  /* 0x00190800017c7983 */ /* 0x008ee80000300a00 */
        /* <DEDUP_REMOVED lines=17> */
[----:B-1----:R-:W2:Y:S04]  /*f110*/  LDL.LU.64 R106, [R1+0x18c0] ;  /* 0x0018c000016a7983 */ /* 0x002ea80000300a00 */
[----:B------:R1:W-:Y:S04]  /*f120*/  LDGSTS.E [R224+0x4700], [R150.64], P5 ;  /* 0x0470000096e07fae */ /* 0x0003e8000a921848 */
[----:B------:R-:W2:Y:S04]  /*f130*/  LDL.LU.64 R104, [R1+0x18b8] ;  /* 0x0018b80001687983 */ /* 0x000ea80000300a00 */
[----:B------:R1:W-:Y:S04]  /*f140*/  LDGSTS.E [R224+0x4780], [R148.64], P1 ;  /* 0x0478000094e07fae */ /* 0x0003e80008921848 */
[----:B------:R-:W2:Y:S04]  /*f150*/  LDL.LU.64 R102, [R1+0x18b0] ;  /* 0x0018b00001667983 */ /* 0x000ea80000300a00 */
[----:B------:R1:W-:Y:S01]  /*f160*/  LDGSTS.E [R224+0x4f00], [R146.64], P5 ;  /* 0x04f0000092e07fae */ /* 0x0003e2000a921848 */
[----:B------:R-:W-:-:S03]  /*f170*/  IMAD.MOV.U32 R0, RZ, RZ, c[0x0][0x180] ;  /* 0x00006000ff007624 */ /* 0x000fc600078e00ff */
[----:B------:R-:W2:Y:S04]  /*f180*/  LDL.LU.64 R100, [R1+0x18a8] ;  /* 0x0018a80001647983 */ /* 0x000ea80000300a00 */
[----:B------:R1:W-:Y:S04]  /*f190*/  LDGSTS.E [R224+0x4f80], [R144.64], P1 ;  /* 0x04f8000090e07fae */ /* 0x0003e80008921848 */
[----:B------:R-:W2:Y:S04]  /*f1a0*/  LDL.LU.64 R98, [R1+0x18a0] ;  /* 0x0018a00001627983 */ /* 0x000ea80000300a00 */
[----:B------:R1:W-:Y:S04]  /*f1b0*/  LDGSTS.E [R224+0x5700], [R142.64], P5 ;  /* 0x057000008ee07fae */ /* 0x0003e8000a921848 */
[----:B------:R-:W3:Y:S04]  /*f1c0*/  LDL.LU.64 R96, [R1+0x1898] ;  /* 0x0018980001607983 */ /* 0x000ee80000300a00 */
[----:B------:R1:W-:Y:S04]  /*f1d0*/  LDGSTS.E [R224+0x5780], [R140.64], P1 ;  /* 0x057800008ce07fae */ /* 0x0003e80008921848 */
[----:B------:R-:W3:Y:S04]  /*f1e0*/  LDL.LU.64 R94, [R1+0x1890] ;  /* 0x00189000015e7983 */ /* 0x000ee80000300a00 */
[----:B------:R1:W-:Y:S04]  /*f1f0*/  LDGSTS.E [R224+0x5f00], [R138.64], P5 ;  /* 0x05f000008ae07fae */ /* 0x0003e8000a921848 */
[----:B------:R-:W3:Y:S04]  /*f200*/  LDL.LU.64 R92, [R1+0x1888] ;  /* 0x00188800015c7983 */ /* 0x000ee80000300a00 */
[----:B------:R1:W-:Y:S01]  /*f210*/  LDGSTS.E [R224+0x5f80], [R166.64], P1 ;  /* 0x05f80000a6e07fae */ /* 0x0003e20008921848 */
[----:B------:R-:W-:-:S03]  /*f220*/  IADD3 R0, R0, -0x59, RZ ;  /* 0xffffffa700007810 */ /* 0x000fc60007ffe0ff */
[----:B------:R-:W3:Y:S04]  /*f230*/  LDL.LU.64 R42, [R1+0x1880] ;  /* 0x00188000012a7983 */ /* 0x000ee80000300a00 */
[----:B------:R1:W-:Y:S04]  /*f240*/  LDGSTS.E [R224+0x6700], [R168.64], P5 ;  /* 0x06700000a8e07fae */ /* 0x0003e8000a921848 */
        /* <DEDUP_REMOVED lines=13> */
[----:B------:R1:W-:Y:S01]  /*f320*/  LDGSTS.E [R224+0x7f80], [R234.64], P1 ;  /* 0x07f80000eae07fae */ /* 0x0003e20008921848 */
[----:B------:R-:W-:-:S03]  /*f330*/  ISETP.GE.U32.AND P1, PT, R0, 0x7fffff68, PT ;  /* 0x7fffff680000780c */ /* 0x000fc60003f26070 */
[----:B------:R-:W3:Y:S04]  /*f340*/  LDL.LU.64 R250, [R1+0x1840] ;  /* 0x0018400001fa7983 */ /* 0x000ee80000300a00 */
[----:B------:R-:W3:Y:S04]  /*f350*/  LDL.LU.64 R130, [R1+0x1838] ;  /* 0x0018380001827983 */ /* 0x000ee80000300a00 */
[----:B------:R-:W1:Y:S04]  /*f360*/  S2R R0, SR_TID.X ;  /* 0x0000000000007919 */ /* 0x000e680000002100 */
[----:B------:R-:W3:Y:S04]  /*f370*/  LDL.LU.64 R132, [R1+0x1830] ;  /* 0x0018300001847983 */ /* 0x000ee80000300a00 */
        /* <DEDUP_REMOVED lines=8> */
[----:B------:R-:W0:Y:S04]  /*f400*/  LDGDEPBAR ;  /* 0x00000000000079af */ /* 0x000e280000000000 */
[----:B------:R-:W3:Y:S01]  /*f410*/  LDL.LU.64 R206, [R1+0x17e8] ;  /* 0x0017e80001ce7983 */ /* 0x000ee20000300a00 */
[----:B------:R-:W-:-:S03]  /*f420*/  MOV R252, c[0x0][0x188] ;  /* 0x0000620000fc7a02 */ /* 0x000fc60000000f00 */
[----:B------:R-:W3:Y:S04]  /*f430*/  LDL.LU.64 R204, [R1+0x17e0] ;  /* 0x0017e00001cc7983 */ /* 0x000ee80000300a00 */
[----:B------:R-:W3:Y:S04]  /*f440*/  LDL.LU.64 R198, [R1+0x17d8] ;  /* 0x0017d80001c67983 */ /* 0x000ee80000300a00 */
[----:B------:R-:W3:Y:S04]  /*f450*/  LDL.LU.64 R196, [R1+0x17d0] ;  /* 0x0017d00001c47983 */ /* 0x000ee80000300a00 */
[----:B------:R-:W3:Y:S04]  /*f460*/  LDL.LU.64 R194, [R1+0x17c8] ;  /* 0x0017c80001c27983 */ /* 0x000ee80000300a00 */
[----:B------:R-:W3:Y:S01]  /*f470*/  LDL.LU.64 R192, [R1+0x17c0] ;  /* 0x0017c00001c07983 */ /* 0x000ee20000300a00 */
[----:B------:R-:W-:-:S03]  /*f480*/  IMAD.SHL.U32 R252, R252, 0x40, RZ ;  /* 0x00000040fcfc7824 */ /* 0x000fc600078e00ff */
[----:B------:R-:W3:Y:S04]  /*f490*/  LDL.LU.64 R190, [R1+0x17b8] ;  /* 0x0017b80001be7983 */ /* 0x000ee80000300a00 */
[----:B------:R-:W3:Y:S04]  /*f4a0*/  LDL.LU.64 R188, [R1+0x17b0] ;  /* 0x0017b00001bc7983 */ /* 0x000ee80000300a00 */
[----:B------:R-:W3:Y:S04]  /*f4b0*/  LDL.LU.64 R178, [R1+0x17a8] ;  /* 0x0017a80001b27983 */ /* 0x000ee80000300a00 */
[----:B----4-:R-:W4:Y:S01]  /*f4c0*/  LDL.LU.64 R176, [R1+0x17a0] ;  /* 0x0017a00001b07983 */ /* 0x010f220000300a00 */
[----:B------:R-:W-:-:S03]  /*f4d0*/  IADD3 R225, R225, -0x55, RZ ;  /* 0xffffffabe1e17810 */ /* 0x000fc60007ffe0ff */
[----:B-1----:R-:W4:Y:S01]  /*f4e0*/  LDL.LU.64 R150, [R1+0x1798] ;  /* 0x0017980001967983 */ /* 0x002f220000300a00 */
[----:B------:R-:W-:-:S03]  /*f4f0*/  IMAD.WIDE R230, R252, 0x4, R228 ;  /* 0x00000004fce67825 */ /* 0x000fc600078e02e4 */
[----:B------:R-:W4:Y:S01]  /*f500*/  LDL.LU.64 R148, [R1+0x1790] ;  /* 0x0017900001947983 */ /* 0x000f220000300a00 */
[----:B------:R-:W-:-:S03]  /*f510*/  LOP3.LUT R229, R0, 0x1f, RZ, 0xc0, !PT ;  /* 0x0000001f00e57812 */ /* 0x000fc600078ec0ff */
[----:B------:R-:W4:Y:S04]  /*f520*/  LDL.LU.64 R146, [R1+0x1788] ;  /* 0x0017880001927983 */ /* 0x000f280000300a00 */
[----:B------:R-:W4:Y:S01]  /*f530*/  LDL.LU.64 R144, [R1+0x1780] ;  /* 0x0017800001907983 */ /* 0x000f220000300a00 */
[----:B------:R-:W-:-:S03]  /*f540*/  ISETP.GE.U32.AND P5, PT, R225, 0x7fffff6c, PT ;  /* 0x7fffff6ce100780c */ /* 0x000fc60003fa6070 */
[----:B------:R-:W4:Y:S01]  /*f550*/  LDL.LU.64 R142, [R1+0x1778] ;  /* 0x00177800018e7983 */ /* 0x000f220000300a00 */
[----:B------:R-:W-:-:S03]  /*f560*/  IMAD.WIDE R224, R252, 0x4, R226 ;  /* 0x00000004fce07825 */ /* 0x000fc600078e02e2 */
[----:B------:R-:W4:Y:S01]  /*f570*/  LDL.LU.64 R140, [R1+0x1770] ;  /* 0x00177000018c7983 */ /* 0x000f220000300a00 */
[----:B------:R-:W-:-:S03]  /*f580*/  IMAD.SHL.U32 R227, R229, 0x4, RZ ;  /* 0x00000004e5e37824 */ /* 0x000fc600078e00ff */
[----:B------:R-:W-:Y:S06]  /*f590*/  BAR.SYNC.DEFER_BLOCKING 0x0 ;  /* 0x0000000000007b1d */ /* 0x000fec0000010000 */
[----:B------:R-:W4:Y:S04]  /*f5a0*/  LDL.LU.64 R138, [R1+0x1768] ;  /* 0x00176800018a7983 */ /* 0x000f280000300a00 */
[----:B------:R-:W4:Y:S04]  /*f5b0*/  LDL.LU.64 R166, [R1+0x1760] ;  /* 0x0017600001a67983 */ /* 0x000f280000300a00 */
[----:B------:R-:W4:Y:S04]  /*f5c0*/  LDL.LU.64 R168, [R1+0x1758] ;  /* 0x0017580001a87983 */ /* 0x000f280000300a00 */
[----:B------:R-:W4:Y:S04]  /*f5d0*/  LDL.LU.64 R186, [R1+0x1750] ;  /* 0x0017500001ba7983 */ /* 0x000f280000300a00 */
[----:B------:R-:W4:Y:S04]  /*f5e0*/  LDL.LU.64 R200, [R1+0x1748] ;  /* 0x0017480001c87983 */ /* 0x000f280000300a00 */
[----:B------:R-:W4:Y:S04]  /*f5f0*/  LDL.LU.64 R220, [R1+0x1740] ;  /* 0x0017400001dc7983 */ /* 0x000f280000300a00 */
[----:B------:R-:W4:Y:S04]  /*f600*/  LDL.LU.64 R222, [R1+0x1738] ;  /* 0x0017380001de7983 */ /* 0x000f280000300a00 */
[----:B------:R1:W-:Y:S04]  /*f610*/  STL.64 [R1+0x318], R224 ;  /* 0x000318e001007387 */ /* 0x0003e80000100a00 */
[----:B------:R1:W-:Y:S04]  /*f620*/  STL.64 [R1+0x320], R230 ;  /* 0x000320e601007387 */ /* 0x0003e80000100a00 */
[----:B------:R-:W-:Y:S01]  /*f630*/  @!PT LDS RZ, [RZ] ;  /* 0x00000000fffff984 */ /* 0x000fe20000000800 */
[----:B------:R-:W-:Y:S01]  /*f640*/  @!PT LDS RZ, [RZ] ;  /* 0x00000000fffff984 */ /* 0x000fe20000000800 */
[----:B------:R-:W-:Y:S01]  /*f650*/  @!PT LDS RZ, [RZ] ;  /* 0x00000000fffff984 */ /* 0x000fe20000000800 */
[----:B------:R1:W-:Y:S04]  /*f660*/  LDGSTS.E [R227+0x14000], [R224.64], !P6 ;  /* 0x14000000e0e37fae */ /* 0x0003e8000f121848 */
[----:B------:R1:W-:Y:S04]  /*f670*/  LDGSTS.E [R227+0x14080], [R230.64], !P6 ;  /* 0x14080000e6e37fae */ /* 0x0003e8000f121848 */
[----:B-1----:R-:W4:Y:S04]  /*f680*/  LDL.LU.64 R224, [R1+0x1730] ;  /* 0x0017300001e07983 */ /* 0x002f280000300a00 */
[----:B------:R-:W4:Y:S01]  /*f690*/  LDL.LU.64 R230, [R1+0x1728] ;  /* 0x0017280001e67983 */ /* 0x000f220000300a00 */
[----:B------:R-:W-:-:S05]  /*f6a0*/  IMAD.MOV.U32 R228, RZ, RZ, c[0x0][0x180] ;  /* 0x00006000ffe47624 */ /* 0x000fca00078e00ff */
[C---:B------:R-:W-:Y:S02]  /*f6b0*/  IADD3 R0, R228.reuse, -0x5d, RZ ;  /* 0xffffffa3e4007810 */ /* 0x040fe40007ffe0ff */
[----:B------:R-:W-:Y:S02]  /*f6c0*/  IADD3 R226, R228, -0x61, RZ ;  /* 0xffffff9fe4e27810 */ /* 0x000fe40007ffe0ff */
[----:B------:R-:W-:Y:S02]  /*f6d0*/  ISETP.GE.U32.AND P6, PT, R0, 0x7fffff64, PT ;  /* 0x7fffff640000780c */ /* 0x000fe40003fc6070 */
[----:B------:R-:W-:Y:S01]  /*f6e0*/  IADD3 R0, R228, -0x65, RZ ;  /* 0xffffff9be4007810 */ /* 0x000fe20007ffe0ff */
[----:B--2---:R-:W-:-:S04]  /*f6f0*/  IMAD.WIDE R98, R252, 0x4, R98 ;  /* 0x00000004fc627825 */ /* 0x004fc800078e0262 */
[----:B---3--:R-:W-:-:S04]  /*f700*/  IMAD.WIDE R96, R252, 0x4, R96 ;  /* 0x00000004fc607825 */ /* 0x008fc800078e0260 */
        /* <DEDUP_REMOVED lines=15> */
[----:B----4-:R-:W-:-:S04]  /*f800*/  IMAD.WIDE R144, R252, 0x4, R144 ;  /* 0x00000004fc907825 */ /* 0x010fc800078e0290 */
        /* <DEDUP_REMOVED lines=11> */
[----:B------:R-:W-:-:S05]  /*f8c0*/  IMAD.WIDE R230, R252, 0x4, R230 ;  /* 0x00000004fce67825 */ /* 0x000fca00078e02e6 */
[----:B------:R-:W-:Y:S04]  /*f8d0*/  STL.64 [R1+0x50], R230 ;  /* 0x000050e601007387 */ /* 0x000fe80000100a00 */
[----:B------:R1:W-:Y:S04]  /*f8e0*/  LDGSTS.E [R227+0x14400], [R230.64], !P4 ;  /* 0x14400000e6e37fae */ /* 0x0003e8000e121848 */
[----:B------:R-:W-:Y:S04]  /*f8f0*/  STL.64 [R1+0x48], R224 ;  /* 0x000048e001007387 */ /* 0x000fe80000100a00 */
[----:B------:R2:W-:Y:S01]  /*f900*/  LDGSTS.E [R227+0x14480], [R224.64], !P4 ;  /* 0x14480000e0e37fae */ /* 0x0005e2000e121848 */
[----:B------:R-:W-:-:S03]  /*f910*/  ISETP.GE.U32.AND P4, PT, R226, 0x7fffff60, PT ;  /* 0x7fffff60e200780c */ /* 0x000fc60003f86070 */
[----:B------:R-:W-:Y:S04]  /*f920*/  STL.64 [R1+0x10], R222 ;  /* 0x000010de01007387 */ /* 0x000fe80000100a00 */
[----:B------:R3:W-:Y:S04]  /*f930*/  LDGSTS.E [R227+0x14800], [R222.64], !P3 ;  /* 0x14800000dee37fae */ /* 0x0007e8000d921848 */
[----:B------:R4:W-:Y:S04]  /*f940*/  STL.64 [R1+0x8], R220 ;  /* 0x000008dc01007387 */ /* 0x0009e80000100a00 */
[----:B------:R4:W-:Y:S04]  /*f950*/  LDGSTS.E [R227+0x14880], [R220.64], !P3 ;  /* 0x14880000dce37fae */ /* 0x0009e8000d921848 */
[----:B------:R1:W-:Y:S04]  /*f960*/  LDGSTS.E [R227+0x14c00], [R200.64], !P2 ;  /* 0x14c00000c8e37fae */ /* 0x0003e8000d121848 */
[----:B------:R-:W-:Y:S04]  /*f970*/  STL.64 [R1+0x12c0], R200 ;  /* 0x0012c0c801007387 */ /* 0x000fe80000100a00 */
[----:B------:R1:W-:Y:S01]  /*f980*/  LDGSTS.E [R227+0x14c80], [R186.64], !P2 ;  /* 0x14c80000bae37fae */ /* 0x0003e2000d121848 */
[----:B----4-:R-:W-:-:S03]  /*f990*/  IADD3 R220, R228, -0x69, RZ ;  /* 0xffffff97e4dc7810 */ /* 0x010fc60007ffe0ff */
[----:B------:R-:W-:Y:S01]  /*f9a0*/  STL.64 [R1+0x12c8], R186 ;  /* 0x0012c8ba01007387 */ /* 0x000fe20000100a00 */
[----:B------:R-:W-:-:S03]  /*f9b0*/  ISETP.GE.U32.AND P3, PT, R0, 0x7fffff5c, PT ;  /* 0x7fffff5c0000780c */ /* 0x000fc60003f66070 */
[----:B------:R4:W-:Y:S04]  /*f9c0*/  LDGSTS.E [R227+0x15000], [R168.64], !P0 ;  /* 0x15000000a8e37fae */ /* 0x0009e8000c121848 */
[----:B------:R-:W-:Y:S04]  /*f9d0*/  STL.64 [R1+0x12d0], R168 ;  /* 0x0012d0a801007387 */ /* 0x000fe80000100a00 */
[----:B-1----:R-:W1:Y:S04]  /*f9e0*/  S2R R231, SR_TID.X ;  /* 0x0000000000e77919 */ /* 0x002e680000002100 */
[----:B------:R1:W-:Y:S04]  /*f9f0*/  LDGSTS.E [R227+0x15080], [R166.64], !P0 ;  /* 0x15080000a6e37fae */ /* 0x0003e8000c121848 */
[----:B------:R-:W-:Y:S01]  /*fa00*/  STL.64 [R1+0x12d8], R166 ;  /* 0x0012d8a601007387 */ /* 0x000fe20000100a00 */
[----:B------:R-:W-:-:S03]  /*fa10*/  IADD3 R0, R228, -0x6d, RZ ;  /* 0xffffff93e4007810 */ /* 0x000fc60007ffe0ff */
[----:B------:R-:W-:Y:S01]  /*fa20*/  STL.64 [R1+0xf0], R138 ;  /* 0x0000f08a01007387 */ /* 0x000fe20000100a00 */
[----:B------:R-:W-:-:S03]  /*fa30*/  ISETP.GE.U32.AND P2, PT, R220, 0x7fffff58, PT ;  /* 0x7fffff58dc00780c */ /* 0x000fc60003f46070 */
[----:B------:R1:W-:Y:S04]  /*fa40*/  LDGSTS.E [R227+0x15400], [R138.64], !P5 ;  /* 0x154000008ae37fae */ /* 0x0003e8000e921848 */
[----:B------:R1:W-:Y:S04]  /*fa50*/  STL.64 [R1+0x118], R140 ;  /* 0x0001188c01007387 */ /* 0x0003e80000100a00 */
[----:B------:R1:W-:Y:S01]  /*fa60*/  LDGSTS.E [R227+0x15480], [R140.64], !P5 ;  /* 0x154800008ce37fae */ /* 0x0003e2000e921848 */
[----:B------:R-:W-:-:S03]  /*fa70*/  IADD3 R220, R228, -0x71, RZ ;  /* 0xffffff8fe4dc7810 */ /* 0x000fc60007ffe0ff */
[----:B------:R2:W-:Y:S04]  /*fa80*/  STL.64 [R1+0x1e0], R142 ;  /* 0x0001e08e01007387 */ /* 0x0005e80000100a00 */
[----:B------:R2:W-:Y:S04]  /*fa90*/  LDGSTS.E [R227+0x15800], [R142.64], !P1 ;  /* 0x158000008ee37fae */ /* 0x0005e8000c921848 */
[----:B------:R3:W-:Y:S01]  /*faa0*/  STL.64 [R1+0x248], R144 ;  /* 0x0002489001007387 */ /* 0x0007e20000100a00 */
[----:B-1----:R-:W-:-:S03]  /*fab0*/  IMAD.WIDE R140, R252, 0x4, R176 ;  /* 0x00000004fc8c7825 */ /* 0x002fc600078e02b0 */
[----:B------:R3:W-:Y:S01]  /*fac0*/  LDGSTS.E [R227+0x15880], [R144.64], !P1 ;  /* 0x1588000090e37fae */ /* 0x0007e2000c921848 */
[----:B------:R-:W-:Y:S01]  /*fad0*/  ISETP.GE.U32.AND P0, PT, R0, 0x7fffff54, PT ;  /* 0x7fffff540000780c */ /* 0x000fe20003f06070 */
[----:B--2---:R-:W-:Y:S01]  /*fae0*/  IMAD.WIDE R142, R252, 0x4, R150 ;  /* 0x00000004fc8e7825 */ /* 0x004fe200078e0296 */
[----:B------:R-:W-:Y:S01]  /*faf0*/  IADD3 R0, R228, -0x75, RZ ;  /* 0xffffff8be4007810 */ /* 0x000fe20007ffe0ff */
[----:B------:R1:W-:Y:S01]  /*fb00*/  STL.64 [R1+0x2a0], R146 ;  /* 0x0002a09201007387 */ /* 0x0003e20000100a00 */
[----:B------:R-:W-:-:S03]  /*fb10*/  ISETP.GE.U32.AND P5, PT, R220, 0x7fffff50, PT ;  /* 0x7fffff50dc00780c */ /* 0x000fc60003fa6070 */
[----:B------:R1:W-:Y:S01]  /*fb20*/  LDGSTS.E [R227+0x15c00], [R146.64], !P6 ;  /* 0x15c0000092e37fae */ /* 0x0003e2000f121848 */
[----:B---3--:R-:W-:Y:S01]  /*fb30*/  IMAD.WIDE R144, R252, 0x4, R148 ;  /* 0x00000004fc907825 */ /* 0x008fe200078e0294 */
[----:B------:R-:W-:-:S04]  /*fb40*/  IADD3 R138, R228, -0x79, RZ ;  /* 0xffffff87e48a7810 */ /* 0x000fc80007ffe0ff */
[----:B------:R2:W-:Y:S01]  /*fb50*/  STL.64 [R1+0x2c0], R144 ;  /* 0x0002c09001007387 */ /* 0x0005e20000100a00 */
[----:B------:R-:W-:-:S03]  /*fb60*/  ISETP.GE.U32.AND P1, PT, R0, 0x7fffff4c, PT ;  /* 0x7fffff4c0000780c */ /* 0x000fc60003f26070 */
[----:B------:R2:W-:Y:S01]  /*fb70*/  LDGSTS.E [R227+0x15c80], [R144.64], !P6 ;  /* 0x15c8000090e37fae */ /* 0x0005e2000f121848 */
[----:B-1----:R-:W-:-:S03]  /*fb80*/  IMAD.WIDE R146, R252, 0x4, R178 ;  /* 0x00000004fc927825 */ /* 0x002fc600078e02b2 */
[----:B------:R1:W-:Y:S01]  /*fb90*/  STL.64 [R1+0x2e0], R142 ;  /* 0x0002e08e01007387 */ /* 0x0003e20000100a00 */
[----:B------:R-:W-:-:S03]  /*fba0*/  IADD3 R0, R228, -0x7d, RZ ;  /* 0xffffff83e4007810 */ /* 0x000fc60007ffe0ff */
[----:B------:R1:W-:Y:S01]  /*fbb0*/  LDGSTS.E [R227+0x16000], [R142.64], !P4 ;  /* 0x160000008ee37fae */ /* 0x0003e2000e121848 */
[----:B--2---:R-:W-:-:S03]  /*fbc0*/  IMAD.WIDE R144, R252, 0x4, R188 ;  /* 0x00000004fc907825 */ /* 0x004fc600078e02bc */
[----:B------:R2:W-:Y:S04]  /*fbd0*/  STL.64 [R1+0x310], R140 ;  /* 0x0003108c01007387 */ /* 0x0005e80000100a00 */
[----:B------:R2:W-:Y:S01]  /*fbe0*/  LDGSTS.E [R227+0x16080], [R140.64], !P4 ;  /* 0x160800008ce37fae */ /* 0x0005e2000e121848 */
[----:B-1----:R-:W-:-:S03]  /*fbf0*/  IMAD.WIDE R142, R252, 0x4, R190 ;  /* 0x00000004fc8e7825 */ /* 0x002fc600078e02be */
[----:B------:R1:W-:Y:S01]  /*fc00*/  STL.64 [R1+0x328], R146 ;  /* 0x0003289201007387 */ /* 0x0003e20000100a00 */
[----:B------:R-:W-:-:S03]  /*fc10*/  ISETP.GE.U32.AND P6, PT, R138, 0x7fffff48, PT ;  /* 0x7fffff488a00780c */ /* 0x000fc60003fc6070 */
[----:B------:R1:W-:Y:S01]  /*fc20*/  LDGSTS.E [R227+0x16400], [R146.64], !P3 ;  /* 0x1640000092e37fae */ /* 0x0003e2000d921848 */
[----:B--2---:R-:W-:-:S03]  /*fc30*/  IMAD.WIDE R140, R252, 0x4, R192 ;  /* 0x00000004fc8c7825 */ /* 0x004fc600078e02c0 */
[----:B------:R2:W-:Y:S01]  /*fc40*/  STL.64 [R1+0x330], R144 ;  /* 0x0003309001007387 */ /* 0x0005e20000100a00 */
[----:B------:R-:W-:-:S03]  /*fc50*/  IADD3 R138, R228, -0x42, RZ ;  /* 0xffffffbee48a7810 */ /* 0x000fc60007ffe0ff */
[----:B------:R2:W-:Y:S01]  /*fc60*/  LDGSTS.E [R227+0x16480], [R144.64], !P3 ;  /* 0x1648000090e37fae */ /* 0x0005e2000d921848 */
[----:B------:R-:W-:Y:S01]  /*fc70*/  ISETP.GE.U32.AND P4, PT, R0, 0x7fffff44, PT ;  /* 0x7fffff440000780c */ /* 0x000fe20003f86070 */
[----:B-1----:R-:W-:Y:S02]  /*fc80*/  IMAD.WIDE R146, R252, 0x4, R194 ;  /* 0x00000004fc927825 */ /* 0x002fe400078e02c2 */
[----:B------:R1:W-:Y:S01]  /*fc90*/  STL.64 [R1+0x360], R142 ;  /* 0x0003608e01007387 */ /* 0x0003e20000100a00 */
[----:B------:R-:W-:-:S03]  /*fca0*/  IADD3 R0, R228, -0x46, RZ ;  /* 0xffffffbae4007810 */ /* 0x000fc60007ffe0ff */
[----:B------:R1:W-:Y:S01]  /*fcb0*/  LDGSTS.E [R227+0x16800], [R142.64], !P2 ;  /* 0x168000008ee37fae */ /* 0x0003e2000d121848 */
[----:B--2---:R-:W-:-:S03]  /*fcc0*/  IMAD.WIDE R144, R252, 0x4, R196 ;  /* 0x00000004fc907825 */ /* 0x004fc600078e02c4 */
        /* <DEDUP_REMOVED lines=8> */
[----:B------:R2:W-:Y:S01]  /*fd50*/  STL.64 [R1+0x3a8], R144 ;  /* 0x0003a89001007387 */ /* 0x0005e20000100a00 */
[----:B------:R-:W-:Y:S02]  /*fd60*/  ISETP.GE.U32.AND P2, PT, R0, 0x7fffff7b, PT ;  /* 0x7fffff7b0000780c */ /* 0x000fe40003f46070 */
[----:B------:R-:W-:Y:S01]  /*fd70*/  LOP3.LUT R231, R231, 0x1f, RZ, 0xc0, !PT ;  /* 0x0000001fe7e77812 */ /* 0x000fe200078ec0ff */
[----:B------:R2:W-:Y:S01]  /*fd80*/  LDGSTS.E [R227+0x16c80], [R144.64], !P0 ;  /* 0x16c8000090e37fae */ /* 0x0005e2000c121848 */
[----:B------:R-:W-:Y:S01]  /*fd90*/  IADD3 R0, R228, -0x4e, RZ ;  /* 0xffffffb2e4007810 */ /* 0x000fe20007ffe0ff */
[----:B-1----:R-:W-:Y:S02]  /*fda0*/  IMAD.WIDE R146, R252, 0x4, R206 ;  /* 0x00000004fc927825 */ /* 0x002fe400078e02ce */
[----:B------:R1:W-:Y:S01]  /*fdb0*/  STL.64 [R1+0x3e0], R142 ;  /* 0x0003e08e01007387 */ /* 0x0003e20000100a00 */
[----:B------:R-:W-:-:S03]  /*fdc0*/  ISETP.GE.U32.AND P0, PT, R138, 0x7fffff77, PT ;  /* 0x7fffff778a00780c */ /* 0x000fc60003f06070 */
[----:B------:R1:W-:Y:S01]  /*fdd0*/  LDGSTS.E [R227+0x17000], [R142.64], !P5 ;  /* 0x170000008ee37fae */ /* 0x0003e2000e921848 */
[----:B--2---:R-:W-:-:S03]  /*fde0*/  IMAD.WIDE R144, R252, 0x4, R208 ;  /* 0x00000004fc907825 */ /* 0x004fc600078e02d0 */
[----:B------:R2:W-:Y:S01]  /*fdf0*/  STL.64 [R1+0x3e8], R140 ;  /* 0x0003e88c01007387 */ /* 0x0005e20000100a00 */
[----:B------:R-:W-:-:S03]  /*fe00*/  IADD3 R138, R228, -0x52, RZ ;  /* 0xffffffaee48a7810 */ /* 0x000fc60007ffe0ff */
[----:B------:R2:W-:Y:S01]  /*fe10*/  LDGSTS.E [R227+0x17080], [R140.64], !P5 ;  /* 0x170800008ce37fae */ /* 0x0005e2000e921848 */
[----:B-1----:R-:W-:-:S03]  /*fe20*/  IMAD.WIDE R142, R252, 0x4, R210 ;  /* 0x00000004fc8e7825 */ /* 0x002fc600078e02d2 */
[----:B------:R-:W-:Y:S01]  /*fe30*/  STL.64 [R1+0x420], R146 ;  /* 0x0004209201007387 */ /* 0x000fe20000100a00 */
[----:B------:R-:W-:Y:S02]  /*fe40*/  SHF.L.U32 R231, R231, 0x2, RZ ;  /* 0x00000002e7e77819 */ /* 0x000fe400000006ff */
[----:B------:R-:W-:Y:S01]  /*fe50*/  ISETP.GE.U32.AND P5, PT, R0, 0x7fffff73, PT ;  /* 0x7fffff730000780c */ /* 0x000fe20003fa6070 */
[----:B------:R1:W-:Y:S01]  /*fe60*/  LDGSTS.E [R227+0x17400], [R146.64], !P1 ;  /* 0x1740000092e37fae */ /* 0x0003e2000c921848 */
[----:B--2---:R-:W-:-:S03]  /*fe70*/  IMAD.WIDE R140, R252, 0x4, R212 ;  /* 0x00000004fc8c7825 */ /* 0x004fc600078e02d4 */
[----:B------:R2:W-:Y:S01]  /*fe80*/  STL.64 [R1+0x428], R144 ;  /* 0x0004289001007387 */ /* 0x0005e20000100a00 */
[----:B------:R-:W-:-:S03]  /*fe90*/  IADD3 R0, R228, -0x56, RZ ;  /* 0xffffffaae4007810 */ /* 0x000fc60007ffe0ff */
[----:B------:R2:W-:Y:S01]  /*fea0*/  LDGSTS.E [R227+0x17480], [R144.64], !P1 ;  /* 0x1748000090e37fae */ /* 0x0005e2000c921848 */
[----:B------:R-:W-:-:S03]  /*feb0*/  ISETP.GE.U32.AND P1, PT, R138, 0x7fffff6f, PT ;  /* 0x7fffff6f8a00780c */ /* 0x000fc60003f26070 */
[----:B------:R3:W-:Y:S01]  /*fec0*/  STL.64 [R1+0x460], R142 ;  /* 0x0004608e01007387 */ /* 0x0007e20000100a00 */
[----:B------:R-:W-:-:S03]  /*fed0*/  LOP3.LUT R230, R231, 0x20, RZ, 0x3c, !PT ;  /* 0x00000020e7e67812 */ /* 0x000fc600078e3cff */
[----:B------:R3:W-:Y:S01]  /*fee0*/  LDGSTS.E [R227+0x17800], [R142.64], !P6 ;  /* 0x178000008ee37fae */ /* 0x0007e2000f121848 */
[----:B------:R-:W-:Y:S01]  /*fef0*/  IADD3 R138, R228, -0x5a, RZ ;  /* 0xffffffa6e48a7810 */ /* 0x000fe20007ffe0ff */
[C---:B--2---:R-:W-:Y:S02]  /*ff00*/  IMAD.WIDE R144, R252.reuse, 0x4, R214 ;  /* 0x00000004fc907825 */ /* 0x044fe400078e02d6 */
[----:B------:R2:W-:Y:S04]  /*ff10*/  STL.64 [R1+0x468], R140 ;  /* 0x0004688c01007387 */ /* 0x0005e80000100a00 */
[----:B------:R2:W-:Y:S01]  /*ff20*/  LDGSTS.E [R227+0x17880], [R140.64], !P6 ;  /* 0x178800008ce37fae */ /* 0x0005e2000f121848 */
[----:B---3--:R-:W-:Y:S01]  /*ff30*/  IMAD.WIDE R142, R252, 0x4, R216 ;  /* 0x00000004fc8e7825 */ /* 0x008fe200078e02d8 */
[----:B------:R-:W-:-:S02]  /*ff40*/  ISETP.GE.U32.AND P6, PT, R0, 0x7fffff6b, PT ;  /* 0x7fffff6b0000780c */ /* 0x000fc40003fc6070 */
[----:B------:R3:W-:Y:S01]  /*ff50*/  LDGSTS.E [R227+0x17c00], [R144.64], !P4 ;  /* 0x17c0000090e37fae */ /* 0x0007e2000e121848 */
[----:B------:R-:W-:-:S03]  /*ff60*/  IADD3 R0, R228, -0x5e, RZ ;  /* 0xffffffa2e4007810 */ /* 0x000fc60007ffe0ff */
[----:B------:R-:W-:Y:S01]  /*ff70*/  STL.64 [R1+0x4a0], R144 ;  /* 0x0004a09001007387 */ /* 0x000fe20000100a00 */
[----:B--2---:R-:W-:-:S03]  /*ff80*/  IMAD.WIDE R140, R252, 0x4, R218 ;  /* 0x00000004fc8c7825 */ /* 0x004fc600078e02da */
[----:B------:R2:W-:Y:S01]  /*ff90*/  LDGSTS.E [R227+0x17c80], [R142.64], !P4 ;  /* 0x17c800008ee37fae */ /* 0x0005e2000e121848 */
[----:B------:R-:W-:-:S03]  /*ffa0*/  ISETP.GE.U32.AND P4, PT, R138, 0x7fffff67, PT ;  /* 0x7fffff678a00780c */ /* 0x000fc60003f86070 */
[----:B------:R-:W-:Y:S04]  /*ffb0*/  STL.64 [R1+0x4a8], R142 ;  /* 0x0004a88e01007387 */ /* 0x000fe80000100a00 */
[----:B------:R1:W-:Y:S04]  /*ffc0*/  LDGSTS.E [R230+0x14100], [R140.64], !P3 ;  /* 0x141000008ce67fae */ /* 0x0003e8000d921848 */
[----:B------:R-:W-:Y:S04]  /*ffd0*/  STL.64 [R1+0x80], R140 ;  /* 0x0000808c01007387 */ /* 0x000fe80000100a00 */
[----:B------:R1:W-:Y:S01]  /*ffe0*/  LDGSTS.E [R230+0x14180], [R136.64], !P3 ;  /* 0x1418000088e67fae */ /* 0x0003e2000d921848 */
[----:B------:R-:W-:-:S03]  /*fff0*/  ISETP.GE.U32.AND P3, PT, R0, 0x7fffff63, PT ;  /* 0x7fffff630000780c */ /* 0x000fc60003f66070 */
[----:B------:R1:W-:Y:S01]  /*10000*/  STL.64 [R1+0x78], R136 ;  /* 0x0000788801007387 */ /* 0x0003e20000100a00 */
[----:B------:R-:W-:-:S03]  /*10010*/  IADD3 R0, R228, -0x66, RZ ;  /* 0xffffff9ae4007810 */ /* 0x000fc60007ffe0ff */
[----:B------:R-:W-:Y:S04]  /*10020*/  STL.64 [R1+0x40], R134 ;  /* 0x0000408601007387 */ /* 0x000fe80000100a00 */
[----:B------:R2:W-:Y:S01]  /*10030*/  LDGSTS.E [R230+0x14500], [R134.64], !P2 ;  /* 0x1450000086e67fae */ /* 0x0005e2000d121848 */
[----:B-1----:R-:W-:-:S03]  /*10040*/  IADD3 R136, R228, -0x62, RZ ;  /* 0xffffff9ee4887810 */ /* 0x002fc60007ffe0ff */
[----:B------:R-:W-:Y:S04]  /*10050*/  STL.64 [R1+0x38], R132 ;  /* 0x0000388401007387 */ /* 0x000fe80000100a00 */
[----:B------:R1:W-:Y:S01]  /*10060*/  LDGSTS.E [R230+0x14580], [R132.64], !P2 ;  /* 0x1458000084e67fae */ /* 0x0003e2000d121848 */
[----:B------:R-:W-:-:S03]  /*10070*/  ISETP.GE.U32.AND P2, PT, R136, 0x7fffff5f, PT ;  /* 0x7fffff5f8800780c */ /* 0x000fc60003f46070 */
[----:B------:R1:W-:Y:S04]  /*10080*/  STL.64 [R1], R130 ;  /* 0x0000008201007387 */ /* 0x0003e80000100a00 */
[----:B------:R1:W-:Y:S04]  /*10090*/  LDGSTS.E [R230+0x14900], [R130.64], !P0 ;  /* 0x1490000082e67fae */ /* 0x0003e8000c121848 */
[----:B------:R2:W-:Y:S01]  /*100a0*/  LDGSTS.E [R230+0x14980], [R250.64], !P0 ;  /* 0x14980000fae67fae */ /* 0x0005e2000c121848 */
[----:B------:R-:W-:-:S03]  /*100b0*/  ISETP.GE.U32.AND P0, PT, R0, 0x7fffff5b, PT ;  /* 0x7fffff5b0000780c */ /* 0x000fc60003f06070 */
[----:B------:R-:W-:Y:S01]  /*100c0*/  STL.64 [R1+0x12e0], R250 ;  /* 0x0012e0fa01007387 */ /* 0x000fe20000100a00 */
[----:B-1----:R-:W-:-:S03]  /*100d0*/  IADD3 R130, R228, -0x6a, RZ ;  /* 0xffffff96e4827810 */ /* 0x002fc60007ffe0ff */
[----:B------:R1:W-:Y:S04]  /*100e0*/  LDGSTS.E [R230+0x14d00], [R184.64], !P5 ;  /* 0x14d00000b8e67fae */ /* 0x0003e8000e921848 */
[----:B------:R-:W-:Y:S01]  /*100f0*/  STL.64 [R1+0x12e8], R184 ;  /* 0x0012e8b801007387 */ /* 0x000fe20000100a00 */
[----:B------:R-:W-:-:S03]  /*10100*/  IADD3 R0, R228, -0x6e, RZ ;  /* 0xffffff92e4007810 */ /* 0x000fc60007ffe0ff */
[----:B------:R1:W-:Y:S01]  /*10110*/  LDGSTS.E [R230+0x14d80], [R182.64], !P5 ;  /* 0x14d80000b6e67fae */ /* 0x0003e2000e921848 */
[----:B------:R-:W-:-:S03]  /*10120*/  ISETP.GE.U32.AND P5, PT, R130, 0x7fffff57, PT ;  /* 0x7fffff578200780c */ /* 0x000fc60003fa6070 */
[----:B------:R-:W-:Y:S04]  /*10130*/  STL.64 [R1+0x12f0], R182 ;  /* 0x0012f0b601007387 */ /* 0x000fe80000100a00 */
[----:B------:R1:W-:Y:S04]  /*10140*/  LDGSTS.E [R230+0x15100], [R164.64], !P1 ;  /* 0x15100000a4e67fae */ /* 0x0003e8000c921848 */
[----:B------:R-:W-:Y:S01]  /*10150*/  STL.64 [R1+0x12f8], R164 ;  /* 0x0012f8a401007387 */ /* 0x000fe20000100a00 */
[----:B------:R-:W-:-:S03]  /*10160*/  IADD3 R130, R228, -0x72, RZ ;  /* 0xffffff8ee4827810 */ /* 0x000fc60007ffe0ff */
[----:B------:R1:W-:Y:S04]  /*10170*/  LDGSTS.E [R230+0x15180], [R162.64], !P1 ;  /* 0x15180000a2e67fae */ /* 0x0003e8000c921848 */
[----:B------:R-:W-:Y:S04]  /*10180*/  STL.64 [R1+0x1300], R162 ;  /* 0x001300a201007387 */ /* 0x000fe80000100a00 */
[----:B------:R1:W-:Y:S04]  /*10190*/  LDGSTS.E [R230+0x15500], [R152.64], !P6 ;  /* 0x1550000098e67fae */ /* 0x0003e8000f121848 */
[----:B------:R-:W-:Y:S01]  /*101a0*/  STL.64 [R1+0x1308], R152 ;  /* 0x0013089801007387 */ /* 0x000fe20000100a00 */
[----:B------:R-:W-:-:S03]  /*101b0*/  ISETP.GE.U32.AND P1, PT, R0, 0x7fffff53, PT ;  /* 0x7fffff530000780c */ /* 0x000fc60003f26070 */
[----:B------:R1:W-:Y:S04]  /*101c0*/  LDGSTS.E [R230+0x15580], [R70.64], !P6 ;  /* 0x1558000046e67fae */ /* 0x0003e8000f121848 */
[----:B------:R1:W-:Y:S04]  /*101d0*/  STL.64 [R1+0x1310], R70 ;  /* 0x0013104601007387 */ /* 0x0003e80000100a00 */
[----:B------:R1:W-:Y:S04]  /*101e0*/  LDGSTS.E [R230+0x15900], [R60.64], !P4 ;  /* 0x159000003ce67fae */ /* 0x0003e8000e121848 */
[----:B------:R2:W-:Y:S01]  /*101f0*/  STL.64 [R1+0x1318], R60 ;  /* 0x0013183c01007387 */ /* 0x0005e20000100a00 */
[----:B------:R-:W-:-:S03]  /*10200*/  IADD3 R0, R228, -0x76, RZ ;  /* 0xffffff8ae4007810 */ /* 0x000fc60007ffe0ff */
[----:B------:R2:W-:Y:S01]  /*10210*/  LDGSTS.E [R230+0x15980], [R42.64], !P4 ;  /* 0x159800002ae67fae */ /* 0x0005e2000e121848 */
[----:B------:R-:W-:-:S03]  /*10220*/  ISETP.GE.U32.AND P6, PT, R130, 0x7fffff4f, PT ;  /* 0x7fffff4f8200780c */ /* 0x000fc60003fc6070 */
[----:B------:R2:W-:Y:S01]  /*10230*/  STL.64 [R1+0x1320], R42 ;  /* 0x0013202a01007387 */ /* 0x0005e20000100a00 */
[----:B-1----:R-:W-:-:S03]  /*10240*/  IMAD.WIDE R70, R252, 0x4, R102 ;  /* 0x00000004fc467825 */ /* 0x002fc600078e0266 */
[----:B------:R-:W-:Y:S04]  /*10250*/  STL.64 [R1+0xd8], R92 ;  /* 0x0000d85c01007387 */ /* 0x000fe80000100a00 */
[----:B------:R1:W-:Y:S01]  /*10260*/  LDGSTS.E [R230+0x15d00], [R92.64], !P3 ;  /* 0x15d000005ce67fae */ /* 0x0003e2000d921848 */
[----:B------:R-:W-:-:S03]  /*10270*/  IADD3 R130, R228, -0x7a, RZ ;  /* 0xffffff86e4827810 */ /* 0x000fc60007ffe0ff */
[----:B------:R1:W-:Y:S01]  /*10280*/  STL.64 [R1+0x110], R94 ;  /* 0x0001105e01007387 */ /* 0x0003e20000100a00 */
[----:B--2---:R-:W-:-:S03]  /*10290*/  IMAD.WIDE R60, R252, 0x4, R104 ;  /* 0x00000004fc3c7825 */ /* 0x004fc600078e0268 */
[----:B------:R1:W-:Y:S01]  /*102a0*/  LDGSTS.E [R230+0x15d80], [R94.64], !P3 ;  /* 0x15d800005ee67fae */ /* 0x0003e2000d921848 */
[----:B------:R-:W-:Y:S01]  /*102b0*/  IMAD.WIDE R42, R252, 0x4, R106 ;  /* 0x00000004fc2a7825 */ /* 0x000fe200078e026a */
[----:B------:R-:W-:Y:S02]  /*102c0*/  ISETP.GE.U32.AND P4, PT, R0, 0x7fffff4b, PT ;  /* 0x7fffff4b0000780c */ /* 0x000fe40003f86070 */
[----:B------:R-:W-:Y:S01]  /*102d0*/  STL.64 [R1+0x128], R96 ;  /* 0x0001286001007387 */ /* 0x000fe20000100a00 */
[----:B------:R-:W-:-:S03]  /*102e0*/  IADD3 R0, R228, -0x7e, RZ ;  /* 0xffffff82e4007810 */ /* 0x000fc60007ffe0ff */
[----:B------:R2:W-:Y:S01]  /*102f0*/  LDGSTS.E [R230+0x16100], [R96.64], !P2 ;  /* 0x1610000060e67fae */ /* 0x0005e2000d121848 */
[----:B-1----:R-:W-:-:S03]  /*10300*/  IMAD.WIDE R94, R252, 0x4, R100 ;  /* 0x00000004fc5e7825 */ /* 0x002fc600078e0264 */
[----:B------:R-:W-:Y:S01]  /*10310*/  STL.64 [R1+0x240], R98 ;  /* 0x0002406201007387 */ /* 0x000fe20000100a00 */
[----:B------:R-:W-:-:S03]  /*10320*/  ISETP.GE.U32.AND P3, PT, R130, 0x7fffff47, PT ;  /* 0x7fffff478200780c */ /* 0x000fc60003f66070 */
[----:B------:R2:W-:Y:S01]  /*10330*/  LDGSTS.E [R230+0x16180], [R98.64], !P2 ;  /* 0x1618000062e67fae */ /* 0x0005e2000d121848 */
[----:B------:R-:W-:-:S03]  /*10340*/  IADD3 R92, R228, -0x43, RZ ;  /* 0xffffffbde45c7810 */ /* 0x000fc60007ffe0ff */
[----:B------:R1:W-:Y:S04]  /*10350*/  STL.64 [R1+0x258], R94 ;  /* 0x0002585e01007387 */ /* 0x0003e80000100a00 */
[----:B------:R1:W-:Y:S04]  /*10360*/  LDGSTS.E [R230+0x16500], [R94.64], !P0 ;  /* 0x165000005ee67fae */ /* 0x0003e8000c121848 */
        /* <DEDUP_REMOVED lines=11> */
[----:B------:R1:W-:Y:S01]  /*10420*/  STL.64 [R1+0x3b0], R94 ;  /* 0x0003b05e01007387 */ /* 0x0003e20000100a00 */
[----:B------:R-:W-:-:S03]  /*10430*/  ISETP.GE.U32.AND P0, PT, R92, 0x7fffff7e, PT ;  /* 0x7fffff7e5c00780c */ /* 0x000fc60003f06070 */
        /* <DEDUP_REMOVED lines=21> */
[----:B------:R-:W-:Y:S01]  /*10590*/  LOP3.LUT R231, R231, 0x40, RZ, 0x3c, !PT ;  /* 0x00000040e7e77812 */ /* 0x000fe200078e3cff */
[----:B-1----:R-:W-:Y:S02]  /*105a0*/  IMAD.WIDE R94, R252, 0x4, R124 ;  /* 0x00000004fc5e7825 */ /* 0x002fe400078e027c */
[----:B------:R1:W-:Y:S01]  /*105b0*/  STL.64 [R1+0x470], R60 ;  /* 0x0004703c01007387 */ /* 0x0003e20000100a00 */
[----:B------:R-:W-:-:S03]  /*105c0*/  IADD3 R92, R228, -0x53, RZ ;  /* 0xffffffade45c7810 */ /* 0x000fc60007ffe0ff */
[----:B------:R1:W-:Y:S01]  /*105d0*/  LDGSTS.E [R230+0x17900], [R60.64], !P3 ;  /* 0x179000003ce67fae */ /* 0x0003e2000d921848 */
[----:B------:R-:W-:Y:S01]  /*105e0*/  IADD3 R0, R228, -0x57, RZ ;  /* 0xffffffa9e4007810 */ /* 0x000fe20007ffe0ff */
[C---:B--2---:R-:W-:Y:S02]  /*105f0*/  IMAD.WIDE R70, R252.reuse, 0x4, R126 ;  /* 0x00000004fc467825 */ /* 0x044fe400078e027e */
[----:B------:R2:W-:Y:S04]  /*10600*/  STL.64 [R1+0x478], R42 ;  /* 0x0004782a01007387 */ /* 0x0005e80000100a00 */
[----:B------:R2:W-:Y:S01]  /*10610*/  LDGSTS.E [R230+0x17980], [R42.64], !P3 ;  /* 0x179800002ae67fae */ /* 0x0005e2000d921848 */
[----:B-1----:R-:W-:-:S03]  /*10620*/  IMAD.WIDE R60, R252, 0x4, R128 ;  /* 0x00000004fc3c7825 */ /* 0x002fc600078e0280 */
[----:B------:R-:W-:Y:S01]  /*10630*/  STL.64 [R1+0x4b0], R94 ;  /* 0x0004b05e01007387 */ /* 0x000fe20000100a00 */
[----:B------:R-:W-:-:S03]  /*10640*/  ISETP.GE.U32.AND P4, PT, R92, 0x7fffff6e, PT ;  /* 0x7fffff6e5c00780c */ /* 0x000fc60003f86070 */
[----:B------:R1:W-:Y:S01]  /*10650*/  LDGSTS.E [R230+0x17d00], [R94.64], !P2 ;  /* 0x17d000005ee67fae */ /* 0x0003e2000d121848 */
[----:B--2---:R-:W-:-:S03]  /*10660*/  IMAD.WIDE R42, R252, 0x4, R90 ;  /* 0x00000004fc2a7825 */ /* 0x004fc600078e025a */
[----:B------:R-:W-:Y:S01]  /*10670*/  STL.64 [R1+0x4b8], R70 ;  /* 0x0004b84601007387 */ /* 0x000fe20000100a00 */
[----:B------:R-:W-:-:S03]  /*10680*/  ISETP.GE.U32.AND P3, PT, R0, 0x7fffff6a, PT ;  /* 0x7fffff6a0000780c */ /* 0x000fc60003f66070 */
[----:B------:R1:W-:Y:S01]  /*10690*/  LDGSTS.E [R230+0x17d80], [R70.64], !P2 ;  /* 0x17d8000046e67fae */ /* 0x0003e2000d121848 */
[C---:B------:R-:W-:Y:S02]  /*106a0*/  IADD3 R92, R228.reuse, -0x5b, RZ ;  /* 0xffffffa5e45c7810 */ /* 0x040fe40007ffe0ff */
[----:B------:R-:W-:Y:S01]  /*106b0*/  IADD3 R0, R228, -0x5f, RZ ;  /* 0xffffffa1e4007810 */ /* 0x000fe20007ffe0ff */
[----:B------:R2:W-:Y:S01]  /*106c0*/  STL.64 [R1+0x70], R60 ;  /* 0x0000703c01007387 */ /* 0x0005e20000100a00 */
[----:B------:R-:W-:-:S03]  /*106d0*/  IMAD.WIDE R248, R252, 0x4, R248 ;  /* 0x00000004fcf87825 */ /* 0x000fc600078e02f8 */
[----:B------:R2:W-:Y:S01]  /*106e0*/  LDGSTS.E [R231+0x14200], [R60.64], !P0 ;  /* 0x142000003ce77fae */ /* 0x0005e2000c121848 */
[----:B------:R-:W-:-:S03]  /*106f0*/  IMAD.WIDE R246, R252, 0x4, R246 ;  /* 0x00000004fcf67825 */ /* 0x000fc600078e02f6 */
[----:B------:R1:W-:Y:S04]  /*10700*/  STL.64 [R1+0x68], R42 ;  /* 0x0000682a01007387 */ /* 0x0003e80000100a00 */
[----:B------:R1:W-:Y:S01]  /*10710*/  LDGSTS.E [R231+0x14280], [R42.64], !P0 ;  /* 0x142800002ae77fae */ /* 0x0003e2000c121848 */
[----:B--2---:R-:W-:Y:S01]  /*10720*/  IMAD.WIDE R60, R252, 0x4, R88 ;  /* 0x00000004fc3c7825 */ /* 0x004fe200078e0258 */
[----:B------:R-:W-:Y:S02]  /*10730*/  ISETP.GE.U32.AND P2, PT, R92, 0x7fffff66, PT ;  /* 0x7fffff665c00780c */ /* 0x000fe40003f46070 */
[----:B------:R-:W-:Y:S01]  /*10740*/  ISETP.GE.U32.AND P0, PT, R0, 0x7fffff62, PT ;  /* 0x7fffff620000780c */ /* 0x000fe20003f06070 */
[----:B------:R-:W-:Y:S01]  /*10750*/  IMAD.WIDE R180, R252, 0x4, R180 ;  /* 0x00000004fcb47825 */ /* 0x000fe200078e02b4 */
[----:B------:R-:W-:Y:S01]  /*10760*/  IADD3 R90, R228, -0x63, RZ ;  /* 0xffffff9de45a7810 */ /* 0x000fe20007ffe0ff */
[----:B------:R2:W-:Y:S02]  /*10770*/  LDGSTS.E [R231+0x14600], [R60.64], !P5 ;  /* 0x146000003ce77fae */ /* 0x0005e4000e921848 */
[----:B-1----:R-:W-:Y:S01]  /*10780*/  IMAD.WIDE R42, R252, 0x4, R86 ;  /* 0x00000004fc2a7825 */ /* 0x002fe200078e0256 */
[----:B------:R-:W-:Y:S01]  /*10790*/  IADD3 R0, R228, -0x67, RZ ;  /* 0xffffff99e4007810 */ /* 0x000fe20007ffe0ff */
[----:B------:R-:W-:Y:S02]  /*107a0*/  STL.64 [R1+0x30], R60 ;  /* 0x0000303c01007387 */ /* 0x000fe40000100a00 */
[----:B------:R-:W-:Y:S01]  /*107b0*/  IMAD.WIDE R174, R252, 0x4, R174 ;  /* 0x00000004fcae7825 */ /* 0x000fe200078e02ae */
[----:B------:R-:W-:Y:S01]  /*107c0*/  IADD3 R86, R228, -0x6b, RZ ;  /* 0xffffff95e4567810 */ /* 0x000fe20007ffe0ff */
[----:B------:R1:W-:Y:S01]  /*107d0*/  LDGSTS.E [R231+0x14680], [R42.64], !P5 ;  /* 0x146800002ae77fae */ /* 0x0003e2000e921848 */
[----:B------:R-:W-:Y:S01]  /*107e0*/  ISETP.GE.U32.AND P5, PT, R90, 0x7fffff5e, PT ;  /* 0x7fffff5e5a00780c */ /* 0x000fe20003fa6070 */
[----:B------:R-:W-:-:S02]  /*107f0*/  IMAD.WIDE R160, R252, 0x4, R160 ;  /* 0x00000004fca07825 */ /* 0x000fc400078e02a0 */
[----:B------:R2:W-:Y:S02]  /*10800*/  LDGSTS.E [R231+0x14a00], [R248.64], !P1 ;  /* 0x14a00000f8e77fae */ /* 0x0005e4000c921848 */
[C---:B------:R-:W-:Y:S02]  /*10810*/  IMAD.WIDE R158, R252.reuse, 0x4, R158 ;  /* 0x00000004fc9e7825 */ /* 0x040fe400078e029e */
[----:B------:R1:W-:Y:S02]  /*10820*/  STL.64 [R1+0x28], R42 ;  /* 0x0000282a01007387 */ /* 0x0003e40000100a00 */
[----:B------:R-:W-:Y:S02]  /*10830*/  IMAD.WIDE R68, R252, 0x4, R68 ;  /* 0x00000004fc447825 */ /* 0x000fe400078e0244 */
[----:B------:R2:W-:Y:S01]  /*10840*/  LDGSTS.E [R231+0x14a80], [R246.64], !P1 ;  /* 0x14a80000f6e77fae */ /* 0x0005e2000c921848 */
[----:B------:R-:W-:Y:S01]  /*10850*/  ISETP.GE.U32.AND P1, PT, R0, 0x7fffff5a, PT ;  /* 0x7fffff5a0000780c */ /* 0x000fe20003f26070 */
[----:B------:R-:W-:Y:S01]  /*10860*/  IMAD.WIDE R66, R252, 0x4, R66 ;  /* 0x00000004fc427825 */ /* 0x000fe200078e0242 */
[----:B------:R-:W-:Y:S01]  /*10870*/  IADD3 R0, R228, -0x6f, RZ ;  /* 0xffffff91e4007810 */ /* 0x000fe20007ffe0ff */
[----:B------:R-:W-:Y:S04]  /*10880*/  STL.64 [R1+0x1328], R248 ;  /* 0x001328f801007387 */ /* 0x000fe80000100a00 */
[----:B------:R2:W-:Y:S01]  /*10890*/  LDGSTS.E [R231+0x14e00], [R180.64], !P6 ;  /* 0x14e00000b4e77fae */ /* 0x0005e2000f121848 */
[----:B------:R-:W-:-:S03]  /*108a0*/  IMAD.WIDE R40, R252, 0x4, R40 ;  /* 0x00000004fc287825 */ /* 0x000fc600078e0228 */
[----:B------:R-:W-:Y:S01]  /*108b0*/  STL.64 [R1+0x1330], R246 ;  /* 0x001330f601007387 */ /* 0x000fe20000100a00 */
[----:B------:R-:W-:-:S03]  /*108c0*/  IMAD.WIDE R30, R252, 0x4, R30 ;  /* 0x00000004fc1e7825 */ /* 0x000fc600078e021e */
[----:B------:R2:W-:Y:S01]  /*108d0*/  LDGSTS.E [R231+0x14e80], [R174.64], !P6 ;  /* 0x14e80000aee77fae */ /* 0x0005e2000f121848 */
[----:B------:R-:W-:Y:S02]  /*108e0*/  ISETP.GE.U32.AND P6, PT, R86, 0x7fffff56, PT ;  /* 0x7fffff565600780c */ /* 0x000fe40003fc6070 */
[----:B------:R-:W-:Y:S01]  /*108f0*/  IADD3 R86, R228, -0x73, RZ ;  /* 0xffffff8de4567810 */ /* 0x000fe20007ffe0ff */
[----:B------:R-:W-:Y:S01]  /*10900*/  STL.64 [R1+0x1338], R180 ;  /* 0x001338b401007387 */ /* 0x000fe20000100a00 */
[----:B------:R-:W-:-:S03]  /*10910*/  IMAD.WIDE R24, R252, 0x4, R24 ;  /* 0x00000004fc187825 */ /* 0x000fc600078e0218 */
[----:B------:R-:W-:Y:S01]  /*10920*/  STL.64 [R1+0x1340], R174 ;  /* 0x001340ae01007387 */ /* 0x000fe20000100a00 */
[----:B------:R-:W-:-:S03]  /*10930*/  IMAD.WIDE R22, R252, 0x4, R22 ;  /* 0x00000004fc167825 */ /* 0x000fc600078e0216 */
[----:B------:R2:W-:Y:S01]  /*10940*/  LDGSTS.E [R231+0x15200], [R160.64], !P4 ;  /* 0x15200000a0e77fae */ /* 0x0005e2000e121848 */
[----:B------:R-:W-:-:S03]  /*10950*/  IMAD.WIDE R16, R252, 0x4, R16 ;  /* 0x00000004fc107825 */ /* 0x000fc600078e0210 */
[----:B------:R-:W-:Y:S04]  /*10960*/  STL.64 [R1+0x1348], R160 ;  /* 0x001348a001007387 */ /* 0x000fe80000100a00 */
[----:B------:R2:W-:Y:S01]  /*10970*/  LDGSTS.E [R231+0x15280], [R158.64], !P4 ;  /* 0x152800009ee77fae */ /* 0x0005e2000e121848 */
[----:B------:R-:W-:-:S03]  /*10980*/  ISETP.GE.U32.AND P4, PT, R0, 0x7fffff52, PT ;  /* 0x7fffff520000780c */ /* 0x000fc60003f86070 */
[----:B------:R-:W-:Y:S01]  /*10990*/  STL.64 [R1+0x1350], R158 ;  /* 0x0013509e01007387 */ /* 0x000fe20000100a00 */
[----:B------:R-:W-:-:S03]  /*109a0*/  IADD3 R0, R228, -0x77, RZ ;  /* 0xffffff89e4007810 */ /* 0x000fc60007ffe0ff */
[----:B------:R2:W-:Y:S01]  /*109b0*/  LDGSTS.E [R231+0x15600], [R68.64], !P3 ;  /* 0x1560000044e77fae */ /* 0x0005e2000d921848 */
[----:B------:R-:W-:-:S03]  /*109c0*/  IMAD.WIDE R14, R252, 0x4, R14 ;  /* 0x00000004fc0e7825 */ /* 0x000fc600078e020e */
[----:B------:R-:W-:Y:S01]  /*109d0*/  STL.64 [R1+0x1358], R68 ;  /* 0x0013584401007387 */ /* 0x000fe20000100a00 */
[----:B------:R-:W-:-:S03]  /*109e0*/  IMAD.WIDE R44, R252, 0x4, R44 ;  /* 0x00000004fc2c7825 */ /* 0x000fc600078e022c */
[----:B------:R2:W-:Y:S01]  /*109f0*/  LDGSTS.E [R231+0x15680], [R66.64], !P3 ;  /* 0x1568000042e77fae */ /* 0x0005e2000d921848 */
[----:B------:R-:W-:-:S03]  /*10a00*/  ISETP.GE.U32.AND P3, PT, R86, 0x7fffff4e, PT ;  /* 0x7fffff4e5600780c */ /* 0x000fc60003f66070 */
[----:B------:R-:W-:Y:S01]  /*10a10*/  STL.64 [R1+0x1360], R66 ;  /* 0x0013604201007387 */ /* 0x000fe20000100a00 */
[----:B------:R-:W-:Y:S01]  /*10a20*/  IADD3 R86, R228, -0x7b, RZ ;  /* 0xffffff85e4567810 */ /* 0x000fe20007ffe0ff */
[C---:B------:R-:W-:Y:S02]  /*10a30*/  IMAD.WIDE R46, R252.reuse, 0x4, R46 ;  /* 0x00000004fc2e7825 */ /* 0x040fe400078e022e */
[----:B------:R2:W-:Y:S04]  /*10a40*/  LDGSTS.E [R231+0x15a00], [R40.64], !P2 ;  /* 0x15a0000028e77fae */ /* 0x0005e8000d121848 */
[----:B------:R-:W-:Y:S01]  /*10a50*/  STL.64 [R1+0x1368], R40 ;  /* 0x0013682801007387 */ /* 0x000fe20000100a00 */
[----:B------:R-:W-:-:S03]  /*10a60*/  IMAD.WIDE R48, R252, 0x4, R48 ;  /* 0x00000004fc307825 */ /* 0x000fc600078e0230 */
[----:B------:R2:W-:Y:S01]  /*10a70*/  LDGSTS.E [R231+0x15a80], [R30.64], !P2 ;  /* 0x15a800001ee77fae */ /* 0x0005e2000d121848 */
[----:B------:R-:W-:-:S03]  /*10a80*/  ISETP.GE.U32.AND P2, PT, R0, 0x7fffff4a, PT ;  /* 0x7fffff4a0000780c */ /* 0x000fc60003f46070 */
[----:B------:R-:W-:Y:S01]  /*10a90*/  STL.64 [R1+0x1370], R30 ;  /* 0x0013701e01007387 */ /* 0x000fe20000100a00 */
[----:B-1----:R-:W-:-:S03]  /*10aa0*/  IMAD.WIDE R42, R252, 0x4, R50 ;  /* 0x00000004fc2a7825 */ /* 0x002fc600078e0232 */
[----:B------:R1:W-:Y:S01]  /*10ab0*/  LDGSTS.E [R231+0x15e00], [R24.64], !P0 ;  /* 0x15e0000018e77fae */ /* 0x0003e2000c121848 */
[----:B------:R-:W-:-:S03]  /*10ac0*/  IADD3 R0, R228, -0x7f, RZ ;  /* 0xffffff81e4007810 */ /* 0x000fc60007ffe0ff */
[----:B------:R1:W-:Y:S04]  /*10ad0*/  STL.64 [R1+0x1378], R24 ;  /* 0x0013781801007387 */ /* 0x0003e80000100a00 */
[----:B------:R2:W-:Y:S01]  /*10ae0*/  LDGSTS.E [R231+0x15e80], [R22.64], !P0 ;  /* 0x15e8000016e77fae */ /* 0x0005e2000c121848 */
[----:B------:R-:W-:-:S03]  /*10af0*/  ISETP.GE.U32.AND P0, PT, R86, 0x7fffff46, PT ;  /* 0x7fffff465600780c */ /* 0x000fc60003f06070 */
[----:B------:R2:W-:Y:S01]  /*10b00*/  STL.64 [R1+0x1380], R22 ;  /* 0x0013801601007387 */ /* 0x0005e20000100a00 */
[----:B------:R-:W-:-:S03]  /*10b10*/  IADD3 R86, R228, -0x44, RZ ;  /* 0xffffffbce4567810 */ /* 0x000fc60007ffe0ff */
[----:B------:R3:W-:Y:S01]  /*10b20*/  LDGSTS.E [R231+0x16200], [R16.64], !P5 ;  /* 0x1620000010e77fae */ /* 0x0007e2000e921848 */
[----:B-1----:R-:W-:-:S03]  /*10b30*/  IMAD.WIDE R24, R252, 0x4, R52 ;  /* 0x00000004fc187825 */ /* 0x002fc600078e0234 */
[----:B------:R3:W-:Y:S04]  /*10b40*/  STL.64 [R1+0x1388], R16 ;  /* 0x0013881001007387 */ /* 0x0007e80000100a00 */
[----:B------:R1:W-:Y:S01]  /*10b50*/  LDGSTS.E [R231+0x16280], [R14.64], !P5 ;  /* 0x162800000ee77fae */ /* 0x0003e2000e921848 */
[----:B--2---:R-:W-:-:S03]  /*10b60*/  IMAD.WIDE R22, R252, 0x4, R54 ;  /* 0x00000004fc167825 */ /* 0x004fc600078e0236 */
[----:B------:R1:W-:Y:S01]  /*10b70*/  STL.64 [R1+0x1390], R14 ;  /* 0x0013900e01007387 */ /* 0x0003e20000100a00 */
[----:B------:R-:W-:-:S03]  /*10b80*/  ISETP.GE.U32.AND P5, PT, R0, 0x7fffff42, PT ;  /* 0x7fffff420000780c */ /* 0x000fc60003fa6070 */
[----:B------:R-:W-:Y:S01]  /*10b90*/  STL.64 [R1+0xd0], R44 ;  /* 0x0000d02c01007387 */ /* 0x000fe20000100a00 */
[----:B---3--:R-:W-:-:S03]  /*10ba0*/  IMAD.WIDE R16, R252, 0x4, R56 ;  /* 0x00000004fc107825 */ /* 0x008fc600078e0238 */
[----:B------:R2:W-:Y:S04]  /*10bb0*/  LDGSTS.E [R231+0x16600], [R44.64], !P1 ;  /* 0x166000002ce77fae */ /* 0x0005e8000c921848 */
[----:B------:R-:W-:Y:S01]  /*10bc0*/  STL.64 [R1+0xf8], R46 ;  /* 0x0000f82e01007387 */ /* 0x000fe20000100a00 */
[----:B-1----:R-:W-:-:S03]  /*10bd0*/  IMAD.WIDE R14, R252, 0x4, R58 ;  /* 0x00000004fc0e7825 */ /* 0x002fc600078e023a */
[----:B------:R1:W-:Y:S01]  /*10be0*/  LDGSTS.E [R231+0x16680], [R46.64], !P1 ;  /* 0x166800002ee77fae */ /* 0x0003e2000c921848 */
[----:B------:R-:W-:-:S03]  /*10bf0*/  ISETP.GE.U32.AND P1, PT, R86, 0x7fffff7d, PT ;  /* 0x7fffff7d5600780c */ /* 0x000fc60003f26070 */
[----:B------:R-:W-:Y:S04]  /*10c00*/  STL.64 [R1+0x120], R48 ;  /* 0x0001203001007387 */ /* 0x000fe80000100a00 */
[----:B------:R1:W-:Y:S04]  /*10c10*/  LDGSTS.E [R231+0x16a00], [R48.64], !P6 ;  /* 0x16a0000030e77fae */ /* 0x0003e8000f121848 */
[----:B------:R-:W-:Y:S04]  /*10c20*/  STL.64 [R1+0x1e8], R42 ;  /* 0x0001e82a01007387 */ /* 0x000fe80000100a00 */
[----:B------:R1:W-:Y:S04]  /*10c30*/  LDGSTS.E [R231+0x16a80], [R42.64], !P6 ;  /* 0x16a800002ae77fae */ /* 0x0003e8000f121848 */
[----:B------:R3:W-:Y:S04]  /*10c40*/  STL.64 [R1+0x250], R24 ;  /* 0x0002501801007387 */ /* 0x0007e80000100a00 */
[----:B------:R3:W-:Y:S04]  /*10c50*/  LDGSTS.E [R231+0x16e00], [R24.64], !P4 ;  /* 0x16e0000018e77fae */ /* 0x0007e8000e121848 */
[----:B------:R1:W-:Y:S04]  /*10c60*/  STL.64 [R1+0x2b0], R22 ;  /* 0x0002b01601007387 */ /* 0x0003e80000100a00 */
[----:B------:R1:W-:Y:S01]  /*10c70*/  LDGSTS.E [R231+0x16e80], [R22.64], !P4 ;  /* 0x16e8000016e77fae */ /* 0x0003e2000e121848 */
[----:B---3--:R-:W-:-:S03]  /*10c80*/  IMAD.WIDE R24, R252, 0x4, R72 ;  /* 0x00000004fc187825 */ /* 0x008fc600078e0248 */
[----:B------:R3:W-:Y:S04]  /*10c90*/  STL.64 [R1+0x2d0], R16 ;  /* 0x0002d01001007387 */ /* 0x0007e80000100a00 */
[----:B------:R3:W-:Y:S01]  /*10ca0*/  LDGSTS.E [R231+0x17200], [R16.64], !P3 ;  /* 0x1720000010e77fae */ /* 0x0007e2000d921848 */
[----:B-1----:R-:W-:-:S03]  /*10cb0*/  IMAD.WIDE R22, R252, 0x4, R74 ;  /* 0x00000004fc167825 */ /* 0x002fc600078e024a */
[----:B------:R1:W-:Y:S04]  /*10cc0*/  STL.64 [R1+0x2f0], R14 ;  /* 0x0002f00e01007387 */ /* 0x0003e80000100a00 */
[----:B------:R1:W-:Y:S01]  /*10cd0*/  LDGSTS.E [R231+0x17280], [R14.64], !P3 ;  /* 0x172800000ee77fae */ /* 0x0003e2000d921848 */
[----:B---3--:R-:W-:-:S03]  /*10ce0*/  IMAD.WIDE R16, R252, 0x4, R76 ;  /* 0x00000004fc107825 */ /* 0x008fc600078e024c */
[----:B------:R3:W-:Y:S01]  /*10cf0*/  STL.64 [R1+0x440], R24 ;  /* 0x0004401801007387 */ /* 0x0007e20000100a00 */
[----:B------:R-:W-:-:S03]  /*10d00*/  LOP3.LUT R226, R227, 0x60, RZ, 0x3c, !PT ;  /* 0x00000060e3e27812 */ /* 0x000fc600078e3cff */
[----:B------:R3:W-:Y:S01]  /*10d10*/  LDGSTS.E [R231+0x17600], [R24.64], !P2 ;  /* 0x1760000018e77fae */ /* 0x0007e2000d121848 */
[----:B-1----:R-:W-:-:S03]  /*10d20*/  IMAD.WIDE R14, R252, 0x4, R78 ;  /* 0x00000004fc0e7825 */ /* 0x002fc600078e024e */
        /* <DEDUP_REMOVED lines=9> */
[----:B------:R-:W-:Y:S04]  /*10dc0*/  STL.64 [R1+0x4c0], R24 ;  /* 0x0004c01801007387 */ /* 0x000fe80000100a00 */
[----:B------:R3:W-:Y:S01]  /*10dd0*/  LDGSTS.E [R231+0x17e00], [R24.64], !P5 ;  /* 0x17e0000018e77fae */ /* 0x0007e2000e921848 */
[----:B-1----:R-:W-:-:S03]  /*10de0*/  IMAD.WIDE R14, R252, 0x4, R38 ;  /* 0x00000004fc0e7825 */ /* 0x002fc600078e0226 */
[----:B------:R-:W-:Y:S04]  /*10df0*/  STL.64 [R1+0x4c8], R22 ;  /* 0x0004c81601007387 */ /* 0x000fe80000100a00 */
[----:B------:R3:W-:Y:S01]  /*10e00*/  LDGSTS.E [R231+0x17e80], [R22.64], !P5 ;  /* 0x17e8000016e77fae */ /* 0x0007e2000e921848 */
[----:B------:R-:W-:-:S03]  /*10e10*/  IMAD.WIDE R244, R252, 0x4, R244 ;  /* 0x00000004fcf47825 */ /* 0x000fc600078e02f4 */
[----:B------:R1:W-:Y:S04]  /*10e20*/  STL.64 [R1+0x60], R16 ;  /* 0x0000601001007387 */ /* 0x0003e80000100a00 */
[----:B------:R1:W-:Y:S01]  /*10e30*/  LDGSTS.E [R226+0x14300], [R16.64], !P1 ;  /* 0x1430000010e27fae */ /* 0x0003e2000c921848 */
[----:B------:R-:W-:-:S03]  /*10e40*/  IMAD.WIDE R202, R252, 0x4, R202 ;  /* 0x00000004fcca7825 */ /* 0x000fc600078e02ca */
[----:B------:R2:W-:Y:S04]  /*10e50*/  STL.64 [R1+0x58], R14 ;  /* 0x0000580e01007387 */ /* 0x0005e80000100a00 */
[----:B------:R2:W-:Y:S01]  /*10e60*/  LDGSTS.E [R226+0x14380], [R14.64], !P1 ;  /* 0x143800000ee27fae */ /* 0x0005e2000c921848 */
[----:B-1----:R-:W-:-:S04]  /*10e70*/  IMAD.WIDE R16, R252, 0x4, R36 ;  /* 0x00000004fc107825 */ /* 0x002fc800078e0224 */
[----:B------:R-:W-:-:S04]  /*10e80*/  IMAD.WIDE R172, R252, 0x4, R172 ;  /* 0x00000004fcac7825 */ /* 0x000fc800078e02ac */
[C---:B--2---:R-:W-:Y:S01]  /*10e90*/  IMAD.WIDE R14, R252.reuse, 0x4, R34 ;  /* 0x00000004fc0e7825 */ /* 0x044fe200078e0222 */
[----:B------:R-:W-:Y:S03]  /*10ea0*/  STL.64 [R1+0x20], R16 ;  /* 0x0000201001007387 */ /* 0x000fe60000100a00 */
[C---:B------:R-:W-:Y:S01]  /*10eb0*/  IMAD.WIDE R170, R252.reuse, 0x4, R170 ;  /* 0x00000004fcaa7825 */ /* 0x040fe200078e02aa */
        /* <DEDUP_REMOVED lines=19> */
[----:B------:R-:W-:Y:S01]  /*10ff0*/  IMAD.WIDE R2, R252, 0x4, R2 ;  /* 0x00000004fc027825 */ /* 0x000fe200078e0202 */
[----:B------:R-:W-:Y:S04]  /*11000*/  STL.64 [R1+0x13e0], R26 ;  /* 0x0013e01a01007387 */ /* 0x000fe80000100a00 */
[----:B------:R-:W-:Y:S04]  /*11010*/  STL.64 [R1+0x13e8], R20 ;  /* 0x0013e81401007387 */ /* 0x000fe80000100a00 */
[----:B------:R-:W-:Y:S04]  /*11020*/  STL.64 [R1+0x13f0], R18 ;  /* 0x0013f01201007387 */ /* 0x000fe80000100a00 */
[----:B------:R1:W-:Y:S04]  /*11030*/  STL.64 [R1+0x13f8], R12 ;  /* 0x0013f80c01007387 */ /* 0x0003e80000100a00 */
[----:B------:R3:W-:Y:S04]  /*11040*/  STL.64 [R1+0x1400], R2 ;  /* 0x0014000201007387 */ /* 0x0007e80000100a00 */
[----:B------:R-:W2:Y:S04]  /*11050*/  LDL.LU.64 R178, [R1+0x758] ;  /* 0x0007580001b27983 */ /* 0x000ea80000300a00 */
        /* <DEDUP_REMOVED lines=8> */
[----:B------:R-:W2:Y:S01]  /*110e0*/  LDL.LU.64 R222, [R1+0x658] ;  /* 0x0006580001de7983 */ /* 0x000ea20000300a00 */
[----:B------:R-:W-:-:S02]  /*110f0*/  IADD3 R0, R228, -0x48, RZ ;  /* 0xffffffb8e4007810 */ /* 0x000fc40007ffe0ff */
[----:B------:R-:W-:Y:S01]  /*11100*/  IADD3 R44, R228, -0x4c, RZ ;  /* 0xffffffb4e42c7810 */ /* 0x000fe20007ffe0ff */
[----:B---3--:R-:W3:Y:S01]  /*11110*/  S2R R231, SR_TID.X ;  /* 0x0000000000e77919 */ /* 0x008ee20000002100 */
[----:B------:R-:W-:Y:S02]  /*11120*/  ISETP.GE.U32.AND P6, PT, R0, 0x7fffff79, PT ;  /* 0x7fffff790000780c */ /* 0x000fe40003fc6070 */
[----:B------:R-:W-:Y:S01]  /*11130*/  IADD3 R0, R228, -0x50, RZ ;  /* 0xffffffb0e4007810 */ /* 0x000fe20007ffe0ff */
[----:B------:R-:W2:Y:S01]  /*11140*/  LDL.LU.64 R140, [R1+0x748] ;  /* 0x00074800018c7983 */ /* 0x000ea20000300a00 */
[----:B------:R-:W-:Y:S02]  /*11150*/  ISETP.GE.U32.AND P4, PT, R44, 0x7fffff75, PT ;  /* 0x7fffff752c00780c */ /* 0x000fe40003f86070 */
[----:B------:R-:W-:Y:S02]  /*11160*/  ISETP.GE.U32.AND P3, PT, R0, 0x7fffff71, PT ;  /* 0x7fffff710000780c */ /* 0x000fe40003f66070 */
[----:B------:R-:W-:-:S02]  /*11170*/  IADD3 R44, R228, -0x54, RZ ;  /* 0xfffffface42c7810 */ /* 0x000fc40007ffe0ff */
[----:B------:R-:W-:Y:S02]  /*11180*/  IADD3 R0, R228, -0x58, RZ ;  /* 0xffffffa8e4007810 */ /* 0x000fe40007ffe0ff */
[----:B------:R-:W-:Y:S01]  /*11190*/  ISETP.GE.U32.AND P2, PT, R44, 0x7fffff6d, PT ;  /* 0x7fffff6d2c00780c */ /* 0x000fe20003f46070 */
[----:B------:R1:W-:Y:S01]  /*111a0*/  LDGSTS.E [R226+0x14700], [R16.64], !P6 ;  /* 0x1470000010e27fae */ /* 0x0003e2000f121848 */
[----:B------:R-:W-:Y:S02]  /*111b0*/  ISETP.GE.U32.AND P0, PT, R0, 0x7fffff69, PT ;  /* 0x7fffff690000780c */ /* 0x000fe40003f06070 */
[C---:B------:R-:W-:Y:S01]  /*111c0*/  IADD3 R44, R228.reuse, -0x5c, RZ ;  /* 0xffffffa4e42c7810 */ /* 0x040fe20007ffe0ff */
[----:B------:R1:W-:Y:S01]  /*111d0*/  LDGSTS.E [R226+0x14780], [R14.64], !P6 ;  /* 0x147800000ee27fae */ /* 0x0003e2000f121848 */
[----:B------:R-:W-:Y:S02]  /*111e0*/  IADD3 R0, R228, -0x60, RZ ;  /* 0xffffffa0e4007810 */ /* 0x000fe40007ffe0ff */
[----:B------:R-:W-:Y:S01]  /*111f0*/  ISETP.GE.U32.AND P5, PT, R44, 0x7fffff65, PT ;  /* 0x7fffff652c00780c */ /* 0x000fe20003fa6070 */
[----:B------:R1:W-:Y:S01]  /*11200*/  LDGSTS.E [R226+0x14b00], [R244.64], !P4 ;  /* 0x14b00000f4e27fae */ /* 0x0003e2000e121848 */
[----:B------:R-:W-:-:S02]  /*11210*/  ISETP.GE.U32.AND P1, PT, R0, 0x7fffff61, PT ;  /* 0x7fffff610000780c */ /* 0x000fc40003f26070 */
[C---:B------:R-:W-:Y:S01]  /*11220*/  IADD3 R0, R228.reuse, -0x68, RZ ;  /* 0xffffff98e4007810 */ /* 0x040fe20007ffe0ff */
[----:B------:R1:W-:Y:S01]  /*11230*/  LDGSTS.E [R226+0x14b80], [R202.64], !P4 ;  /* 0x14b80000cae27fae */ /* 0x0003e2000e121848 */
[----:B------:R-:W-:Y:S02]  /*11240*/  IADD3 R38, R228, -0x64, RZ ;  /* 0xffffff9ce4267810 */ /* 0x000fe40007ffe0ff */
[----:B------:R-:W-:Y:S01]  /*11250*/  ISETP.GE.U32.AND P4, PT, R0, 0x7fffff59, PT ;  /* 0x7fffff590000780c */ /* 0x000fe20003f86070 */
[----:B------:R1:W-:Y:S01]  /*11260*/  LDGSTS.E [R226+0x14f00], [R172.64], !P3 ;  /* 0x14f00000ace27fae */ /* 0x0003e2000d921848 */
[----:B------:R-:W-:Y:S02]  /*11270*/  ISETP.GE.U32.AND P6, PT, R38, 0x7fffff5d, PT ;  /* 0x7fffff5d2600780c */ /* 0x000fe40003fc6070 */
[C---:B------:R-:W-:Y:S01]  /*11280*/  IADD3 R0, R228.reuse, -0x70, RZ ;  /* 0xffffff90e4007810 */ /* 0x040fe20007ffe0ff */
[----:B------:R1:W-:Y:S01]  /*11290*/  LDGSTS.E [R226+0x14f80], [R170.64], !P3 ;  /* 0x14f80000aae27fae */ /* 0x0003e2000d921848 */
[----:B------:R-:W-:-:S03]  /*112a0*/  IADD3 R34, R228, -0x6c, RZ ;  /* 0xffffff94e4227810 */ /* 0x000fc60007ffe0ff */
[----:B------:R1:W-:Y:S04]  /*112b0*/  LDGSTS.E [R226+0x15300], [R156.64], !P2 ;  /* 0x153000009ce27fae */ /* 0x0003e8000d121848 */
[----:B------:R1:W-:Y:S01]  /*112c0*/  LDGSTS.E [R226+0x15380], [R154.64], !P2 ;  /* 0x153800009ae27fae */ /* 0x0003e2000d121848 */
[----:B------:R-:W-:Y:S02]  /*112d0*/  ISETP.GE.U32.AND P2, PT, R0, 0x7fffff51, PT ;  /* 0x7fffff510000780c */ /* 0x000fe40003f46070 */
[----:B------:R-:W-:Y:S01]  /*112e0*/  IADD3 R0, R228, -0x78, RZ ;  /* 0xffffff88e4007810 */ /* 0x000fe20007ffe0ff */
[----:B------:R1:W-:Y:S01]  /*112f0*/  LDGSTS.E [R226+0x15700], [R64.64], !P0 ;  /* 0x1570000040e27fae */ /* 0x0003e2000c121848 */
[----:B------:R-:W-:-:S03]  /*11300*/  ISETP.GE.U32.AND P3, PT, R34, 0x7fffff55, PT ;  /* 0x7fffff552200780c */ /* 0x000fc60003f66070 */
[----:B------:R1:W-:Y:S01]  /*11310*/  LDGSTS.E [R226+0x15780], [R62.64], !P0 ;  /* 0x157800003ee27fae */ /* 0x0003e2000c121848 */
[----:B---3--:R-:W-:-:S03]  /*11320*/  LOP3.LUT R189, R231, 0x1f, RZ, 0xc0, !PT ;  /* 0x0000001fe7bd7812 */ /* 0x008fc600078ec0ff */
[----:B------:R3:W-:Y:S01]  /*11330*/  LDGSTS.E [R226+0x15b00], [R28.64], !P5 ;  /* 0x15b000001ce27fae */ /* 0x0007e2000e921848 */
[----:B------:R-:W-:-:S03]  /*11340*/  IADD3 R34, R228, -0x74, RZ ;  /* 0xffffff8ce4227810 */ /* 0x000fc60007ffe0ff */
[----:B------:R1:W-:Y:S01]  /*11350*/  LDGSTS.E [R226+0x15b80], [R26.64], !P5 ;  /* 0x15b800001ae27fae */ /* 0x0003e2000e921848 */
[----:B------:R-:W-:Y:S02]  /*11360*/  ISETP.GE.U32.AND P5, PT, R0, 0x7fffff49, PT ;  /* 0x7fffff490000780c */ /* 0x000fe40003fa6070 */
[C---:B------:R-:W-:Y:S01]  /*11370*/  IADD3 R0, R228.reuse, -0x7c, RZ ;  /* 0xffffff84e4007810 */ /* 0x040fe20007ffe0ff */
[----:B------:R-:W3:Y:S01]  /*11380*/  LDL.LU.64 R230, [R1+0x650] ;  /* 0x0006500001e67983 */ /* 0x000ee20000300a00 */
[----:B------:R-:W-:Y:S02]  /*11390*/  IADD3 R228, R228, -0x40, RZ ;  /* 0xffffffc0e4e47810 */ /* 0x000fe40007ffe0ff */
[----:B------:R-:W-:Y:S01]  /*113a0*/  LOP3.LUT R229, R229, 0x20, RZ, 0xfc, !PT ;  /* 0x00000020e5e57812 */ /* 0x000fe200078efcff */
[----:B------:R1:W-:Y:S04]  /*113b0*/  LDGSTS.E [R226+0x15f00], [R20.64], !P1 ;  /* 0x15f0000014e27fae */ /* 0x0003e8000c921848 */
[----:B------:R1:W-:Y:S04]  /*113c0*/  LDGSTS.E [R226+0x15f80], [R18.64], !P1 ;  /* 0x15f8000012e27fae */ /* 0x0003e8000c921848 */
[----:B------:R1:W-:Y:S04]  /*113d0*/  LDGSTS.E [R226+0x16300], [R12.64], !P6 ;  /* 0x163000000ce27fae */ /* 0x0003e8000f121848 */
[----:B------:R1:W-:Y:S01]  /*113e0*/  LDGSTS.E [R226+0x16380], [R2.64], !P6 ;  /* 0x1638000002e27fae */ /* 0x0003e2000f121848 */
[----:B------:R-:W-:Y:S01]  /*113f0*/  ISETP.GE.AND P6, PT, R229, R228, PT ;  /* 0x000000e4e500720c */ /* 0x000fe20003fc6270 */
[----:B------:R-:W-:-:S02]  /*11400*/  IMAD.MOV.U32 R229, RZ, RZ, 0x3f ;  /* 0x0000003fffe57424 */ /* 0x000fc400078e00ff */
[----:B------:R-:W3:Y:S03]  /*11410*/  LDL.LU.64 R166, [R1+0x740] ;  /* 0x0007400001a67983 */ /* 0x000ee60000300a00 */
[----:B------:R-:W-:Y:S01]  /*11420*/  IADD3 R229, R229, c[0x0][0x180], RZ ;  /* 0x00006000e5e57a10 */ /* 0x000fe20007ffe0ff */
[----:B----4-:R-:W4:Y:S01]  /*11430*/  LDL.LU.64 R168, [R1+0x648] ;  /* 0x0006480001a87983 */ /* 0x010f220000300a00 */
[----:B------:R-:W-:Y:S02]  /*11440*/  SEL R35, RZ, 0x4, P6 ;  /* 0x00000004ff237807 */ /* 0x000fe40003000000 */
[----:B------:R-:W-:Y:S01]  /*11450*/  ISETP.GE.AND P1, PT, R189, R228, PT ;  /* 0x000000e4bd00720c */ /* 0x000fe20003f26270 */
[----:B------:R-:W4:Y:S01]  /*11460*/  LDL.LU.64 R186, [R1+0x738] ;  /* 0x0007380001ba7983 */ /* 0x000f220000300a00 */
[----:B------:R-:W-:Y:S01]  /*11470*/  ISETP.GT.AND P6, PT, R229, 0x7f, PT ;  /* 0x0000007fe500780c */ /* 0x000fe20003fc4270 */
[----:B------:R-:W-:-:S02]  /*11480*/  ULDC UR4, c[0x0][0x18c] ;  /* 0x0000630000047ab9 */ /* 0x000fc40000000800 */
[----:B------:R-:W4:Y:S01]  /*11490*/  LDL.LU.64 R228, [R1+0x640] ;  /* 0x0006400001e47983 */ /* 0x000f220000300a00 */
[----:B------:R-:W-:Y:S01]  /*114a0*/  ISETP.GE.U32.AND P0, PT, R34, 0x7fffff4d, PT ;  /* 0x7fffff4d2200780c */ /* 0x000fe20003f06070 */
[----:B------:R-:W-:Y:S01]  /*114b0*/  USHF.L.U32 UR4, UR4, 0x6, URZ ;  /* 0x0000000604047899 */ /* 0x000fe2000800063f */
[----:B------:R-:W-:Y:S01]  /*114c0*/  SEL R34, RZ, 0x4, P1 ;  /* 0x00000004ff227807 */ /* 0x000fe20000800000 */
[----:B-1----:R-:W-:Y:S01]  /*114d0*/  IMAD.WIDE R12, R252, 0x4, R32 ;  /* 0x00000004fc0c7825 */ /* 0x002fe200078e0220 */
[----:B------:R-:W-:-:S03]  /*114e0*/  ISETP.GE.U32.AND P1, PT, R0, 0x7fffff45, PT ;  /* 0x7fffff450000780c */ /* 0x000fc60003f26070 */
[----:B------:R-:W-:Y:S01]  /*114f0*/  IMAD.WIDE R2, R252, 0x4, R10 ;  /* 0x00000004fc027825 */ /* 0x000fe200078e020a */
[----:B------:R-:W-:Y:S01]  /*11500*/  SEL R11, R34, RZ, P6 ;  /* 0x000000ff220b7207 */ /* 0x000fe20003000000 */
[----:B------:R1:W-:Y:S01]  /*11510*/  LDGSTS.E [R226+0x16700], [R12.64], !P4 ;  /* 0x167000000ce27fae */ /* 0x0003e2000e121848 */
[----:B------:R-:W-:Y:S01]  /*11520*/  SEL R10, R35, RZ, P6 ;  /* 0x000000ff230a7207 */ /* 0x000fe20003000000 */
[----:B------:R-:W-:Y:S02]  /*11530*/  IMAD.U32 R0, RZ, RZ, UR4 ;  /* 0x00000004ff007e24 */ /* 0x000fe4000f8e00ff */
[----:B------:R-:W-:Y:S01]  /*11540*/  STL.64 [R1+0x88], R12 ;  /* 0x0000880c01007387 */ /* 0x000fe20000100a00 */
[----:B------:R-:W-:-:S03]  /*11550*/  ISETP.NE.U32.AND P6, PT, R11, RZ, PT ;  /* 0x000000ff0b00720c */ /* 0x000fc60003fc5070 */
[----:B------:R1:W-:Y:S04]  /*11560*/  STL.64 [R1+0x90], R2 ;  /* 0x0000900201007387 */ /* 0x0003e80000100a00 */
[----:B------:R1:W-:Y:S01]  /*11570*/  LDGSTS.E [R226+0x16780], [R2.64], !P4 ;  /* 0x1678000002e27fae */ /* 0x0003e2000e121848 */
[----:B------:R-:W-:-:S03]  /*11580*/  ISETP.NE.U32.AND P4, PT, R10, RZ, PT ;  /* 0x000000ff0a00720c */ /* 0x000fc60003f85070 */
[----:B------:R-:W4:Y:S01]  /*11590*/  LDL.LU.64 R200, [R1+0x788] ;  /* 0x0007880001c87983 */ /* 0x000f220000300a00 */
[----:B--2---:R-:W-:-:S04]  /*115a0*/  IMAD.WIDE R10, R0, 0x4, R178 ;  /* 0x00000004000a7825 */ /* 0x004fc800078e02b2 */
[C---:B-1----:R-:W-:Y:S01]  /*115b0*/  IMAD.WIDE R2, R0.reuse, 0x4, R176 ;  /* 0x0000000400027825 */ /* 0x042fe200078e02b0 */
[----:B------:R1:W-:Y:S03]  /*115c0*/  STL.64 [R1+0x758], R10 ;  /* 0x0007580a01007387 */ /* 0x0003e60000100a00 */
[C---:B------:R-:W-:Y:S01]  /*115d0*/  IMAD.WIDE R12, R0.reuse, 0x4, R150 ;  /* 0x00000004000c7825 */ /* 0x040fe200078e0296 */
[----:B------:R2:W-:Y:S04]  /*115e0*/  STL.64 [R1+0x750], R2 ;  /* 0x0007500201007387 */ /* 0x0005e80000100a00 */
[----:B------:R2:W-:Y:S01]  /*115f0*/  STL.64 [R1+0x760], R12 ;  /* 0x0007600c01007387 */ /* 0x0005e20000100a00 */
[----:B-1----:R-:W-:-:S04]  /*11600*/  IMAD.WIDE R10, R0, 0x4, R148 ;  /* 0x00000004000a7825 */ /* 0x002fc800078e0294 */
[C---:B--2---:R-:W-:Y:S02]  /*11610*/  IMAD.WIDE R2, R0.reuse, 0x4, R224 ;  /* 0x0000000400027825 */ /* 0x044fe400078e02e0 */
[----:B------:R-:W2:Y:S02]  /*11620*/  LDL.LU.64 R224, [R1+0x638] ;  /* 0x0006380001e07983 */ /* 0x000ea40000300a00 */
[C---:B------:R-:W-:Y:S02]  /*11630*/  IMAD.WIDE R12, R0.reuse, 0x4, R146 ;  /* 0x00000004000c7825 */ /* 0x040fe400078e0292 */
[----:B------:R1:W-:Y:S04]  /*11640*/  STL.64 [R1+0x670], R10 ;  /* 0x0006700a01007387 */ /* 0x0003e80000100a00 */
[----:B------:R1:W-:Y:S04]  /*11650*/  STL.64 [R1+0x768], R2 ;  /* 0x0007680201007387 */ /* 0x0003e80000100a00 */
[----:B------:R-:W-:Y:S01]  /*11660*/  STL.64 [R1+0x668], R12 ;  /* 0x0006680c01007387 */ /* 0x000fe20000100a00 */
[----:B-1----:R-:W-:-:S03]  /*11670*/  IMAD.WIDE R10, R0, 0x4, R220 ;  /* 0x00000004000a7825 */ /* 0x002fc600078e02dc */
[----:B------:R-:W2:Y:S01]  /*11680*/  LDL.LU.64 R150, [R1+0x780] ;  /* 0x0007800001967983 */ /* 0x000ea20000300a00 */
[----:B------:R-:W-:-:S03]  /*11690*/  IMAD.WIDE R2, R0, 0x4, R144 ;  /* 0x0000000400027825 */ /* 0x000fc600078e0290 */
[----:B------:R1:W-:Y:S04]  /*116a0*/  STL.64 [R1+0x770], R10 ;  /* 0x0007700a01007387 */ /* 0x0003e80000100a00 */
[----:B------:R1:W-:Y:S04]  /*116b0*/  STL.64 [R1+0x660], R2 ;  /* 0x0006600201007387 */ /* 0x0003e80000100a00 */
[----:B------:R-:W2:Y:S01]  /*116c0*/  LDL.LU.64 R148, [R1+0x630] ;  /* 0x0006300001947983 */ /* 0x000ea20000300a00 */
[----:B-1----:R-:W-:-:S04]  /*116d0*/  IMAD.WIDE R10, R0, 0x4, R142 ;  /* 0x00000004000a7825 */ /* 0x002fc800078e028e */
[C---:B------:R-:W-:Y:S01]  /*116e0*/  IMAD.WIDE R2, R0.reuse, 0x4, R222 ;  /* 0x0000000400027825 */ /* 0x040fe200078e02de */
[----:B------:R-:W-:Y:S04]  /*116f0*/  STL.64 [R1+0x778], R10 ;  /* 0x0007780a01007387 */ /* 0x000fe80000100a00 */
[----:B------:R-:W2:Y:S04]  /*11700*/  LDL.LU.64 R222, [R1+0x730] ;  /* 0x0007300001de7983 */ /* 0x000ea80000300a00 */
[----:B------:R1:W-:Y:S04]  /*11710*/  STL.64 [R1+0x658], R2 ;  /* 0x0006580201007387 */ /* 0x0003e80000100a00 */
[----:B------:R-:W2:Y:S04]  /*11720*/  LDL.LU.64 R146, [R1+0x628] ;  /* 0x0006280001927983 */ /* 0x000ea80000300a00 */
[----:B------:R-:W2:Y:S01]  /*11730*/  LDL.LU.64 R220, [R1+0x728] ;  /* 0x0007280001dc7983 */ /* 0x000ea20000300a00 */
[----:B-1----:R-:W-:-:S05]  /*11740*/  IMAD.WIDE R2, R0, 0x4, R140 ;  /* 0x0000000400027825 */ /* 0x002fca00078e028c */
[----:B------:R3:W-:Y:S04]  /*11750*/  STL.64 [R1+0x748], R2 ;  /* 0x0007480201007387 */ /* 0x0007e80000100a00 */
[----:B------:R-:W2:Y:S04]  /*11760*/  LDL.LU.64 R144, [R1+0x620] ;  /* 0x0006200001907983 */ /* 0x000ea80000300a00 */
[----:B------:R-:W2:Y:S01]  /*11770*/  LDL.LU.64 R142, [R1+0x790] ;  /* 0x00079000018e7983 */ /* 0x000ea20000300a00 */
[----:B---3--:R-:W-:-:S03]  /*11780*/  IMAD.WIDE R2, R0, 0x4, R230 ;  /* 0x0000000400027825 */ /* 0x008fc600078e02e6 */
[----:B------:R-:W3:Y:S04]  /*11790*/  LDL.LU.64 R230, [R1+0x618] ;  /* 0x0006180001e67983 */ /* 0x000ee80000300a00 */
[----:B------:R1:W-:Y:S04]  /*117a0*/  STL.64 [R1+0x650], R2 ;  /* 0x0006500201007387 */ /* 0x0003e80000100a00 */
[----:B------:R-:W3:Y:S01]  /*117b0*/  LDL.LU.64 R140, [R1+0x798] ;  /* 0x00079800018c7983 */ /* 0x000ee20000300a00 */
[----:B------:R-:W-:-:S04]  /*117c0*/  IMAD.WIDE R12, R0, 0x4, R166 ;  /* 0x00000004000c7825 */ /* 0x000fc800078e02a6 */
[C---:B----4-:R-:W-:Y:S02]  /*117d0*/  IMAD.WIDE R164, R0.reuse, 0x4, R228 ;  /* 0x0000000400a47825 */ /* 0x050fe400078e02e4 */
[----:B------:R-:W4:Y:S02]  /*117e0*/  LDL.LU.64 R228, [R1+0x610] ;  /* 0x0006100001e47983 */ /* 0x000f240000300a00 */
[C---:B------:R-:W-:Y:S02]  /*117f0*/  IMAD.WIDE R18, R0.reuse, 0x4, R168 ;  /* 0x0000000400127825 */ /* 0x040fe400078e02a8 */
[----:B------:R-:W-:Y:S04]  /*11800*/  STL.64 [R1+0x740], R12 ;  /* 0x0007400c01007387 */ /* 0x000fe80000100a00 */
[----:B------:R-:W-:Y:S01]  /*11810*/  STL.64 [R1+0x1428], R12 ;  /* 0x0014280c01007387 */ /* 0x000fe20000100a00 */
[----:B------:R-:W-:-:S03]  /*11820*/  IMAD.WIDE R162, R0, 0x4, R186 ;  /* 0x0000000400a27825 */ /* 0x000fc600078e02ba */
[----:B------:R-:W4:Y:S04]  /*11830*/  LDL.LU.64 R166, [R1+0x7a0] ;  /* 0x0007a00001a67983 */ /* 0x000f280000300a00 */
[----:B------:R-:W4:Y:S01]  /*11840*/  LDL.LU.64 R168, [R1+0x608] ;  /* 0x0006080001a87983 */ /* 0x000f220000300a00 */
[----:B-1----:R-:W-:-:S05]  /*11850*/  IMAD.WIDE R2, R0, 0x4, R200 ;  /* 0x0000000400027825 */ /* 0x002fca00078e02c8 */
[----:B------:R2:W-:Y:S04]  /*11860*/  STL.64 [R1+0x788], R2 ;  /* 0x0007880201007387 */ /* 0x0005e80000100a00 */
[----:B------:R-:W4:Y:S04]  /*11870*/  LDL.LU.64 R186, [R1+0x7a8] ;  /* 0x0007a80001ba7983 */ /* 0x000f280000300a00 */
[----:B------:R-:W4:Y:S04]  /*11880*/  LDL.LU.64 R200, [R1+0x600] ;  /* 0x0006000001c87983 */ /* 0x000f280000300a00 */
[----:B------:R-:W-:Y:S04]  /*11890*/  STL.64 [R1+0x648], R18 ;  /* 0x0006481201007387 */ /* 0x000fe80000100a00 */
[----:B------:R-:W-:Y:S01]  /*118a0*/  STL.64 [R1+0x1420], R18 ;  /* 0x0014201201007387 */ /* 0x000fe20000100a00 */
[----:B--2---:R-:W-:-:S03]  /*118b0*/  IMAD.WIDE R2, R0, 0x4, R224 ;  /* 0x0000000400027825 */ /* 0x004fc600078e02e0 */
[----:B------:R-:W2:Y:S04]  /*118c0*/  LDL.LU.64 R224, [R1+0x720] ;  /* 0x0007200001e07983 */ /* 0x000ea80000300a00 */
[----:B------:R-:W-:Y:S04]  /*118d0*/  STL.64 [R1+0x738], R162 ;  /* 0x000738a201007387 */ /* 0x000fe80000100a00 */
[----:B------:R1:W-:Y:S04]  /*118e0*/  STL.64 [R1+0x638], R2 ;  /* 0x0006380201007387 */ /* 0x0003e80000100a00 */
[----:B------:R-:W-:Y:S04]  /*118f0*/  STL.64 [R1+0x1408], R162 ;  /* 0x001408a201007387 */ /* 0x000fe80000100a00 */
[----:B------:R-:W-:Y:S01]  /*11900*/  STL.64 [R1+0x640], R164 ;  /* 0x000640a401007387 */ /* 0x000fe20000100a00 */
[----:B-1----:R-:W-:-:S03]  /*11910*/  IMAD.WIDE R2, R0, 0x4, R150 ;  /* 0x0000000400027825 */ /* 0x002fc600078e0296 */
[----:B------:R-:W-:Y:S04]  /*11920*/  STL.64 [R1+0x1410], R164 ;  /* 0x001410a401007387 */ /* 0x000fe80000100a00 */
[----:B------:R1:W-:Y:S02]  /*11930*/  STL.64 [R1+0x780], R2 ;  /* 0x0007800201007387 */ /* 0x0003e40000100a00 */
[C---:B-1----:R-:W-:Y:S02]  /*11940*/  IMAD.WIDE R2, R0.reuse, 0x4, R222 ;  /* 0x0000000400027825 */ /* 0x042fe400078e02de */
[----:B------:R-:W2:Y:S02]  /*11950*/  LDL.LU.64 R222, [R1+0x5f8] ;  /* 0x0005f80001de7983 */ /* 0x000ea40000300a00 */
[----:B------:R-:W-:-:S04]  /*11960*/  IMAD.WIDE R10, R0, 0x4, R148 ;  /* 0x00000004000a7825 */ /* 0x000fc800078e0294 */
[C---:B------:R-:W-:Y:S01]  /*11970*/  IMAD.WIDE R12, R0.reuse, 0x4, R146 ;  /* 0x00000004000c7825 */ /* 0x040fe200078e0292 */
        /* <DEDUP_REMOVED lines=10> */
[C---:B---3--:R-:W-:Y:S01]  /*11a20*/  IMAD.WIDE R2, R0.reuse, 0x4, R230 ;  /* 0x0000000400027825 */ /* 0x048fe200078e02e6 */
[----:B------:R-:W-:Y:S04]  /*11a30*/  STL.64 [R1+0x790], R10 ;  /* 0x0007900a01007387 */ /* 0x000fe80000100a00 */
[----:B------:R-:W3:Y:S04]  /*11a40*/  LDL.LU.64 R230, [R1+0x710] ;  /* 0x0007100001e67983 */ /* 0x000ee80000300a00 */
[----:B------:R1:W-:Y:S04]  /*11a50*/  STL.64 [R1+0x618], R2 ;  /* 0x0006180201007387 */ /* 0x0003e80000100a00 */
[----:B------:R-:W3:Y:S04]  /*11a60*/  LDL.LU.64 R146, [R1+0x5e8] ;  /* 0x0005e80001927983 */ /* 0x000ee80000300a00 */
[----:B------:R-:W3:Y:S01]  /*11a70*/  LDL.LU.64 R220, [R1+0x7c8] ;  /* 0x0007c80001dc7983 */ /* 0x000ee20000300a00 */
[----:B-1----:R-:W-:-:S05]  /*11a80*/  IMAD.WIDE R2, R0, 0x4, R140 ;  /* 0x0000000400027825 */ /* 0x002fca00078e028c */
[----:B------:R4:W-:Y:S04]  /*11a90*/  STL.64 [R1+0x798], R2 ;  /* 0x0007980201007387 */ /* 0x0009e80000100a00 */
[----:B------:R-:W3:Y:S04]  /*11aa0*/  LDL.LU.64 R144, [R1+0x5e0] ;  /* 0x0005e00001907983 */ /* 0x000ee80000300a00 */
[----:B------:R-:W3:Y:S01]  /*11ab0*/  LDL.LU.64 R142, [R1+0x7b8] ;  /* 0x0007b800018e7983 */ /* 0x000ee20000300a00 */
[----:B----4-:R-:W-:-:S03]  /*11ac0*/  IMAD.WIDE R2, R0, 0x4, R228 ;  /* 0x0000000400027825 */ /* 0x010fc600078e02e4 */
[----:B------:R-:W4:Y:S04]  /*11ad0*/  LDL.LU.64 R228, [R1+0x5d8] ;  /* 0x0005d80001e47983 */ /* 0x000f280000300a00 */
[----:B------:R2:W-:Y:S04]  /*11ae0*/  STL.64 [R1+0x610], R2 ;  /* 0x0006100201007387 */ /* 0x0005e80000100a00 */
[----:B------:R-:W4:Y:S01]  /*11af0*/  LDL.LU.64 R140, [R1+0x7e8] ;  /* 0x0007e800018c7983 */ /* 0x000f220000300a00 */
[----:B------:R-:W-:-:S03]  /*11b00*/  IMAD.WIDE R20, R0, 0x4, R166 ;  /* 0x0000000400147825 */ /* 0x000fc600078e02a6 */
[----:B------:R-:W4:Y:S04]  /*11b10*/  LDL.LU.64 R166, [R1+0x5d0] ;  /* 0x0005d00001a67983 */ /* 0x000f280000300a00 */
[----:B------:R-:W-:Y:S04]  /*11b20*/  STL.64 [R1+0x7a0], R20 ;  /* 0x0007a01401007387 */ /* 0x000fe80000100a00 */
[----:B------:R-:W-:Y:S01]  /*11b30*/  STL.64 [R1+0x1418], R20 ;  /* 0x0014181401007387 */ /* 0x000fe20000100a00 */
[----:B------:R-:W-:-:S04]  /*11b40*/  IMAD.WIDE R26, R0, 0x4, R168 ;  /* 0x00000004001a7825 */ /* 0x000fc800078e02a8 */
[----:B------:R-:W-:-:S04]  /*11b50*/  IMAD.WIDE R182, R0, 0x4, R186 ;  /* 0x0000000400b67825 */ /* 0x000fc800078e02ba */
[----:B------:R-:W-:-:S04]  /*11b60*/  IMAD.WIDE R184, R0, 0x4, R200 ;  /* 0x0000000400b87825 */ /* 0x000fc800078e02c8 */
[C---:B--2---:R-:W-:Y:S02]  /*11b70*/  IMAD.WIDE R2, R0.reuse, 0x4, R224 ;  /* 0x0000000400027825 */ /* 0x044fe400078e02e0 */
[----:B------:R-:W2:Y:S04]  /*11b80*/  LDL.LU.64 R224, [R1+0x7d8] ;  /* 0x0007d80001e07983 */ /* 0x000ea80000300a00 */
[----:B------:R-:W2:Y:S04]  /*11b90*/  LDL.LU.64 R168, [R1+0x5c8] ;  /* 0x0005c80001a87983 */ /* 0x000ea80000300a00 */
[----:B------:R1:W-:Y:S04]  /*11ba0*/  STL.64 [R1+0x720], R2 ;  /* 0x0007200201007387 */ /* 0x0003e80000100a00 */
[----:B------:R-:W2:Y:S04]  /*11bb0*/  LDL.LU.64 R186, [R1+0x808] ;  /* 0x0008080001ba7983 */ /* 0x000ea80000300a00 */
[----:B------:R-:W2:Y:S04]  /*11bc0*/  LDL.LU.64 R200, [R1+0x5c0] ;  /* 0x0005c00001c87983 */ /* 0x000ea80000300a00 */
[----:B------:R-:W-:Y:S04]  /*11bd0*/  STL.64 [R1+0x608], R26 ;  /* 0x0006081a01007387 */ /* 0x000fe80000100a00 */
[----:B------:R-:W-:Y:S01]  /*11be0*/  STL.64 [R1+0x1430], R26 ;  /* 0x0014301a01007387 */ /* 0x000fe20000100a00 */
[----:B-1----:R-:W-:-:S03]  /*11bf0*/  IMAD.WIDE R2, R0, 0x4, R222 ;  /* 0x0000000400027825 */ /* 0x002fc600078e02de */
[----:B------:R-:W2:Y:S04]  /*11c00*/  LDL.LU.64 R222, [R1+0x7f8] ;  /* 0x0007f80001de7983 */ /* 0x000ea80000300a00 */
[----:B------:R-:W-:Y:S04]  /*11c10*/  STL.64 [R1+0x7a8], R182 ;  /* 0x0007a8b601007387 */ /* 0x000fe80000100a00 */
[----:B------:R1:W-:Y:S04]  /*11c20*/  STL.64 [R1+0x5f8], R2 ;  /* 0x0005f80201007387 */ /* 0x0003e80000100a00 */
[----:B------:R-:W-:Y:S04]  /*11c30*/  STL.64 [R1+0x1438], R182 ;  /* 0x001438b601007387 */ /* 0x000fe80000100a00 */
[----:B------:R-:W-:Y:S01]  /*11c40*/  STL.64 [R1+0x600], R184 ;  /* 0x000600b801007387 */ /* 0x000fe20000100a00 */
[----:B-1----:R-:W-:-:S03]  /*11c50*/  IMAD.WIDE R2, R0, 0x4, R150 ;  /* 0x0000000400027825 */ /* 0x002fc600078e0296 */
[----:B------:R-:W-:Y:S04]  /*11c60*/  STL.64 [R1+0x1440], R184 ;  /* 0x001440b801007387 */ /* 0x000fe80000100a00 */
[----:B------:R3:W-:Y:S01]  /*11c70*/  STL.64 [R1+0x718], R2 ;  /* 0x0007180201007387 */ /* 0x0007e20000100a00 */
[----:B------:R-:W-:-:S04]  /*11c80*/  IMAD.WIDE R10, R0, 0x4, R148 ;  /* 0x00000004000a7825 */ /* 0x000fc800078e0294 */
[C---:B---3--:R-:W-:Y:S02]  /*11c90*/  IMAD.WIDE R2, R0.reuse, 0x4, R230 ;  /* 0x0000000400027825 */ /* 0x048fe400078e02e6 */
[----:B------:R-:W3:Y:S04]  /*11ca0*/  LDL.LU.64 R230, [R1+0x5b8] ;  /* 0x0005b80001e67983 */ /* 0x000ee80000300a00 */
[----:B------:R1:W-:Y:S01]  /*11cb0*/  STL.64 [R1+0x7b0], R10 ;  /* 0x0007b00a01007387 */ /* 0x0003e20000100a00 */
[----:B------:R-:W-:-:S03]  /*11cc0*/  IMAD.WIDE R12, R0, 0x4, R146 ;  /* 0x00000004000c7825 */ /* 0x000fc600078e0292 */
[----:B------:R1:W-:Y:S04]  /*11cd0*/  STL.64 [R1+0x710], R2 ;  /* 0x0007100201007387 */ /* 0x0003e80000100a00 */
[----:B------:R-:W-:Y:S01]  /*11ce0*/  STL.64 [R1+0x7c0], R12 ;  /* 0x0007c00c01007387 */ /* 0x000fe20000100a00 */
[----:B-1----:R-:W-:-:S03]  /*11cf0*/  IMAD.WIDE R10, R0, 0x4, R220 ;  /* 0x00000004000a7825 */ /* 0x002fc600078e02dc */
[----:B------:R-:W3:Y:S01]  /*11d00*/  LDL.LU.64 R176, [R1+0x708] ;  /* 0x0007080001b07983 */ /* 0x000ee20000300a00 */
[----:B------:R-:W-:-:S03]  /*11d10*/  IMAD.WIDE R2, R0, 0x4, R144 ;  /* 0x0000000400027825 */ /* 0x000fc600078e0290 */
[----:B------:R1:W-:Y:S04]  /*11d20*/  STL.64 [R1+0x7c8], R10 ;  /* 0x0007c80a01007387 */ /* 0x0003e80000100a00 */
[----:B------:R4:W-:Y:S04]  /*11d30*/  STL.64 [R1+0x7d0], R2 ;  /* 0x0007d00201007387 */ /* 0x0009e80000100a00 */
[----:B------:R-:W3:Y:S01]  /*11d40*/  LDL.LU.64 R150, [R1+0x5b0] ;  /* 0x0005b00001967983 */ /* 0x000ee20000300a00 */
[----:B-1----:R-:W-:-:S04]  /*11d50*/  IMAD.WIDE R10, R0, 0x4, R142 ;  /* 0x00000004000a7825 */ /* 0x002fc800078e028e */
[C---:B----4-:R-:W-:Y:S01]  /*11d60*/  IMAD.WIDE R2, R0.reuse, 0x4, R228 ;  /* 0x0000000400027825 */ /* 0x050fe200078e02e4 */
[----:B------:R-:W-:Y:S04]  /*11d70*/  STL.64 [R1+0x7b8], R10 ;  /* 0x0007b80a01007387 */ /* 0x000fe80000100a00 */
[----:B------:R-:W4:Y:S04]  /*11d80*/  LDL.LU.64 R228, [R1+0x700] ;  /* 0x0007000001e47983 */ /* 0x000f280000300a00 */
[----:B------:R1:W-:Y:S04]  /*11d90*/  STL.64 [R1+0x7e0], R2 ;  /* 0x0007e00201007387 */ /* 0x0003e80000100a00 */
[----:B------:R-:W4:Y:S04]  /*11da0*/  LDL.LU.64 R148, [R1+0x5a8] ;  /* 0x0005a80001947983 */ /* 0x000f280000300a00 */
[----:B------:R-:W4:Y:S01]  /*11db0*/  LDL.LU.64 R146, [R1+0x830] ;  /* 0x0008300001927983 */ /* 0x000f220000300a00 */
[----:B-1----:R-:W-:-:S05]  /*11dc0*/  IMAD.WIDE R2, R0, 0x4, R140 ;  /* 0x0000000400027825 */ /* 0x002fca00078e028c */
[----:B------:R1:W-:Y:S04]  /*11dd0*/  STL.64 [R1+0x7e8], R2 ;  /* 0x0007e80201007387 */ /* 0x0003e80000100a00 */
[----:B------:R-:W4:Y:S04]  /*11de0*/  LDL.LU.64 R220, [R1+0x5a0] ;  /* 0x0005a00001dc7983 */ /* 0x000f280000300a00 */
[----:B------:R-:W4:Y:S01]  /*11df0*/  LDL.LU.64 R144, [R1+0x838] ;  /* 0x0008380001907983 */ /* 0x000f220000300a00 */
[----:B-1----:R-:W-:-:S03]  /*11e00*/  IMAD.WIDE R2, R0, 0x4, R166 ;  /* 0x0000000400027825 */ /* 0x002fc600078e02a6 */
[----:B------:R-:W4:Y:S04]  /*11e10*/  LDL.LU.64 R142, [R1+0x598] ;  /* 0x00059800018e7983 */ /* 0x000f280000300a00 */
[----:B------:R1:W-:Y:S01]  /*11e20*/  STL.64 [R1+0x7f0], R2 ;  /* 0x0007f00201007387 */ /* 0x0003e20000100a00 */
[----:B--2---:R-:W-:-:S03]  /*11e30*/  IMAD.WIDE R28, R0, 0x4, R224 ;  /* 0x00000004001c7825 */ /* 0x004fc600078e02e0 */
[----:B------:R-:W2:Y:S04]  /*11e40*/  LDL.LU.64 R224, [R1+0x6f8] ;  /* 0x0006f80001e07983 */ /* 0x000ea80000300a00 */
[----:B------:R-:W2:Y:S01]  /*11e50*/  LDL.LU.64 R140, [R1+0x590] ;  /* 0x00059000018c7983 */ /* 0x000ea20000300a00 */
[----:B------:R-:W-:-:S03]  /*11e60*/  IMAD.WIDE R62, R0, 0x4, R168 ;  /* 0x00000004003e7825 */ /* 0x000fc600078e02a8 */
[----:B------:R-:W-:Y:S04]  /*11e70*/  STL.64 [R1+0x7d8], R28 ;  /* 0x0007d81c01007387 */ /* 0x000fe80000100a00 */
[----:B------:R-:W-:Y:S04]  /*11e80*/  STL.64 [R1+0x1448], R28 ;  /* 0x0014481c01007387 */ /* 0x000fe80000100a00 */
[----:B------:R-:W2:Y:S01]  /*11e90*/  LDL.LU.64 R168, [R1+0x6f0] ;  /* 0x0006f00001a87983 */ /* 0x000ea20000300a00 */
[----:B-1----:R-:W-:-:S03]  /*11ea0*/  IMAD.WIDE R2, R0, 0x4, R222 ;  /* 0x0000000400027825 */ /* 0x002fc600078e02de */
[----:B------:R-:W2:Y:S01]  /*11eb0*/  LDL.LU.64 R222, [R1+0x588] ;  /* 0x0005880001de7983 */ /* 0x000ea20000300a00 */
[----:B------:R-:W-:-:S03]  /*11ec0*/  IMAD.WIDE R250, R0, 0x4, R186 ;  /* 0x0000000400fa7825 */ /* 0x000fc600078e02ba */
[----:B------:R3:W-:Y:S01]  /*11ed0*/  STL.64 [R1+0x7f8], R2 ;  /* 0x0007f80201007387 */ /* 0x0007e20000100a00 */
[----:B------:R-:W-:-:S03]  /*11ee0*/  IMAD.WIDE R166, R0, 0x4, R200 ;  /* 0x0000000400a67825 */ /* 0x000fc600078e02c8 */
[----:B------:R-:W2:Y:S04]  /*11ef0*/  LDL.LU.64 R186, [R1+0x6e8] ;  /* 0x0006e80001ba7983 */ /* 0x000ea80000300a00 */
[----:B------:R-:W2:Y:S04]  /*11f00*/  LDL.LU.64 R200, [R1+0x580] ;  /* 0x0005800001c87983 */ /* 0x000ea80000300a00 */
[----:B------:R-:W-:Y:S04]  /*11f10*/  STL.64 [R1+0x800], R62 ;  /* 0x0008003e01007387 */ /* 0x000fe80000100a00 */
[----:B------:R-:W-:Y:S01]  /*11f20*/  STL.64 [R1+0x1450], R62 ;  /* 0x0014503e01007387 */ /* 0x000fe20000100a00 */
[----:B---3--:R-:W-:-:S03]  /*11f30*/  IMAD.WIDE R2, R0, 0x4, R230 ;  /* 0x0000000400027825 */ /* 0x008fc600078e02e6 */
[----:B------:R-:W3:Y:S04]  /*11f40*/  LDL.LU.64 R230, [R1+0x870] ;  /* 0x0008700001e67983 */ /* 0x000ee80000300a00 */
        /* <DEDUP_REMOVED lines=8> */
[C---:B----4-:R-:W-:Y:S02]  /*11fd0*/  IMAD.WIDE R2, R0.reuse, 0x4, R228 ;  /* 0x0000000400027825 */ /* 0x050fe400078e02e4 */
[----:B------:R-:W4:Y:S04]  /*11fe0*/  LDL.LU.64 R228, [R1+0x578] ;  /* 0x0005780001e47983 */ /* 0x000f280000300a00 */
[----:B------:R-:W-:Y:S01]  /*11ff0*/  STL.64 [R1+0x820], R10 ;  /* 0x0008200a01007387 */ /* 0x000fe20000100a00 */
[----:B------:R-:W-:-:S03]  /*12000*/  IMAD.WIDE R12, R0, 0x4, R148 ;  /* 0x00000004000c7825 */ /* 0x000fc600078e0294 */
[----:B------:R1:W-:Y:S04]  /*12010*/  STL.64 [R1+0x700], R2 ;  /* 0x0007000201007387 */ /* 0x0003e80000100a00 */
[----:B------:R-:W-:Y:S04]  /*12020*/  STL.64 [R1+0x828], R12 ;  /* 0x0008280c01007387 */ /* 0x000fe80000100a00 */
[----:B------:R-:W4:Y:S01]  /*12030*/  LDL.LU.64 R190, [R1+0x860] ;  /* 0x0008600001be7983 */ /* 0x000f220000300a00 */
[----:B-1----:R-:W-:-:S04]  /*12040*/  IMAD.WIDE R2, R0, 0x4, R146 ;  /* 0x0000000400027825 */ /* 0x002fc800078e0292 */
[C---:B------:R-:W-:Y:S01]  /*12050*/  IMAD.WIDE R10, R0.reuse, 0x4, R220 ;  /* 0x00000004000a7825 */ /* 0x040fe200078e02dc */
[----:B------:R1:W-:Y:S04]  /*12060*/  STL.64 [R1+0x830], R2 ;  /* 0x0008300201007387 */ /* 0x0003e80000100a00 */
[----:B------:R1:W-:Y:S04]  /*12070*/  STL.64 [R1+0x840], R10 ;  /* 0x0008400a01007387 */ /* 0x0003e80000100a00 */
[----:B------:R-:W4:Y:S01]  /*12080*/  LDL.LU.64 R178, [R1+0x570] ;  /* 0x0005700001b27983 */ /* 0x000f220000300a00 */
[----:B-1----:R-:W-:-:S04]  /*12090*/  IMAD.WIDE R2, R0, 0x4, R144 ;  /* 0x0000000400027825 */ /* 0x002fc800078e0290 */
[C---:B------:R-:W-:Y:S01]  /*120a0*/  IMAD.WIDE R10, R0.reuse, 0x4, R142 ;  /* 0x00000004000a7825 */ /* 0x040fe200078e028e */
[----:B------:R2:W-:Y:S04]  /*120b0*/  STL.64 [R1+0x838], R2 ;  /* 0x0008380201007387 */ /* 0x0005e80000100a00 */
[----:B------:R-:W-:Y:S04]  /*120c0*/  STL.64 [R1+0x848], R10 ;  /* 0x0008480a01007387 */ /* 0x000fe80000100a00 */
[----:B------:R-:W4:Y:S01]  /*120d0*/  LDL.LU.64 R176, [R1+0x890] ;  /* 0x0008900001b07983 */ /* 0x000f220000300a00 */
[----:B--2---:R-:W-:-:S03]  /*120e0*/  IMAD.WIDE R2, R0, 0x4, R224 ;  /* 0x0000000400027825 */ /* 0x004fc600078e02e0 */
        /* <DEDUP_REMOVED lines=8> */
[----:B------:R-:W-:-:S03]  /*12170*/  IMAD.WIDE R154, R0, 0x4, R222 ;  /* 0x00000004009a7825 */ /* 0x000fc600078e02de */
[----:B------:R-:W2:Y:S04]  /*12180*/  LDL.LU.64 R222, [R1+0x6d8] ;  /* 0x0006d80001de7983 */ /* 0x000ea80000300a00 */
[----:B------:R-:W2:Y:S01]  /*12190*/  LDL.LU.64 R144, [R1+0x550] ;  /* 0x0005500001907983 */ /* 0x000ea20000300a00 */
[----:B------:R-:W-:-:S05]  /*121a0*/  IMAD.WIDE R64, R0, 0x4, R168 ;  /* 0x0000000400407825 */ /* 0x000fca00078e02a8 */
[----:B------:R-:W-:Y:S04]  /*121b0*/  STL.64 [R1+0x6f0], R64 ;  /* 0x0006f04001007387 */ /* 0x000fe80000100a00 */
[----:B------:R-:W-:Y:S04]  /*121c0*/  STL.64 [R1+0x1468], R64 ;  /* 0x0014684001007387 */ /* 0x000fe80000100a00 */
[----:B------:R-:W2:Y:S04]  /*121d0*/  LDL.LU.64 R142, [R1+0x8c8] ;  /* 0x0008c800018e7983 */ /* 0x000ea80000300a00 */
[----:B------:R-:W2:Y:S01]  /*121e0*/  LDL.LU.64 R140, [R1+0x548] ;  /* 0x00054800018c7983 */ /* 0x000ea20000300a00 */
[----:B------:R-:W-:-:S04]  /*121f0*/  IMAD.WIDE R168, R0, 0x4, R186 ;  /* 0x0000000400a87825 */ /* 0x000fc800078e02ba */
[----:B------:R-:W-:-:S04]  /*12200*/  IMAD.WIDE R186, R0, 0x4, R200 ;  /* 0x0000000400ba7825 */ /* 0x000fc800078e02c8 */
[----:B---3--:R-:W-:-:S05]  /*12210*/  IMAD.WIDE R2, R0, 0x4, R230 ;  /* 0x0000000400027825 */ /* 0x008fca00078e02e6 */
[----:B------:R4:W-:Y:S04]  /*12220*/  STL.64 [R1+0x870], R2 ;  /* 0x0008700201007387 */ /* 0x0009e80000100a00 */
[----:B------:R-:W3:Y:S04]  /*12230*/  LDL.LU.64 R200, [R1+0x8d0] ;  /* 0x0008d00001c87983 */ /* 0x000ee80000300a00 */
[----:B------:R-:W3:Y:S04]  /*12240*/  LDL.LU.64 R230, [R1+0x540] ;  /* 0x0005400001e67983 */ /* 0x000ee80000300a00 */
[----:B------:R-:W-:Y:S04]  /*12250*/  STL.64 [R1+0x858], R154 ;  /* 0x0008589a01007387 */ /* 0x000fe80000100a00 */
[----:B------:R-:W-:Y:S01]  /*12260*/  STL.64 [R1+0x1470], R154 ;  /* 0x0014709a01007387 */ /* 0x000fe20000100a00 */
[----:B----4-:R-:W-:-:S03]  /*12270*/  IMAD.WIDE R2, R0, 0x4, R228 ;  /* 0x0000000400027825 */ /* 0x010fc600078e02e4 */
[----:B------:R-:W4:Y:S04]  /*12280*/  LDL.LU.64 R228, [R1+0x6d0] ;  /* 0x0006d00001e47983 */ /* 0x000f280000300a00 */
[----:B------:R-:W-:Y:S04]  /*12290*/  STL.64 [R1+0x6e8], R168 ;  /* 0x0006e8a801007387 */ /* 0x000fe80000100a00 */
[----:B------:R1:W-:Y:S04]  /*122a0*/  STL.64 [R1+0x878], R2 ;  /* 0x0008780201007387 */ /* 0x0003e80000100a00 */
[----:B------:R-:W-:Y:S04]  /*122b0*/  STL.64 [R1+0x1478], R168 ;  /* 0x001478a801007387 */ /* 0x000fe80000100a00 */
[----:B------:R-:W-:Y:S01]  /*122c0*/  STL.64 [R1+0x868], R186 ;  /* 0x000868ba01007387 */ /* 0x000fe20000100a00 */
[----:B-1----:R-:W-:-:S03]  /*122d0*/  IMAD.WIDE R2, R0, 0x4, R190 ;  /* 0x0000000400027825 */ /* 0x002fc600078e02be */
[----:B------:R-:W-:Y:S04]  /*122e0*/  STL.64 [R1+0x1480], R186 ;  /* 0x001480ba01007387 */ /* 0x000fe80000100a00 */
[----:B------:R1:W-:Y:S04]  /*122f0*/  STL.64 [R1+0x860], R2 ;  /* 0x0008600201007387 */ /* 0x0003e80000100a00 */
[----:B------:R-:W4:Y:S01]  /*12300*/  LDL.LU.64 R192, [R1+0x538] ;  /* 0x0005380001c07983 */ /* 0x000f220000300a00 */
[----:B------:R-:W-:-:S05]  /*12310*/  IMAD.WIDE R10, R0, 0x4, R178 ;  /* 0x00000004000a7825 */ /* 0x000fca00078e02b2 */
[----:B------:R2:W-:Y:S01]  /*12320*/  STL.64 [R1+0x888], R10 ;  /* 0x0008880a01007387 */ /* 0x0005e20000100a00 */
[----:B-1----:R-:W-:-:S04]  /*12330*/  IMAD.WIDE R2, R0, 0x4, R176 ;  /* 0x0000000400027825 */ /* 0x002fc800078e02b0 */
[C---:B--2---:R-:W-:Y:S02]  /*12340*/  IMAD.WIDE R10, R0.reuse, 0x4, R224 ;  /* 0x00000004000a7825 */ /* 0x044fe400078e02e0 */
[----:B------:R-:W2:Y:S04]  /*12350*/  LDL.LU.64 R224, [R1+0x6c8] ;  /* 0x0006c80001e07983 */ /* 0x000ea80000300a00 */
[----:B------:R1:W-:Y:S04]  /*12360*/  STL.64 [R1+0x890], R2 ;  /* 0x0008900201007387 */ /* 0x0003e80000100a00 */
[----:B------:R1:W-:Y:S01]  /*12370*/  STL.64 [R1+0x898], R10 ;  /* 0x0008980a01007387 */ /* 0x0003e20000100a00 */
[----:B------:R-:W-:-:S04]  /*12380*/  IMAD.WIDE R12, R0, 0x4, R148 ;  /* 0x00000004000c7825 */ /* 0x000fc800078e0294 */
[----:B-1----:R-:W-:-:S05]  /*12390*/  IMAD.WIDE R2, R0, 0x4, R150 ;  /* 0x0000000400027825 */ /* 0x002fca00078e0296 */
[----:B------:R1:W-:Y:S01]  /*123a0*/  STL.64 [R1+0x880], R2 ;  /* 0x0008800201007387 */ /* 0x0003e20000100a00 */
[----:B------:R-:W-:-:S03]  /*123b0*/  IMAD.WIDE R10, R0, 0x4, R146 ;  /* 0x00000004000a7825 */ /* 0x000fc600078e0292 */
[----:B------:R-:W-:Y:S04]  /*123c0*/  STL.64 [R1+0x8a0], R12 ;  /* 0x0008a00c01007387 */ /* 0x000fe80000100a00 */
[----:B------:R-:W2:Y:S01]  /*123d0*/  LDL.LU.64 R190, [R1+0x530] ;  /* 0x0005300001be7983 */ /* 0x000ea20000300a00 */
[----:B-1----:R-:W-:-:S03]  /*123e0*/  IMAD.WIDE R2, R0, 0x4, R220 ;  /* 0x0000000400027825 */ /* 0x002fc600078e02dc */
[----:B------:R-:W-:Y:S04]  /*123f0*/  STL.64 [R1+0x8a8], R10 ;  /* 0x0008a80a01007387 */ /* 0x000fe80000100a00 */
[----:B------:R-:W2:Y:S04]  /*12400*/  LDL.LU.64 R178, [R1+0x6c0] ;  /* 0x0006c00001b27983 */ /* 0x000ea80000300a00 */
[----:B------:R1:W-:Y:S04]  /*12410*/  STL.64 [R1+0x8b0], R2 ;  /* 0x0008b00201007387 */ /* 0x0003e80000100a00 */
[----:B------:R-:W2:Y:S01]  /*12420*/  LDL.LU.64 R176, [R1+0x528] ;  /* 0x0005280001b07983 */ /* 0x000ea20000300a00 */
[----:B-1----:R-:W-:-:S03]  /*12430*/  IMAD.WIDE R2, R0, 0x4, R222 ;  /* 0x0000000400027825 */ /* 0x002fc600078e02de */
[----:B------:R-:W2:Y:S04]  /*12440*/  LDL.LU.64 R222, [R1+0x920] ;  /* 0x0009200001de7983 */ /* 0x000ea80000300a00 */
[----:B------:R1:W-:Y:S04]  /*12450*/  STL.64 [R1+0x8b8], R2 ;  /* 0x0008b80201007387 */ /* 0x0003e80000100a00 */
[----:B------:R-:W2:Y:S04]  /*12460*/  LDL.LU.64 R150, [R1+0x520] ;  /* 0x0005200001967983 */ /* 0x000ea80000300a00 */
[----:B------:R-:W2:Y:S01]  /*12470*/  LDL.LU.64 R148, [R1+0x910] ;  /* 0x0009100001947983 */ /* 0x000ea20000300a00 */
[----:B-1----:R-:W-:-:S05]  /*12480*/  IMAD.WIDE R2, R0, 0x4, R144 ;  /* 0x0000000400027825 */ /* 0x002fca00078e0290 */
[----:B------:R4:W-:Y:S04]  /*12490*/  STL.64 [R1+0x8c0], R2 ;  /* 0x0008c00201007387 */ /* 0x0009e80000100a00 */
[----:B------:R-:W2:Y:S04]  /*124a0*/  LDL.LU.64 R220, [R1+0x518] ;  /* 0x0005180001dc7983 */ /* 0x000ea80000300a00 */
[----:B------:R-:W2:Y:S04]  /*124b0*/  LDL.LU.64 R146, [R1+0x940] ;  /* 0x0009400001927983 */ /* 0x000ea80000300a00 */
[----:B------:R-:W2:Y:S01]  /*124c0*/  LDL.LU.64 R144, [R1+0x510] ;  /* 0x0005100001907983 */ /* 0x000ea20000300a00 */
[----:B------:R-:W-:-:S03]  /*124d0*/  IMAD.WIDE R156, R0, 0x4, R142 ;  /* 0x00000004009c7825 */ /* 0x000fc600078e028e */
[----:B------:R-:W2:Y:S01]  /*124e0*/  LDL.LU.64 R142, [R1+0x930] ;  /* 0x00093000018e7983 */ /* 0x000ea20000300a00 */
[----:B------:R-:W-:-:S03]  /*124f0*/  IMAD.WIDE R170, R0, 0x4, R140 ;  /* 0x0000000400aa7825 */ /* 0x000fc600078e028c */
[----:B------:R-:W-:Y:S04]  /*12500*/  STL.64 [R1+0x8c8], R156 ;  /* 0x0008c89c01007387 */ /* 0x000fe80000100a00 */
[----:B------:R-:W-:Y:S04]  /*12510*/  STL.64 [R1+0x1488], R156 ;  /* 0x0014889c01007387 */ /* 0x000fe80000100a00 */
[----:B------:R-:W2:Y:S01]  /*12520*/  LDL.LU.64 R140, [R1+0x508] ;  /* 0x00050800018c7983 */ /* 0x000ea20000300a00 */
[----:B---3--:R-:W-:-:S04]  /*12530*/  IMAD.WIDE R200, R0, 0x4, R200 ;  /* 0x0000000400c87825 */ /* 0x008fc800078e02c8 */
[----:B------:R-:W-:-:S04]  /*12540*/  IMAD.WIDE R230, R0, 0x4, R230 ;  /* 0x0000000400e67825 */ /* 0x000fc800078e02e6 */
[C---:B----4-:R-:W-:Y:S02]  /*12550*/  IMAD.WIDE R2, R0.reuse, 0x4, R228 ;  /* 0x0000000400027825 */ /* 0x050fe400078e02e4 */
[----:B------:R-:W3:Y:S04]  /*12560*/  LDL.LU.64 R228, [R1+0x6b8] ;  /* 0x0006b80001e47983 */ /* 0x000ee80000300a00 */
[----:B------:R1:W-:Y:S04]  /*12570*/  STL.64 [R1+0x8e8], R2 ;  /* 0x0008e80201007387 */ /* 0x0003e80000100a00 */
[----:B------:R-:W-:Y:S04]  /*12580*/  STL.64 [R1+0x8d8], R170 ;  /* 0x0008d8aa01007387 */ /* 0x000fe80000100a00 */
[----:B------:R-:W-:Y:S04]  /*12590*/  STL.64 [R1+0x1490], R170 ;  /* 0x001490aa01007387 */ /* 0x000fe80000100a00 */
[----:B------:R-:W-:Y:S04]  /*125a0*/  STL.64 [R1+0x8d0], R200 ;  /* 0x0008d0c801007387 */ /* 0x000fe80000100a00 */
[----:B------:R-:W-:Y:S01]  /*125b0*/  STL.64 [R1+0x1498], R200 ;  /* 0x001498c801007387 */ /* 0x000fe20000100a00 */
[----:B-1----:R-:W-:-:S05]  /*125c0*/  IMAD.WIDE R2, R0, 0x4, R192 ;  /* 0x0000000400027825 */ /* 0x002fca00078e02c0 */
[----:B------:R2:W-:Y:S02]  /*125d0*/  STL.64 [R1+0x8f0], R2 ;  /* 0x0008f00201007387 */ /* 0x0005e40000100a00 */
[C---:B--2---:R-:W-:Y:S02]  /*125e0*/  IMAD.WIDE R2, R0.reuse, 0x4, R224 ;  /* 0x0000000400027825 */ /* 0x044fe400078e02e0 */
[----:B------:R-:W2:Y:S04]  /*125f0*/  LDL.LU.64 R224, [R1+0x500] ;  /* 0x0005000001e07983 */ /* 0x000ea80000300a00 */
[----:B------:R-:W4:Y:S04]  /*12600*/  LDL.LU.64 R196, [R1+0x6b0] ;  /* 0x0006b00001c47983 */ /* 0x000f280000300a00 */
[----:B------:R1:W-:Y:S04]  /*12610*/  STL.64 [R1+0x8f8], R2 ;  /* 0x0008f80201007387 */ /* 0x0003e80000100a00 */
[----:B------:R-:W-:Y:S04]  /*12620*/  STL.64 [R1+0x8e0], R230 ;  /* 0x0008e0e601007387 */ /* 0x000fe80000100a00 */
[----:B------:R-:W-:Y:S04]  /*12630*/  STL.64 [R1+0x14a0], R230 ;  /* 0x0014a0e601007387 */ /* 0x000fe80000100a00 */
[----:B------:R-:W2:Y:S01]  /*12640*/  LDL.LU.64 R194, [R1+0x4f8] ;  /* 0x0004f80001c27983 */ /* 0x000ea20000300a00 */
[----:B------:R-:W-:-:S05]  /*12650*/  IMAD.WIDE R10, R0, 0x4, R190 ;  /* 0x00000004000a7825 */ /* 0x000fca00078e02be */
[----:B------:R1:W-:Y:S02]  /*12660*/  STL.64 [R1+0x900], R10 ;  /* 0x0009000a01007387 */ /* 0x0003e40000100a00 */
[----:B-1----:R-:W-:-:S05]  /*12670*/  IMAD.WIDE R2, R0, 0x4, R178 ;  /* 0x0000000400027825 */ /* 0x002fca00078e02b2 */
[----:B------:R1:W-:Y:S01]  /*12680*/  STL.64 [R1+0x908], R2 ;  /* 0x0009080201007387 */ /* 0x0003e20000100a00 */
[----:B------:R-:W-:-:S04]  /*12690*/  IMAD.WIDE R10, R0, 0x4, R176 ;  /* 0x00000004000a7825 */ /* 0x000fc800078e02b0 */
[C---:B-1----:R-:W-:Y:S02]  /*126a0*/  IMAD.WIDE R2, R0.reuse, 0x4, R222 ;  /* 0x0000000400027825 */ /* 0x042fe400078e02de */
[----:B------:R-:W2:Y:S04]  /*126b0*/  LDL.LU.64 R222, [R1+0x978] ;  /* 0x0009780001de7983 */ /* 0x000ea80000300a00 */
[----:B------:R1:W-:Y:S01]  /*126c0*/  STL.64 [R1+0x918], R10 ;  /* 0x0009180a01007387 */ /* 0x0003e20000100a00 */
[----:B------:R-:W-:-:S03]  /*126d0*/  IMAD.WIDE R12, R0, 0x4, R150 ;  /* 0x00000004000c7825 */ /* 0x000fc600078e0296 */
[----:B------:R1:W-:Y:S04]  /*126e0*/  STL.64 [R1+0x920], R2 ;  /* 0x0009200201007387 */ /* 0x0003e80000100a00 */
[----:B------:R-:W-:Y:S01]  /*126f0*/  STL.64 [R1+0x928], R12 ;  /* 0x0009280c01007387 */ /* 0x000fe20000100a00 */
[----:B-1----:R-:W-:-:S03]  /*12700*/  IMAD.WIDE R10, R0, 0x4, R148 ;  /* 0x00000004000a7825 */ /* 0x002fc600078e0294 */
[----:B------:R-:W2:Y:S04]  /*12710*/  LDL.LU.64 R192, [R1+0x4f0] ;  /* 0x0004f00001c07983 */ /* 0x000ea80000300a00 */
[----:B------:R-:W-:Y:S01]  /*12720*/  STL.64 [R1+0x910], R10 ;  /* 0x0009100a01007387 */ /* 0x000fe20000100a00 */
[----:B------:R-:W-:-:S03]  /*12730*/  IMAD.WIDE R2, R0, 0x4, R220 ;  /* 0x0000000400027825 */ /* 0x000fc600078e02dc */
[----:B------:R-:W2:Y:S04]  /*12740*/  LDL.LU.64 R220, [R1+0x980] ;  /* 0x0009800001dc7983 */ /* 0x000ea80000300a00 */
[----:B------:R1:W-:Y:S04]  /*12750*/  STL.64 [R1+0x938], R2 ;  /* 0x0009380201007387 */ /* 0x0003e80000100a00 */
[----:B------:R-:W2:Y:S04]  /*12760*/  LDL.LU.64 R190, [R1+0x4e8] ;  /* 0x0004e80001be7983 */ /* 0x000ea80000300a00 */
[----:B------:R-:W2:Y:S01]  /*12770*/  LDL.LU.64 R178, [R1+0x998] ;  /* 0x0009980001b27983 */ /* 0x000ea20000300a00 */
[----:B-1----:R-:W-:-:S05]  /*12780*/  IMAD.WIDE R2, R0, 0x4, R146 ;  /* 0x0000000400027825 */ /* 0x002fca00078e0292 */
[----:B------:R4:W-:Y:S01]  /*12790*/  STL.64 [R1+0x940], R2 ;  /* 0x0009400201007387 */ /* 0x0009e20000100a00 */
[----:B------:R-:W-:-:S03]  /*127a0*/  IMAD.WIDE R230, R0, 0x4, R144 ;  /* 0x0000000400e67825 */ /* 0x000fc600078e0290 */
[----:B------:R-:W2:Y:S04]  /*127b0*/  LDL.LU.64 R176, [R1+0x4e0] ;  /* 0x0004e00001b07983 */ /* 0x000ea80000300a00 */
[----:B------:R-:W2:Y:S04]  /*127c0*/  LDL.LU.64 R144, [R1+0x9a0] ;  /* 0x0009a00001907983 */ /* 0x000ea80000300a00 */
[----:B------:R-:W2:Y:S01]  /*127d0*/  LDL.LU.64 R150, [R1+0x4d8] ;  /* 0x0004d80001967983 */ /* 0x000ea20000300a00 */
[----:B------:R-:W-:-:S03]  /*127e0*/  IMAD.WIDE R172, R0, 0x4, R142 ;  /* 0x0000000400ac7825 */ /* 0x000fc600078e028e */
[----:B------:R-:W2:Y:S04]  /*127f0*/  LDL.LU.64 R148, [R1+0x6a8] ;  /* 0x0006a80001947983 */ /* 0x000ea80000300a00 */
[----:B------:R-:W2:Y:S01]  /*12800*/  LDL.LU.64 R142, [R1+0x4d0] ;  /* 0x0004d000018e7983 */ /* 0x000ea20000300a00 */
[----:B------:R-:W-:-:S03]  /*12810*/  IMAD.WIDE R202, R0, 0x4, R140 ;  /* 0x0000000400ca7825 */ /* 0x000fc600078e028c */
[----:B------:R-:W2:Y:S04]  /*12820*/  LDL.LU.64 R146, [R1+0x6a0] ;  /* 0x0006a00001927983 */ /* 0x000ea80000300a00 */
[----:B------:R-:W2:Y:S04]  /*12830*/  LDL.LU.64 R140, [R1+0x498] ;  /* 0x00049800018c7983 */ /* 0x000ea80000300a00 */
[----:B------:R-:W-:Y:S04]  /*12840*/  STL.64 [R1+0x948], R230 ;  /* 0x000948e601007387 */ /* 0x000fe80000100a00 */
[----:B------:R-:W-:Y:S01]  /*12850*/  STL.64 [R1+0x14a8], R230 ;  /* 0x0014a8e601007387 */ /* 0x000fe20000100a00 */
[----:B---3--:R-:W-:-:S03]  /*12860*/  IMAD.WIDE R228, R0, 0x4, R228 ;  /* 0x0000000400e47825 */ /* 0x008fc600078e02e4 */
[----:B------:R-:W-:Y:S04]  /*12870*/  STL.64 [R1+0x930], R172 ;  /* 0x000930ac01007387 */ /* 0x000fe80000100a00 */
[----:B------:R-:W-:Y:S04]  /*12880*/  STL.64 [R1+0x14b0], R172 ;  /* 0x0014b0ac01007387 */ /* 0x000fe80000100a00 */
[----:B------:R-:W-:Y:S04]  /*12890*/  STL.64 [R1+0x950], R202 ;  /* 0x000950ca01007387 */ /* 0x000fe80000100a00 */
[----:B------:R-:W-:Y:S01]  /*128a0*/  STL.64 [R1+0x14b8], R202 ;  /* 0x0014b8ca01007387 */ /* 0x000fe20000100a00 */
[----:B----4-:R-:W-:-:S05]  /*128b0*/  IMAD.WIDE R2, R0, 0x4, R196 ;  /* 0x0000000400027825 */ /* 0x010fca00078e02c4 */
[----:B------:R1:W-:Y:S01]  /*128c0*/  STL.64 [R1+0x968], R2 ;  /* 0x0009680201007387 */ /* 0x0003e20000100a00 */
[----:B--2---:R-:W-:-:S03]  /*128d0*/  IMAD.WIDE R224, R0, 0x4, R224 ;  /* 0x0000000400e07825 */ /* 0x004fc600078e02e0 */
[----:B------:R-:W-:Y:S04]  /*128e0*/  STL.64 [R1+0x958], R228 ;  /* 0x000958e401007387 */ /* 0x000fe80000100a00 */
[----:B------:R-:W-:Y:S01]  /*128f0*/  STL.64 [R1+0x14c0], R228 ;  /* 0x0014c0e401007387 */ /* 0x000fe20000100a00 */
[----:B-1----:R-:W-:-:S05]  /*12900*/  IMAD.WIDE R2, R0, 0x4, R194 ;  /* 0x0000000400027825 */ /* 0x002fca00078e02c2 */
[----:B------:R1:W-:Y:S02]  /*12910*/  STL.64 [R1+0x970], R2 ;  /* 0x0009700201007387 */ /* 0x0003e40000100a00 */
[C---:B-1----:R-:W-:Y:S02]  /*12920*/  IMAD.WIDE R2, R0.reuse, 0x4, R222 ;  /* 0x0000000400027825 */ /* 0x042fe400078e02de */
[----:B------:R-:W2:Y:S04]  /*12930*/  LDL.LU.64 R222, [R1+0x698] ;  /* 0x0006980001de7983 */ /* 0x000ea80000300a00 */
[----:B------:R-:W-:Y:S04]  /*12940*/  STL.64 [R1+0x960], R224 ;  /* 0x000960e001007387 */ /* 0x000fe80000100a00 */
[----:B------:R1:W-:Y:S04]  /*12950*/  STL.64 [R1+0x978], R2 ;  /* 0x0009780201007387 */ /* 0x0003e80000100a00 */
[----:B------:R-:W-:Y:S01]  /*12960*/  STL.64 [R1+0x14c8], R224 ;  /* 0x0014c8e001007387 */ /* 0x000fe20000100a00 */
[----:B-1----:R-:W-:-:S04]  /*12970*/  IMAD.WIDE R2, R0, 0x4, R192 ;  /* 0x0000000400027825 */ /* 0x002fc800078e02c0 */
[C---:B------:R-:W-:Y:S02]  /*12980*/  IMAD.WIDE R10, R0.reuse, 0x4, R220 ;  /* 0x00000004000a7825 */ /* 0x040fe400078e02dc */
[----:B------:R-:W3:Y:S04]  /*12990*/  LDL.LU.64 R220, [R1+0x490] ;  /* 0x0004900001dc7983 */ /* 0x000ee80000300a00 */
[----:B------:R1:W-:Y:S04]  /*129a0*/  STL.64 [R1+0x988], R2 ;  /* 0x0009880201007387 */ /* 0x0003e80000100a00 */
[----:B------:R4:W-:Y:S01]  /*129b0*/  STL.64 [R1+0x980], R10 ;  /* 0x0009800a01007387 */ /* 0x0009e20000100a00 */
[----:B-1----:R-:W-:-:S04]  /*129c0*/  IMAD.WIDE R2, R0, 0x4, R190 ;  /* 0x0000000400027825 */ /* 0x002fc800078e02be */
[C---:B----4-:R-:W-:Y:S02]  /*129d0*/  IMAD.WIDE R10, R0.reuse, 0x4, R178 ;  /* 0x00000004000a7825 */ /* 0x050fe400078e02b2 */
[----:B------:R-:W4:Y:S04]  /*129e0*/  LDL.LU.64 R178, [R1+0x9f0] ;  /* 0x0009f00001b27983 */ /* 0x000f280000300a00 */
[----:B------:R1:W-:Y:S01]  /*129f0*/  STL.64 [R1+0x990], R2 ;  /* 0x0009900201007387 */ /* 0x0003e20000100a00 */
[----:B------:R-:W-:-:S03]  /*12a00*/  IMAD.WIDE R172, R0, 0x4, R144 ;  /* 0x0000000400ac7825 */ /* 0x000fc600078e0290 */
[----:B------:R-:W-:Y:S04]  /*12a10*/  STL.64 [R1+0x998], R10 ;  /* 0x0009980a01007387 */ /* 0x000fe80000100a00 */
[----:B------:R-:W4:Y:S01]  /*12a20*/  LDL.LU.64 R144, [R1+0x458] ;  /* 0x0004580001907983 */ /* 0x000f220000300a00 */
[----:B-1----:R-:W-:-:S05]  /*12a30*/  IMAD.WIDE R2, R0, 0x4, R176 ;  /* 0x0000000400027825 */ /* 0x002fca00078e02b0 */
[----:B------:R1:W-:Y:S01]  /*12a40*/  STL.64 [R1+0x9a8], R2 ;  /* 0x0009a80201007387 */ /* 0x0003e20000100a00 */
[----:B------:R-:W-:-:S04]  /*12a50*/  IMAD.WIDE R170, R0, 0x4, R142 ;  /* 0x0000000400aa7825 */ /* 0x000fc800078e028e */
[----:B-1----:R-:W-:-:S05]  /*12a60*/  IMAD.WIDE R2, R0, 0x4, R150 ;  /* 0x0000000400027825 */ /* 0x002fca00078e0296 */
[----:B------:R4:W-:Y:S04]  /*12a70*/  STL.64 [R1+0x9b0], R2 ;  /* 0x0009b00201007387 */ /* 0x0009e80000100a00 */
[----:B------:R-:W4:Y:S04]  /*12a80*/  LDL.LU.64 R142, [R1+0x9e0] ;  /* 0x0009e000018e7983 */ /* 0x000f280000300a00 */
[----:B------:R-:W-:Y:S04]  /*12a90*/  STL.64 [R1+0x9a0], R172 ;  /* 0x0009a0ac01007387 */ /* 0x000fe80000100a00 */
[----:B------:R-:W-:Y:S04]  /*12aa0*/  STL.64 [R1+0x1558], R172 ;  /* 0x001558ac01007387 */ /* 0x000fe80000100a00 */
[----:B------:R-:W4:Y:S04]  /*12ab0*/  LDL.LU.64 R204, [R1+0x450] ;  /* 0x0004500001cc7983 */ /* 0x000f280000300a00 */
[----:B------:R-:W4:Y:S04]  /*12ac0*/  LDL.LU.64 R198, [R1+0xa10] ;  /* 0x000a100001c67983 */ /* 0x000f280000300a00 */
[----:B------:R-:W4:Y:S04]  /*12ad0*/  LDL.LU.64 R196, [R1+0x418] ;  /* 0x0004180001c47983 */ /* 0x000f280000300a00 */
[----:B------:R-:W4:Y:S04]  /*12ae0*/  LDL.LU.64 R176, [R1+0xa00] ;  /* 0x000a000001b07983 */ /* 0x000f280000300a00 */
[----:B------:R-:W4:Y:S01]  /*12af0*/  LDL.LU.64 R194, [R1+0x410] ;  /* 0x0004100001c27983 */ /* 0x000f220000300a00 */
[----:B------:R-:W-:-:S03]  /*12b00*/  IMAD.WIDE R14, R0, 0x4, R140 ;  /* 0x00000004000e7825 */ /* 0x000fc600078e028c */
[----:B------:R-:W4:Y:S04]  /*12b10*/  LDL.LU.64 R192, [R1+0x690] ;  /* 0x0006900001c07983 */ /* 0x000f280000300a00 */
[----:B------:R-:W4:Y:S04]  /*12b20*/  LDL.LU.64 R140, [R1+0x408] ;  /* 0x00040800018c7983 */ /* 0x000f280000300a00 */
[----:B------:R-:W4:Y:S04]  /*12b30*/  LDL.LU.64 R190, [R1+0x688] ;  /* 0x0006880001be7983 */ /* 0x000f280000300a00 */
[----:B------:R-:W4:Y:S01]  /*12b40*/  LDL.LU.64 R150, [R1+0x400] ;  /* 0x0004000001967983 */ /* 0x000f220000300a00 */
[----:B------:R-:W-:-:S03]  /*12b50*/  IMAD.WIDE R200, R0, 0x4, R148 ;  /* 0x0000000400c87825 */ /* 0x000fc600078e0294 */
[----:B------:R-:W4:Y:S01]  /*12b60*/  LDL.LU.64 R148, [R1+0x680] ;  /* 0x0006800001947983 */ /* 0x000f220000300a00 */
[----:B------:R-:W-:-:S03]  /*12b70*/  IMAD.WIDE R244, R0, 0x4, R146 ;  /* 0x0000000400f47825 */ /* 0x000fc600078e0292 */
[----:B------:R-:W-:Y:S04]  /*12b80*/  STL.64 [R1+0x9b8], R200 ;  /* 0x0009b8c801007387 */ /* 0x000fe80000100a00 */
[----:B------:R-:W-:Y:S04]  /*12b90*/  STL.64 [R1+0x14d0], R200 ;  /* 0x0014d0c801007387 */ /* 0x000fe80000100a00 */
[----:B------:R-:W4:Y:S04]  /*12ba0*/  LDL.LU.64 R146, [R1+0x3d8] ;  /* 0x0003d80001927983 */ /* 0x000f280000300a00 */
[----:B------:R-:W-:Y:S04]  /*12bb0*/  STL.64 [R1+0x9c0], R170 ;  /* 0x0009c0aa01007387 */ /* 0x000fe80000100a00 */
[----:B------:R-:W-:Y:S04]  /*12bc0*/  STL.64 [R1+0x14d8], R170 ;  /* 0x0014d8aa01007387 */ /* 0x000fe80000100a00 */
[----:B------:R-:W-:Y:S04]  /*12bd0*/  STL.64 [R1+0x9c8], R244 ;  /* 0x0009c8f401007387 */ /* 0x000fe80000100a00 */
[----:B------:R-:W-:Y:S04]  /*12be0*/  STL.64 [R1+0x14e0], R244 ;  /* 0x0014e0f401007387 */ /* 0x000fe80000100a00 */
[----:B------:R-:W-:Y:S04]  /*12bf0*/  STL.64 [R1+0x9d0], R14 ;  /* 0x0009d00e01007387 */ /* 0x000fe80000100a00 */
[----:B------:R-:W-:Y:S01]  /*12c00*/  STL.64 [R1+0x14e8], R14 ;  /* 0x0014e80e01007387 */ /* 0x000fe20000100a00 */
[----:B--2---:R-:W-:-:S04]  /*12c10*/  IMAD.WIDE R222, R0, 0x4, R222 ;  /* 0x0000000400de7825 */ /* 0x004fc800078e02de */
[----:B---3--:R-:W-:-:S04]  /*12c20*/  IMAD.WIDE R220, R0, 0x4, R220 ;  /* 0x0000000400dc7825 */ /* 0x008fc800078e02dc */
[----:B----4-:R-:W-:-:S05]  /*12c30*/  IMAD.WIDE R2, R0, 0x4, R178 ;  /* 0x0000000400027825 */ /* 0x010fca00078e02b2 */
[----:B------:R1:W-:Y:S02]  /*12c40*/  STL.64 [R1+0x9f0], R2 ;  /* 0x0009f00201007387 */ /* 0x0003e40000100a00 */
[C---:B-1----:R-:W-:Y:S02]  /*12c50*/  IMAD.WIDE R2, R0.reuse, 0x4, R144 ;  /* 0x0000000400027825 */ /* 0x042fe400078e0290 */
[----:B------:R-:W2:Y:S04]  /*12c60*/  LDL.LU.64 R144, [R1+0x678] ;  /* 0x0006780001907983 */ /* 0x000ea80000300a00 */
[----:B------:R-:W-:Y:S04]  /*12c70*/  STL.64 [R1+0x9d8], R222 ;  /* 0x0009d8de01007387 */ /* 0x000fe80000100a00 */
[----:B------:R1:W-:Y:S04]  /*12c80*/  STL.64 [R1+0x9f8], R2 ;  /* 0x0009f80201007387 */ /* 0x0003e80000100a00 */
[----:B------:R-:W-:Y:S04]  /*12c90*/  STL.64 [R1+0x14f0], R222 ;  /* 0x0014f0de01007387 */ /* 0x000fe80000100a00 */
[----:B------:R-:W3:Y:S01]  /*12ca0*/  LDL.LU.64 R178, [R1+0x3d0] ;  /* 0x0003d00001b27983 */ /* 0x000ee20000300a00 */
[----:B-1----:R-:W-:-:S03]  /*12cb0*/  IMAD.WIDE R2, R0, 0x4, R142 ;  /* 0x0000000400027825 */ /* 0x002fc600078e028e */
[----:B------:R-:W4:Y:S04]  /*12cc0*/  LDL.LU.64 R142, [R1+0xa68] ;  /* 0x000a6800018e7983 */ /* 0x000f280000300a00 */
[----:B------:R1:W-:Y:S04]  /*12cd0*/  STL.64 [R1+0x9e0], R2 ;  /* 0x0009e00201007387 */ /* 0x0003e80000100a00 */
[----:B------:R-:W-:Y:S01]  /*12ce0*/  STL.64 [R1+0x9e8], R220 ;  /* 0x0009e8dc01007387 */ /* 0x000fe20000100a00 */
[----:B------:R-:W-:-:S04]  /*12cf0*/  IMAD.WIDE R12, R0, 0x4, R198 ;  /* 0x00000004000c7825 */ /* 0x000fc800078e02c6 */
[C---:B-1----:R-:W-:Y:S01]  /*12d00*/  IMAD.WIDE R2, R0.reuse, 0x4, R204 ;  /* 0x0000000400027825 */ /* 0x042fe200078e02cc */
[----:B------:R-:W-:Y:S03]  /*12d10*/  STL.64 [R1+0x14f8], R220 ;  /* 0x0014f8dc01007387 */ /* 0x000fe60000100a00 */
[C---:B------:R-:W-:Y:S01]  /*12d20*/  IMAD.WIDE R10, R0.reuse, 0x4, R196 ;  /* 0x00000004000a7825 */ /* 0x040fe200078e02c4 */
[----:B------:R1:W-:Y:S04]  /*12d30*/  STL.64 [R1+0xa08], R2 ;  /* 0x000a080201007387 */ /* 0x0003e80000100a00 */
[----:B------:R1:W-:Y:S02]  /*12d40*/  STL.64 [R1+0xa10], R12 ;  /* 0x000a100c01007387 */ /* 0x0003e40000100a00 */
[----:B-1----:R-:W-:-:S02]  /*12d50*/  IMAD.WIDE R2, R0, 0x4, R176 ;  /* 0x0000000400027825 */ /* 0x002fc400078e02b0 */
[----:B------:R-:W4:Y:S02]  /*12d60*/  LDL.LU.64 R176, [R1+0x3c8] ;  /* 0x0003c80001b07983 */ /* 0x000f240000300a00 */
[C---:B------:R-:W-:Y:S02]  /*12d70*/  IMAD.WIDE R12, R0.reuse, 0x4, R194 ;  /* 0x00000004000c7825 */ /* 0x040fe400078e02c2 */
[----:B------:R-:W-:Y:S04]  /*12d80*/  STL.64 [R1+0xa18], R10 ;  /* 0x000a180a01007387 */ /* 0x000fe80000100a00 */
[----:B------:R1:W-:Y:S04]  /*12d90*/  STL.64 [R1+0xa00], R2 ;  /* 0x000a000201007387 */ /* 0x0003e80000100a00 */
[----:B------:R-:W-:Y:S01]  /*12da0*/  STL.64 [R1+0xa20], R12 ;  /* 0x000a200c01007387 */ /* 0x000fe20000100a00 */
[----:B-1----:R-:W-:-:S03]  /*12db0*/  IMAD.WIDE R2, R0, 0x4, R140 ;  /* 0x0000000400027825 */ /* 0x002fc600078e028c */
[----:B------:R-:W4:Y:S01]  /*12dc0*/  LDL.LU.64 R140, [R1+0xa78] ;  /* 0x000a7800018c7983 */ /* 0x000f220000300a00 */
[----:B------:R-:W-:-:S05]  /*12dd0*/  IMAD.WIDE R10, R0, 0x4, R192 ;  /* 0x00000004000a7825 */ /* 0x000fca00078e02c0 */
[----:B------:R-:W-:Y:S01]  /*12de0*/  STL.64 [R1+0xa28], R10 ;  /* 0x000a280a01007387 */ /* 0x000fe20000100a00 */
[----:B------:R-:W-:-:S03]  /*12df0*/  IMAD.WIDE R186, R0, 0x4, R150 ;  /* 0x0000000400ba7825 */ /* 0x000fc600078e0296 */
[----:B------:R4:W-:Y:S04]  /*12e00*/  STL.64 [R1+0xa30], R2 ;  /* 0x000a300201007387 */ /* 0x0009e80000100a00 */
[----:B------:R-:W4:Y:S04]  /*12e10*/  LDL.LU.64 R198, [R1+0x3c0] ;  /* 0x0003c00001c67983 */ /* 0x000f280000300a00 */
[----:B------:R-:W4:Y:S04]  /*12e20*/  LDL.LU.64 R150, [R1+0xa88] ;  /* 0x000a880001967983 */ /* 0x000f280000300a00 */
[----:B------:R-:W4:Y:S01]  /*12e30*/  LDL.LU.64 R196, [R1+0x398] ;  /* 0x0003980001c47983 */ /* 0x000f220000300a00 */
[----:B------:R-:W-:-:S03]  /*12e40*/  IMAD.WIDE R16, R0, 0x4, R148 ;  /* 0x0000000400107825 */ /* 0x000fc600078e0294 */
[----:B------:R-:W4:Y:S04]  /*12e50*/  LDL.LU.64 R194, [R1+0xa98] ;  /* 0x000a980001c27983 */ /* 0x000f280000300a00 */
[----:B------:R-:W4:Y:S04]  /*12e60*/  LDL.LU.64 R148, [R1+0x390] ;  /* 0x0003900001947983 */ /* 0x000f280000300a00 */
[----:B------:R-:W4:Y:S01]  /*12e70*/  LDL.LU.64 R192, [R1+0xaa8] ;  /* 0x000aa80001c07983 */ /* 0x000f220000300a00 */
[----:B------:R-:W-:-:S03]  /*12e80*/  IMAD.WIDE R156, R0, 0x4, R190 ;  /* 0x00000004009c7825 */ /* 0x000fc600078e02be */
[----:B------:R-:W4:Y:S01]  /*12e90*/  LDL.LU.64 R190, [R1+0x388] ;  /* 0x0003880001be7983 */ /* 0x000f220000300a00 */
[----:B------:R-:W-:-:S03]  /*12ea0*/  IMAD.WIDE R22, R0, 0x4, R146 ;  /* 0x0000000400167825 */ /* 0x000fc600078e0292 */
[----:B------:R-:W4:Y:S04]  /*12eb0*/  LDL.LU.64 R146, [R1+0xab8] ;  /* 0x000ab80001927983 */ /* 0x000f280000300a00 */
[----:B------:R-:W-:Y:S04]  /*12ec0*/  STL.64 [R1+0xa38], R156 ;  /* 0x000a389c01007387 */ /* 0x000fe80000100a00 */
[----:B------:R-:W-:Y:S01]  /*12ed0*/  STL.64 [R1+0x1500], R156 ;  /* 0x0015009c01007387 */ /* 0x000fe20000100a00 */
[----:B--2---:R-:W-:-:S03]  /*12ee0*/  IMAD.WIDE R218, R0, 0x4, R144 ;  /* 0x0000000400da7825 */ /* 0x004fc600078e0290 */
[----:B------:R-:W2:Y:S04]  /*12ef0*/  LDL.LU.64 R144, [R1+0x380] ;  /* 0x0003800001907983 */ /* 0x000ea80000300a00 */
[----:B------:R-:W-:Y:S04]  /*12f00*/  STL.64 [R1+0xa40], R186 ;  /* 0x000a40ba01007387 */ /* 0x000fe80000100a00 */
[----:B------:R-:W-:Y:S04]  /*12f10*/  STL.64 [R1+0x1508], R186 ;  /* 0x001508ba01007387 */ /* 0x000fe80000100a00 */
[----:B------:R-:W-:Y:S01]  /*12f20*/  STL.64 [R1+0xa48], R16 ;  /* 0x000a481001007387 */ /* 0x000fe20000100a00 */
[----:B---3--:R-:W-:-:S03]  /*12f30*/  IMAD.WIDE R216, R0, 0x4, R178 ;  /* 0x0000000400d87825 */ /* 0x008fc600078e02b2 */
[----:B------:R-:W-:Y:S04]  /*12f40*/  STL.64 [R1+0x1510], R16 ;  /* 0x0015101001007387 */ /* 0x000fe80000100a00 */
[----:B------:R-:W3:Y:S01]  /*12f50*/  LDL.LU.64 R178, [R1+0xac8] ;  /* 0x000ac80001b27983 */ /* 0x000ee20000300a00 */
[----:B----4-:R-:W-:-:S03]  /*12f60*/  IMAD.WIDE R2, R0, 0x4, R142 ;  /* 0x0000000400027825 */ /* 0x010fc600078e028e */
[----:B------:R-:W4:Y:S04]  /*12f70*/  LDL.LU.64 R142, [R1+0x378] ;  /* 0x00037800018e7983 */ /* 0x000f280000300a00 */
[----:B------:R1:W-:Y:S04]  /*12f80*/  STL.64 [R1+0xa68], R2 ;  /* 0x000a680201007387 */ /* 0x0003e80000100a00 */
[----:B------:R-:W-:Y:S04]  /*12f90*/  STL.64 [R1+0xa50], R22 ;  /* 0x000a501601007387 */ /* 0x000fe80000100a00 */
[----:B------:R-:W-:Y:S01]  /*12fa0*/  STL.64 [R1+0x1518], R22 ;  /* 0x0015181601007387 */ /* 0x000fe20000100a00 */
[----:B-1----:R-:W-:-:S03]  /*12fb0*/  IMAD.WIDE R2, R0, 0x4, R176 ;  /* 0x0000000400027825 */ /* 0x002fc600078e02b0 */
[----:B------:R-:W4:Y:S04]  /*12fc0*/  LDL.LU.64 R176, [R1+0xad8] ;  /* 0x000ad80001b07983 */ /* 0x000f280000300a00 */
[----:B------:R-:W-:Y:S04]  /*12fd0*/  STL.64 [R1+0xa58], R218 ;  /* 0x000a58da01007387 */ /* 0x000fe80000100a00 */
[----:B------:R1:W-:Y:S04]  /*12fe0*/  STL.64 [R1+0xa70], R2 ;  /* 0x000a700201007387 */ /* 0x0003e80000100a00 */
[----:B------:R-:W-:Y:S01]  /*12ff0*/  STL.64 [R1+0x1520], R218 ;  /* 0x001520da01007387 */ /* 0x000fe20000100a00 */
[----:B-1----:R-:W-:-:S03]  /*13000*/  IMAD.WIDE R2, R0, 0x4, R140 ;  /* 0x0000000400027825 */ /* 0x002fc600078e028c */
[----:B------:R-:W4:Y:S04]  /*13010*/  LDL.LU.64 R140, [R1+0x370] ;  /* 0x00037000018c7983 */ /* 0x000f280000300a00 */
[----:B------:R-:W-:Y:S04]  /*13020*/  STL.64 [R1+0xa60], R216 ;  /* 0x000a60d801007387 */ /* 0x000fe80000100a00 */
[----:B------:R1:W-:Y:S01]  /*13030*/  STL.64 [R1+0xa78], R2 ;  /* 0x000a780201007387 */ /* 0x0003e20000100a00 */
[----:B------:R-:W-:-:S03]  /*13040*/  IMAD.WIDE R10, R0, 0x4, R198 ;  /* 0x00000004000a7825 */ /* 0x000fc600078e02c6 */
[----:B------:R-:W-:Y:S01]  /*13050*/  STL.64 [R1+0x1528], R216 ;  /* 0x001528d801007387 */ /* 0x000fe20000100a00 */
[----:B-1----:R-:W-:-:S03]  /*13060*/  IMAD.WIDE R2, R0, 0x4, R150 ;  /* 0x0000000400027825 */ /* 0x002fc600078e0296 */
[----:B------:R-:W4:Y:S04]  /*13070*/  LDL.LU.64 R150, [R1+0xae8] ;  /* 0x000ae80001967983 */ /* 0x000f280000300a00 */
[----:B------:R1:W-:Y:S01]  /*13080*/  STL.64 [R1+0xa80], R10 ;  /* 0x000a800a01007387 */ /* 0x0003e20000100a00 */
[----:B------:R-:W-:-:S03]  /*13090*/  IMAD.WIDE R230, R0, 0x4, R148 ;  /* 0x0000000400e67825 */ /* 0x000fc600078e0294 */
[----:B------:R1:W-:Y:S02]  /*130a0*/  STL.64 [R1+0xa88], R2 ;  /* 0x000a880201007387 */ /* 0x0003e40000100a00 */
[----:B-1----:R-:W-:-:S04]  /*130b0*/  IMAD.WIDE R10, R0, 0x4, R196 ;  /* 0x00000004000a7825 */ /* 0x002fc800078e02c4 */
[C---:B------:R-:W-:Y:S01]  /*130c0*/  IMAD.WIDE R2, R0.reuse, 0x4, R194 ;  /* 0x0000000400027825 */ /* 0x040fe200078e02c2 */
[----:B------:R1:W-:Y:S04]  /*130d0*/  STL.64 [R1+0xa90], R10 ;  /* 0x000a900a01007387 */ /* 0x0003e80000100a00 */
[----:B------:R-:W4:Y:S04]  /*130e0*/  LDL.LU.64 R148, [R1+0x358] ;  /* 0x0003580001947983 */ /* 0x000f280000300a00 */
[----:B------:R1:W-:Y:S02]  /*130f0*/  STL.64 [R1+0xa98], R2 ;  /* 0x000a980201007387 */ /* 0x0003e40000100a00 */
[----:B-1----:R-:W-:-:S05]  /*13100*/  IMAD.WIDE R10, R0, 0x4, R192 ;  /* 0x00000004000a7825 */ /* 0x002fca00078e02c0 */
[----:B------:R-:W-:Y:S01]  /*13110*/  STL.64 [R1+0xaa8], R10 ;  /* 0x000aa80a01007387 */ /* 0x000fe20000100a00 */
[----:B------:R-:W-:-:S03]  /*13120*/  IMAD.WIDE R2, R0, 0x4, R190 ;  /* 0x0000000400027825 */ /* 0x000fc600078e02be */
[----:B------:R-:W4:Y:S01]  /*13130*/  LDL.LU.64 R196, [R1+0xaf8] ;  /* 0x000af80001c47983 */ /* 0x000f220000300a00 */
[----:B------:R-:W-:-:S03]  /*13140*/  IMAD.WIDE R168, R0, 0x4, R146 ;  /* 0x0000000400a87825 */ /* 0x000fc600078e0292 */
[----:B------:R1:W-:Y:S04]  /*13150*/  STL.64 [R1+0xab0], R2 ;  /* 0x000ab00201007387 */ /* 0x0003e80000100a00 */
[----:B------:R-:W4:Y:S04]  /*13160*/  LDL.LU.64 R146, [R1+0x350] ;  /* 0x0003500001927983 */ /* 0x000f280000300a00 */
[----:B------:R-:W-:Y:S04]  /*13170*/  STL.64 [R1+0xaa0], R230 ;  /* 0x000aa0e601007387 */ /* 0x000fe80000100a00 */
[----:B------:R-:W-:Y:S04]  /*13180*/  STL.64 [R1+0x15a0], R230 ;  /* 0x0015a0e601007387 */ /* 0x000fe80000100a00 */
[----:B------:R-:W4:Y:S04]  /*13190*/  LDL.LU.64 R194, [R1+0xb08] ;  /* 0x000b080001c27983 */ /* 0x000f280000300a00 */
[----:B------:R-:W4:Y:S04]  /*131a0*/  LDL.LU.64 R192, [R1+0x348] ;  /* 0x0003480001c07983 */ /* 0x000f280000300a00 */
[----:B------:R-:W4:Y:S01]  /*131b0*/  LDL.LU.64 R190, [R1+0xb18] ;  /* 0x000b180001be7983 */ /* 0x000f220000300a00 */
[----:B--2---:R-:W-:-:S03]  /*131c0*/  IMAD.WIDE R154, R0, 0x4, R144 ;  /* 0x00000004009a7825 */ /* 0x004fc600078e0290 */
[----:B------:R-:W2:Y:S01]  /*131d0*/  LDL.LU.64 R144, [R1+0x340] ;  /* 0x0003400001907983 */ /* 0x000ea20000300a00 */
[----:B---3--:R-:W-:-:S03]  /*131e0*/  IMAD.WIDE R24, R0, 0x4, R178 ;  /* 0x0000000400187825 */ /* 0x008fc600078e02b2 */
[----:B------:R-:W3:Y:S01]  /*131f0*/  LDL.LU.64 R178, [R1+0xb28] ;  /* 0x000b280001b27983 */ /* 0x000ee20000300a00 */
[----:B----4-:R-:W-:-:S03]  /*13200*/  IMAD.WIDE R30, R0, 0x4, R142 ;  /* 0x00000004001e7825 */ /* 0x010fc600078e028e */
[----:B------:R-:W4:Y:S04]  /*13210*/  LDL.LU.64 R142, [R1+0x338] ;  /* 0x00033800018e7983 */ /* 0x000f280000300a00 */
[----:B------:R-:W-:Y:S04]  /*13220*/  STL.64 [R1+0xab8], R168 ;  /* 0x000ab8a801007387 */ /* 0x000fe80000100a00 */
[----:B------:R-:W-:Y:S01]  /*13230*/  STL.64 [R1+0x1530], R168 ;  /* 0x001530a801007387 */ /* 0x000fe20000100a00 */
[----:B------:R-:W-:-:S03]  /*13240*/  IMAD.WIDE R214, R0, 0x4, R176 ;  /* 0x0000000400d67825 */ /* 0x000fc600078e02b0 */
[----:B------:R-:W3:Y:S04]  /*13250*/  LDL.LU.64 R176, [R1+0xb38] ;  /* 0x000b380001b07983 */ /* 0x000ee80000300a00 */
[----:B------:R-:W-:Y:S04]  /*13260*/  STL.64 [R1+0xac0], R154 ;  /* 0x000ac09a01007387 */ /* 0x000fe80000100a00 */
[----:B------:R-:W-:Y:S01]  /*13270*/  STL.64 [R1+0x1538], R154 ;  /* 0x0015389a01007387 */ /* 0x000fe20000100a00 */
[----:B------:R-:W-:-:S03]  /*13280*/  IMAD.WIDE R212, R0, 0x4, R140 ;  /* 0x0000000400d47825 */ /* 0x000fc600078e028c */
[----:B------:R-:W3:Y:S04]  /*13290*/  LDL.LU.64 R140, [R1+0x2e8] ;  /* 0x0002e800018c7983 */ /* 0x000ee80000300a00 */
[----:B------:R-:W-:Y:S04]  /*132a0*/  STL.64 [R1+0xac8], R24 ;  /* 0x000ac81801007387 */ /* 0x000fe80000100a00 */
[----:B------:R-:W-:Y:S01]  /*132b0*/  STL.64 [R1+0x1540], R24 ;  /* 0x0015401801007387 */ /* 0x000fe20000100a00 */
[----:B-1----:R-:W-:-:S03]  /*132c0*/  IMAD.WIDE R2, R0, 0x4, R150 ;  /* 0x0000000400027825 */ /* 0x002fc600078e0296 */
[----:B------:R-:W3:Y:S04]  /*132d0*/  LDL.LU.64 R150, [R1+0xb48] ;  /* 0x000b480001967983 */ /* 0x000ee80000300a00 */
[----:B------:R-:W-:Y:S04]  /*132e0*/  STL.64 [R1+0xad0], R30 ;  /* 0x000ad01e01007387 */ /* 0x000fe80000100a00 */
[----:B------:R1:W-:Y:S04]  /*132f0*/  STL.64 [R1+0xae8], R2 ;  /* 0x000ae80201007387 */ /* 0x0003e80000100a00 */
[----:B------:R-:W-:Y:S01]  /*13300*/  STL.64 [R1+0x1548], R30 ;  /* 0x0015481e01007387 */ /* 0x000fe20000100a00 */
[----:B-1----:R-:W-:-:S03]  /*13310*/  IMAD.WIDE R2, R0, 0x4, R148 ;  /* 0x0000000400027825 */ /* 0x002fc600078e0294 */
[----:B------:R-:W3:Y:S04]  /*13320*/  LDL.LU.64 R148, [R1+0x2c8] ;  /* 0x0002c80001947983 */ /* 0x000ee80000300a00 */
        /* <DEDUP_REMOVED lines=8> */
[----:B------:R-:W3:Y:S04]  /*133b0*/  LDL.LU.64 R146, [R1+0xb58] ;  /* 0x000b580001927983 */ /* 0x000ee80000300a00 */
[----:B------:R1:W-:Y:S01]  /*133c0*/  STL.64 [R1+0xb00], R2 ;  /* 0x000b000201007387 */ /* 0x0003e20000100a00 */
[----:B------:R-:W-:-:S04]  /*133d0*/  IMAD.WIDE R212, R0, 0x4, R194 ;  /* 0x0000000400d47825 */ /* 0x000fc800078e02c2 */
[----:B-1----:R-:W-:-:S05]  /*133e0*/  IMAD.WIDE R2, R0, 0x4, R192 ;  /* 0x0000000400027825 */ /* 0x002fca00078e02c0 */
[----:B------:R1:W-:Y:S01]  /*133f0*/  STL.64 [R1+0xb10], R2 ;  /* 0x000b100201007387 */ /* 0x0003e20000100a00 */
[----:B------:R-:W-:-:S04]  /*13400*/  IMAD.WIDE R202, R0, 0x4, R190 ;  /* 0x0000000400ca7825 */ /* 0x000fc800078e02be */
[C---:B--2---:R-:W-:Y:S02]  /*13410*/  IMAD.WIDE R172, R0.reuse, 0x4, R144 ;  /* 0x0000000400ac7825 */ /* 0x044fe400078e0290 */
[----:B------:R-:W2:Y:S04]  /*13420*/  LDL.LU.64 R144, [R1+0x2a8] ;  /* 0x0002a80001907983 */ /* 0x000ea80000300a00 */
[----:B------:R-:W-:Y:S04]  /*13430*/  STL.64 [R1+0xb08], R212 ;  /* 0x000b08d401007387 */ /* 0x000fe80000100a00 */
[----:B------:R-:W-:Y:S01]  /*13440*/  STL.64 [R1+0x1648], R212 ;  /* 0x001648d401007387 */ /* 0x000fe20000100a00 */
[----:B----4-:R-:W-:-:S03]  /*13450*/  IMAD.WIDE R218, R0, 0x4, R142 ;  /* 0x0000000400da7825 */ /* 0x010fc600078e028e */
[----:B------:R-:W1:Y:S04]  /*13460*/  LDL.LU.64 R142, [R1+0xb68] ;  /* 0x000b6800018e7983 */ /* 0x000e680000300a00 */
[----:B------:R-:W-:Y:S04]  /*13470*/  STL.64 [R1+0xb18], R202 ;  /* 0x000b18ca01007387 */ /* 0x000fe80000100a00 */
[----:B------:R-:W-:Y:S01]  /*13480*/  STL.64 [R1+0x15a8], R202 ;  /* 0x0015a8ca01007387 */ /* 0x000fe20000100a00 */
[----:B---3--:R-:W-:-:S03]  /*13490*/  IMAD.WIDE R64, R0, 0x4, R176 ;  /* 0x0000000400407825 */ /* 0x008fc600078e02b0 */
[----:B------:R-:W3:Y:S04]  /*134a0*/  LDL.LU.64 R176, [R1+0x298] ;  /* 0x0002980001b07983 */ /* 0x000ee80000300a00 */
[----:B------:R-:W-:Y:S04]  /*134b0*/  STL.64 [R1+0xb20], R172 ;  /* 0x000b20ac01007387 */ /* 0x000fe80000100a00 */
[----:B------:R-:W-:Y:S01]  /*134c0*/  STL.64 [R1+0x15b0], R172 ;  /* 0x0015b0ac01007387 */ /* 0x000fe20000100a00 */
[----:B------:R-:W-:-:S03]  /*134d0*/  IMAD.WIDE R166, R0, 0x4, R140 ;  /* 0x0000000400a67825 */ /* 0x000fc600078e028c */
[----:B------:R-:W4:Y:S01]  /*134e0*/  LDL.LU.64 R140, [R1+0xb78] ;  /* 0x000b7800018c7983 */ /* 0x000f220000300a00 */
[----:B------:R-:W-:-:S05]  /*134f0*/  IMAD.WIDE R216, R0, 0x4, R178 ;  /* 0x0000000400d87825 */ /* 0x000fca00078e02b2 */
[----:B------:R-:W-:Y:S04]  /*13500*/  STL.64 [R1+0xb28], R216 ;  /* 0x000b28d801007387 */ /* 0x000fe80000100a00 */
[----:B------:R-:W-:Y:S01]  /*13510*/  STL.64 [R1+0x1568], R216 ;  /* 0x001568d801007387 */ /* 0x000fe20000100a00 */
[----:B------:R-:W-:-:S03]  /*13520*/  IMAD.WIDE R40, R0, 0x4, R150 ;  /* 0x0000000400287825 */ /* 0x000fc600078e0296 */
[----:B------:R-:W4:Y:S04]  /*13530*/  LDL.LU.64 R150, [R1+0x290] ;  /* 0x0002900001967983 */ /* 0x000f280000300a00 */
[----:B------:R-:W-:Y:S04]  /*13540*/  STL.64 [R1+0xb30], R218 ;  /* 0x000b30da01007387 */ /* 0x000fe80000100a00 */
[----:B------:R-:W-:Y:S04]  /*13550*/  STL.64 [R1+0x1570], R218 ;  /* 0x001570da01007387 */ /* 0x000fe80000100a00 */
[----:B------:R-:W4:Y:S04]  /*13560*/  LDL.LU.64 R194, [R1+0xb88] ;  /* 0x000b880001c27983 */ /* 0x000f280000300a00 */
[----:B------:R-:W4:Y:S01]  /*13570*/  LDL.LU.64 R192, [R1+0x288] ;  /* 0x0002880001c07983 */ /* 0x000f220000300a00 */
        /* <DEDUP_REMOVED lines=13> */
[----:B------:R-:W-:Y:S01]  /*13650*/  STL.64 [R1+0x1588], R40 ;  /* 0x0015882801007387 */ /* 0x000fe20000100a00 */
[----:B-1----:R-:W-:-:S03]  /*13660*/  IMAD.WIDE R2, R0, 0x4, R142 ;  /* 0x0000000400027825 */ /* 0x002fc600078e028e */
[----:B------:R-:W2:Y:S04]  /*13670*/  LDL.LU.64 R142, [R1+0x270] ;  /* 0x00027000018e7983 */ /* 0x000ea80000300a00 */
[----:B------:R-:W-:Y:S04]  /*13680*/  STL.64 [R1+0xb50], R66 ;  /* 0x000b504201007387 */ /* 0x000fe80000100a00 */
[----:B------:R3:W-:Y:S04]  /*13690*/  STL.64 [R1+0xb68], R2 ;  /* 0x000b680201007387 */ /* 0x0007e80000100a00 */
[----:B------:R-:W-:Y:S01]  /*136a0*/  STL.64 [R1+0x1590], R66 ;  /* 0x0015904201007387 */ /* 0x000fe20000100a00 */
[----:B---3--:R-:W-:-:S03]  /*136b0*/  IMAD.WIDE R2, R0, 0x4, R176 ;  /* 0x0000000400027825 */ /* 0x008fc600078e02b0 */
[----:B------:R-:W3:Y:S04]  /*136c0*/  LDL.LU.64 R176, [R1+0xbc8] ;  /* 0x000bc80001b07983 */ /* 0x000ee80000300a00 */
[----:B------:R-:W-:Y:S04]  /*136d0*/  STL.64 [R1+0xb58], R210 ;  /* 0x000b58d201007387 */ /* 0x000fe80000100a00 */
[----:B------:R1:W-:Y:S04]  /*136e0*/  STL.64 [R1+0xb70], R2 ;  /* 0x000b700201007387 */ /* 0x0003e80000100a00 */
[----:B------:R1:W-:Y:S01]  /*136f0*/  STL.64 [R1+0x1598], R210 ;  /* 0x001598d201007387 */ /* 0x0003e20000100a00 */
[----:B----4-:R-:W-:-:S03]  /*13700*/  IMAD.WIDE R230, R0, 0x4, R140 ;  /* 0x0000000400e67825 */ /* 0x010fc600078e028c */
[----:B------:R-:W4:Y:S04]  /*13710*/  LDL.LU.64 R140, [R1+0x268] ;  /* 0x00026800018c7983 */ /* 0x000f280000300a00 */
[----:B------:R-:W-:Y:S04]  /*13720*/  STL.64 [R1+0xb60], R208 ;  /* 0x000b60d001007387 */ /* 0x000fe80000100a00 */
[----:B------:R-:W-:Y:S01]  /*13730*/  STL.64 [R1+0x15b8], R208 ;  /* 0x0015b8d001007387 */ /* 0x000fe20000100a00 */
[----:B------:R-:W-:-:S03]  /*13740*/  IMAD.WIDE R202, R0, 0x4, R150 ;  /* 0x0000000400ca7825 */ /* 0x000fc600078e0296 */
[----:B------:R-:W3:Y:S04]  /*13750*/  LDL.LU.64 R150, [R1+0xbd8] ;  /* 0x000bd80001967983 */ /* 0x000ee80000300a00 */
[----:B------:R-:W-:Y:S01]  /*13760*/  STL.64 [R1+0xb78], R230 ;  /* 0x000b78e601007387 */ /* 0x000fe20000100a00 */
[----:B------:R-:W-:-:S03]  /*13770*/  IMAD.WIDE R10, R0, 0x4, R194 ;  /* 0x00000004000a7825 */ /* 0x000fc600078e02c2 */
[----:B------:R-:W-:Y:S01]  /*13780*/  STL.64 [R1+0x1678], R230 ;  /* 0x001678e601007387 */ /* 0x000fe20000100a00 */
[----:B-1----:R-:W-:-:S03]  /*13790*/  IMAD.WIDE R2, R0, 0x4, R192 ;  /* 0x0000000400027825 */ /* 0x002fc600078e02c0 */
[----:B------:R-:W-:Y:S01]  /*137a0*/  STL.64 [R1+0xb88], R10 ;  /* 0x000b880a01007387 */ /* 0x000fe20000100a00 */
[----:B------:R-:W-:-:S03]  /*137b0*/  IMAD.WIDE R210, R0, 0x4, R148 ;  /* 0x0000000400d27825 */ /* 0x000fc600078e0294 */
[----:B------:R-:W3:Y:S04]  /*137c0*/  LDL.LU.64 R148, [R1+0x260] ;  /* 0x0002600001947983 */ /* 0x000ee80000300a00 */
[----:B------:R1:W-:Y:S04]  /*137d0*/  STL.64 [R1+0xb90], R2 ;  /* 0x000b900201007387 */ /* 0x0003e80000100a00 */
[----:B------:R-:W-:Y:S04]  /*137e0*/  STL.64 [R1+0xb80], R202 ;  /* 0x000b80ca01007387 */ /* 0x000fe80000100a00 */
[----:B------:R-:W-:Y:S01]  /*137f0*/  STL.64 [R1+0x1680], R202 ;  /* 0x001680ca01007387 */ /* 0x000fe20000100a00 */
[----:B------:R-:W-:-:S04]  /*13800*/  IMAD.WIDE R66, R0, 0x4, R190 ;  /* 0x0000000400427825 */ /* 0x000fc800078e02be */
[----:B------:R-:W-:-:S04]  /*13810*/  IMAD.WIDE R22, R0, 0x4, R178 ;  /* 0x0000000400167825 */ /* 0x000fc800078e02b2 */
[C---:B------:R-:W-:Y:S02]  /*13820*/  IMAD.WIDE R16, R0.reuse, 0x4, R146 ;  /* 0x0000000400107825 */ /* 0x040fe400078e0292 */
[----:B------:R-:W1:Y:S04]  /*13830*/  LDL.LU.64 R146, [R1+0xbe8] ;  /* 0x000be80001927983 */ /* 0x000e680000300a00 */
[----:B------:R-:W-:Y:S04]  /*13840*/  STL.64 [R1+0xb98], R210 ;  /* 0x000b98d201007387 */ /* 0x000fe80000100a00 */
[----:B------:R-:W-:Y:S01]  /*13850*/  STL.64 [R1+0x15c0], R210 ;  /* 0x0015c0d201007387 */ /* 0x000fe20000100a00 */
[----:B--2---:R-:W-:-:S03]  /*13860*/  IMAD.WIDE R250, R0, 0x4, R144 ;  /* 0x0000000400fa7825 */ /* 0x004fc600078e0290 */
[----:B------:R-:W2:Y:S04]  /*13870*/  LDL.LU.64 R144, [R1+0x238] ;  /* 0x0002380001907983 */ /* 0x000ea80000300a00 */
[----:B------:R-:W-:Y:S04]  /*13880*/  STL.64 [R1+0xba0], R66 ;  /* 0x000ba04201007387 */ /* 0x000fe80000100a00 */
[----:B------:R-:W-:Y:S04]  /*13890*/  STL.64 [R1+0x15c8], R66 ;  /* 0x0015c84201007387 */ /* 0x000fe80000100a00 */
[----:B------:R-:W2:Y:S01]  /*138a0*/  LDL.LU.64 R196, [R1+0xbf8] ;  /* 0x000bf80001c47983 */ /* 0x000ea20000300a00 */
[----:B------:R-:W-:-:S03]  /*138b0*/  IMAD.WIDE R62, R0, 0x4, R142 ;  /* 0x00000004003e7825 */ /* 0x000fc600078e028e */
[----:B------:R-:W2:Y:S04]  /*138c0*/  LDL.LU.64 R142, [R1+0x230] ;  /* 0x00023000018e7983 */ /* 0x000ea80000300a00 */
[----:B------:R-:W-:Y:S04]  /*138d0*/  STL.64 [R1+0xba8], R22 ;  /* 0x000ba81601007387 */ /* 0x000fe80000100a00 */
[----:B------:R-:W-:Y:S04]  /*138e0*/  STL.64 [R1+0x15d0], R22 ;  /* 0x0015d01601007387 */ /* 0x000fe80000100a00 */
[----:B------:R-:W2:Y:S04]  /*138f0*/  LDL.LU.64 R178, [R1+0xc08] ;  /* 0x000c080001b27983 */ /* 0x000ea80000300a00 */
[----:B------:R-:W-:Y:S04]  /*13900*/  STL.64 [R1+0xbb0], R16 ;  /* 0x000bb01001007387 */ /* 0x000fe80000100a00 */
[----:B------:R-:W-:Y:S04]  /*13910*/  STL.64 [R1+0x15d8], R16 ;  /* 0x0015d81001007387 */ /* 0x000fe80000100a00 */
[----:B------:R-:W2:Y:S01]  /*13920*/  LDL.LU.64 R194, [R1+0x228] ;  /* 0x0002280001c27983 */ /* 0x000ea20000300a00 */
[----:B----4-:R-:W-:-:S03]  /*13930*/  IMAD.WIDE R158, R0, 0x4, R140 ;  /* 0x00000004009e7825 */ /* 0x010fc600078e028c */
[----:B------:R-:W4:Y:S01]  /*13940*/  LDL.LU.64 R140, [R1+0xc18] ;  /* 0x000c1800018c7983 */ /* 0x000f220000300a00 */
[----:B---3--:R-:W-:-:S03]  /*13950*/  IMAD.WIDE R68, R0, 0x4, R176 ;  /* 0x0000000400447825 */ /* 0x008fc600078e02b0 */
[----:B------:R-:W-:Y:S04]  /*13960*/  STL.64 [R1+0xbb8], R250 ;  /* 0x000bb8fa01007387 */ /* 0x000fe80000100a00 */
[----:B------:R-:W-:Y:S04]  /*13970*/  STL.64 [R1+0x15e0], R250 ;  /* 0x0015e0fa01007387 */ /* 0x000fe80000100a00 */
[----:B------:R-:W3:Y:S04]  /*13980*/  LDL.LU.64 R192, [R1+0x220] ;  /* 0x0002200001c07983 */ /* 0x000ee80000300a00 */
[----:B------:R-:W3:Y:S01]  /*13990*/  LDL.LU.64 R176, [R1+0xc28] ;  /* 0x000c280001b07983 */ /* 0x000ee20000300a00 */
        /* <DEDUP_REMOVED lines=13> */
[----:B--2---:R-:W-:-:S03]  /*13a70*/  IMAD.WIDE R2, R0, 0x4, R144 ;  /* 0x0000000400027825 */ /* 0x004fc600078e0290 */
[----:B------:R-:W2:Y:S04]  /*13a80*/  LDL.LU.64 R144, [R1+0xc48] ;  /* 0x000c480001907983 */ /* 0x000ea80000300a00 */
[----:B------:R-:W-:Y:S04]  /*13a90*/  STL.64 [R1+0xbd8], R190 ;  /* 0x000bd8be01007387 */ /* 0x000fe80000100a00 */
[----:B------:R1:W-:Y:S01]  /*13aa0*/  STL.64 [R1+0xbf0], R2 ;  /* 0x000bf00201007387 */ /* 0x0003e20000100a00 */
[----:B------:R-:W-:-:S03]  /*13ab0*/  IMAD.WIDE R172, R0, 0x4, R196 ;  /* 0x0000000400ac7825 */ /* 0x000fc600078e02c4 */
[----:B------:R-:W-:Y:S04]  /*13ac0*/  STL.64 [R1+0x1600], R190 ;  /* 0x001600be01007387 */ /* 0x000fe80000100a00 */
[----:B------:R-:W-:Y:S04]  /*13ad0*/  STL.64 [R1+0xbe0], R90 ;  /* 0x000be05a01007387 */ /* 0x000fe80000100a00 */
[----:B------:R-:W-:Y:S01]  /*13ae0*/  STL.64 [R1+0x1608], R90 ;  /* 0x0016085a01007387 */ /* 0x000fe20000100a00 */
[----:B------:R-:W-:-:S03]  /*13af0*/  IMAD.WIDE R66, R0, 0x4, R142 ;  /* 0x0000000400427825 */ /* 0x000fc600078e028e */
[----:B------:R-:W2:Y:S04]  /*13b00*/  LDL.LU.64 R142, [R1+0x208] ;  /* 0x00020800018e7983 */ /* 0x000ea80000300a00 */
[----:B------:R-:W-:Y:S04]  /*13b10*/  STL.64 [R1+0xbf8], R172 ;  /* 0x000bf8ac01007387 */ /* 0x000fe80000100a00 */
[----:B------:R-:W-:Y:S01]  /*13b20*/  STL.64 [R1+0x1688], R172 ;  /* 0x001688ac01007387 */ /* 0x000fe20000100a00 */
[----:B------:R-:W-:-:S03]  /*13b30*/  IMAD.WIDE R10, R0, 0x4, R178 ;  /* 0x00000004000a7825 */ /* 0x000fc600078e02b2 */
[----:B------:R-:W2:Y:S04]  /*13b40*/  LDL.LU.64 R178, [R1+0xc58] ;  /* 0x000c580001b27983 */ /* 0x000ea80000300a00 */
[----:B------:R-:W-:Y:S01]  /*13b50*/  STL.64 [R1+0xc08], R10 ;  /* 0x000c080a01007387 */ /* 0x000fe20000100a00 */
[----:B----4-:R-:W-:-:S03]  /*13b60*/  IMAD.WIDE R40, R0, 0x4, R140 ;  /* 0x0000000400287825 */ /* 0x010fc600078e028c */
[----:B------:R-:W4:Y:S01]  /*13b70*/  LDL.LU.64 R140, [R1+0x200] ;  /* 0x00020000018c7983 */ /* 0x000f220000300a00 */
[----:B-1----:R-:W-:-:S05]  /*13b80*/  IMAD.WIDE R2, R0, 0x4, R194 ;  /* 0x0000000400027825 */ /* 0x002fca00078e02c2 */
[----:B------:R1:W-:Y:S04]  /*13b90*/  STL.64 [R1+0xc10], R2 ;  /* 0x000c100201007387 */ /* 0x0003e80000100a00 */
[----:B------:R-:W-:Y:S01]  /*13ba0*/  STL.64 [R1+0xc00], R66 ;  /* 0x000c004201007387 */ /* 0x000fe20000100a00 */
[----:B---3--:R-:W-:-:S03]  /*13bb0*/  IMAD.WIDE R186, R0, 0x4, R176 ;  /* 0x0000000400ba7825 */ /* 0x008fc600078e02b0 */
[----:B------:R-:W-:Y:S04]  /*13bc0*/  STL.64 [R1+0x1690], R66 ;  /* 0x0016904201007387 */ /* 0x000fe80000100a00 */
[----:B------:R-:W1:Y:S01]  /*13bd0*/  LDL.LU.64 R176, [R1+0xc68] ;  /* 0x000c680001b07983 */ /* 0x000e620000300a00 */
[----:B------:R-:W-:-:S04]  /*13be0*/  IMAD.WIDE R166, R0, 0x4, R192 ;  /* 0x0000000400a67825 */ /* 0x000fc800078e02c0 */
[C---:B------:R-:W-:Y:S02]  /*13bf0*/  IMAD.WIDE R156, R0.reuse, 0x4, R150 ;  /* 0x00000004009c7825 */ /* 0x040fe400078e0296 */
[----:B------:R-:W3:Y:S04]  /*13c00*/  LDL.LU.64 R150, [R1+0x1f8] ;  /* 0x0001f80001967983 */ /* 0x000ee80000300a00 */
        /* <DEDUP_REMOVED lines=9> */
[----:B------:R-:W-:Y:S04]  /*13ca0*/  STL.64 [R1+0x1620], R186 ;  /* 0x001620ba01007387 */ /* 0x000fe80000100a00 */
[----:B------:R-:W3:Y:S04]  /*13cb0*/  LDL.LU.64 R194, [R1+0xc88] ;  /* 0x000c880001c27983 */ /* 0x000ee80000300a00 */
[----:B------:R-:W3:Y:S01]  /*13cc0*/  LDL.LU.64 R192, [R1+0x1d8] ;  /* 0x0001d80001c07983 */ /* 0x000ee20000300a00 */
[----:B--2---:R-:W-:-:S03]  /*13cd0*/  IMAD.WIDE R160, R0, 0x4, R144 ;  /* 0x0000000400a07825 */ /* 0x004fc600078e0290 */
[----:B------:R-:W2:Y:S04]  /*13ce0*/  LDL.LU.64 R144, [R1+0xc98] ;  /* 0x000c980001907983 */ /* 0x000ea80000300a00 */
        /* <DEDUP_REMOVED lines=8> */
[----:B------:R-:W-:Y:S04]  /*13d70*/  STL.64 [R1+0xc40], R184 ;  /* 0x000c40b801007387 */ /* 0x000fe80000100a00 */
[----:B------:R-:W-:Y:S01]  /*13d80*/  STL.64 [R1+0x1638], R184 ;  /* 0x001638b801007387 */ /* 0x000fe20000100a00 */
[----:B----4-:R-:W-:-:S03]  /*13d90*/  IMAD.WIDE R86, R0, 0x4, R140 ;  /* 0x0000000400567825 */ /* 0x010fc600078e028c */
[----:B------:R-:W4:Y:S04]  /*13da0*/  LDL.LU.64 R140, [R1+0x1c8] ;  /* 0x0001c800018c7983 */ /* 0x000f280000300a00 */
[----:B------:R-:W-:Y:S04]  /*13db0*/  STL.64 [R1+0xc48], R160 ;  /* 0x000c48a001007387 */ /* 0x000fe80000100a00 */
[----:B------:R-:W-:Y:S01]  /*13dc0*/  STL.64 [R1+0x1640], R160 ;  /* 0x001640a001007387 */ /* 0x000fe20000100a00 */
[----:B-1----:R-:W-:-:S03]  /*13dd0*/  IMAD.WIDE R2, R0, 0x4, R176 ;  /* 0x0000000400027825 */ /* 0x002fc600078e02b0 */
[----:B------:R-:W4:Y:S04]  /*13de0*/  LDL.LU.64 R176, [R1+0xcb8] ;  /* 0x000cb80001b07983 */ /* 0x000f280000300a00 */
[----:B------:R-:W-:Y:S04]  /*13df0*/  STL.64 [R1+0xc50], R174 ;  /* 0x000c50ae01007387 */ /* 0x000fe80000100a00 */
[----:B------:R3:W-:Y:S04]  /*13e00*/  STL.64 [R1+0xc68], R2 ;  /* 0x000c680201007387 */ /* 0x0007e80000100a00 */
[----:B------:R-:W-:Y:S01]  /*13e10*/  STL.64 [R1+0x1650], R174 ;  /* 0x001650ae01007387 */ /* 0x000fe20000100a00 */
[----:B---3--:R-:W-:-:S03]  /*13e20*/  IMAD.WIDE R2, R0, 0x4, R150 ;  /* 0x0000000400027825 */ /* 0x008fc600078e0296 */
[----:B------:R-:W3:Y:S04]  /*13e30*/  LDL.LU.64 R150, [R1+0x1c0] ;  /* 0x0001c00001967983 */ /* 0x000ee80000300a00 */
[----:B------:R-:W-:Y:S01]  /*13e40*/  STL.64 [R1+0xc58], R88 ;  /* 0x000c585801007387 */ /* 0x000fe20000100a00 */
[----:B------:R-:W-:-:S03]  /*13e50*/  IMAD.WIDE R22, R0, 0x4, R148 ;  /* 0x0000000400167825 */ /* 0x000fc600078e0294 */
[----:B------:R1:W-:Y:S04]  /*13e60*/  STL.64 [R1+0xc70], R2 ;  /* 0x000c700201007387 */ /* 0x0003e80000100a00 */
[----:B------:R-:W-:Y:S04]  /*13e70*/  STL.64 [R1+0x1658], R88 ;  /* 0x0016585801007387 */ /* 0x000fe80000100a00 */
[----:B------:R-:W3:Y:S04]  /*13e80*/  LDL.LU.64 R148, [R1+0xcc8] ;  /* 0x000cc80001947983 */ /* 0x000ee80000300a00 */
[----:B------:R-:W-:Y:S04]  /*13e90*/  STL.64 [R1+0xc60], R86 ;  /* 0x000c605601007387 */ /* 0x000fe80000100a00 */
[----:B------:R-:W-:Y:S01]  /*13ea0*/  STL.64 [R1+0x1660], R86 ;  /* 0x0016605601007387 */ /* 0x000fe20000100a00 */
[----:B------:R-:W-:-:S03]  /*13eb0*/  IMAD.WIDE R16, R0, 0x4, R146 ;  /* 0x0000000400107825 */ /* 0x000fc600078e0292 */
[----:B------:R-:W3:Y:S04]  /*13ec0*/  LDL.LU.64 R146, [R1+0x1b8] ;  /* 0x0001b80001927983 */ /* 0x000ee80000300a00 */
[----:B------:R-:W-:Y:S04]  /*13ed0*/  STL.64 [R1+0xc78], R22 ;  /* 0x000c781601007387 */ /* 0x000fe80000100a00 */
[----:B------:R-:W-:Y:S01]  /*13ee0*/  STL.64 [R1+0x1698], R22 ;  /* 0x0016981601007387 */ /* 0x000fe20000100a00 */
[----:B------:R-:W-:-:S04]  /*13ef0*/  IMAD.WIDE R166, R0, 0x4, R194 ;  /* 0x0000000400a67825 */ /* 0x000fc800078e02c2 */
[----:B------:R-:W-:-:S04]  /*13f00*/  IMAD.WIDE R40, R0, 0x4, R192 ;  /* 0x0000000400287825 */ /* 0x000fc800078e02c0 */
[C---:B--2---:R-:W-:Y:S02]  /*13f10*/  IMAD.WIDE R64, R0.reuse, 0x4, R144 ;  /* 0x0000000400407825 */ /* 0x044fe400078e0290 */
[----:B------:R-:W2:Y:S04]  /*13f20*/  LDL.LU.64 R144, [R1+0xcd8] ;  /* 0x000cd80001907983 */ /* 0x000ea80000300a00 */
[----:B------:R-:W-:Y:S04]  /*13f30*/  STL.64 [R1+0xc80], R16 ;  /* 0x000c801001007387 */ /* 0x000fe80000100a00 */
[----:B------:R-:W-:Y:S01]  /*13f40*/  STL.64 [R1+0x16a0], R16 ;  /* 0x0016a01001007387 */ /* 0x000fe20000100a00 */
[----:B------:R-:W-:-:S03]  /*13f50*/  IMAD.WIDE R214, R0, 0x4, R142 ;  /* 0x0000000400d67825 */ /* 0x000fc600078e028e */
[----:B------:R-:W2:Y:S04]  /*13f60*/  LDL.LU.64 R142, [R1+0x1b0] ;  /* 0x0001b000018e7983 */ /* 0x000ea80000300a00 */
[----:B------:R-:W-:Y:S04]  /*13f70*/  STL.64 [R1+0xc88], R166 ;  /* 0x000c88a601007387 */ /* 0x000fe80000100a00 */
[----:B------:R-:W-:Y:S04]  /*13f80*/  STL.64 [R1+0x1668], R166 ;  /* 0x001668a601007387 */ /* 0x000fe80000100a00 */
[----:B------:R-:W-:Y:S04]  /*13f90*/  STL.64 [R1+0xc90], R40 ;  /* 0x000c902801007387 */ /* 0x000fe80000100a00 */
[----:B------:R-:W-:Y:S01]  /*13fa0*/  STL.64 [R1+0x1670], R40 ;  /* 0x0016702801007387 */ /* 0x000fe20000100a00 */
[----:B----4-:R-:W-:-:S03]  /*13fb0*/  IMAD.WIDE R222, R0, 0x4, R140 ;  /* 0x0000000400de7825 */ /* 0x010fc600078e028c */
[----:B------:R-:W1:Y:S01]  /*13fc0*/  LDL.LU.64 R140, [R1+0xce0] ;  /* 0x000ce000018c7983 */ /* 0x000e620000300a00 */
[----:B------:R-:W-:-:S03]  /*13fd0*/  IMAD.WIDE R220, R0, 0x4, R178 ;  /* 0x0000000400dc7825 */ /* 0x000fc600078e02b2 */
[----:B------:R-:W-:Y:S04]  /*13fe0*/  STL.64 [R1+0xc98], R64 ;  /* 0x000c984001007387 */ /* 0x000fe80000100a00 */
[----:B------:R-:W-:Y:S04]  /*13ff0*/  STL.64 [R1+0x16a8], R64 ;  /* 0x0016a84001007387 */ /* 0x000fe80000100a00 */
[----:B------:R-:W4:Y:S04]  /*14000*/  LDL.LU.64 R192, [R1+0x1a8] ;  /* 0x0001a80001c07983 */ /* 0x000f280000300a00 */
        /* <DEDUP_REMOVED lines=8> */
[----:B---3--:R-:W-:-:S03]  /*14090*/  IMAD.WIDE R26, R0, 0x4, R150 ;  /* 0x00000004001a7825 */ /* 0x008fc600078e0296 */
[----:B------:R-:W-:Y:S04]  /*140a0*/  STL.64 [R1+0xcb0], R222 ;  /* 0x000cb0de01007387 */ /* 0x000fe80000100a00 */
[----:B------:R-:W-:Y:S04]  /*140b0*/  STL.64 [R1+0x16c0], R222 ;  /* 0x0016c0de01007387 */ /* 0x000fe80000100a00 */
[----:B------:R-:W3:Y:S04]  /*140c0*/  LDL.LU.64 R198, [R1+0x198] ;  /* 0x0001980001c67983 */ /* 0x000ee80000300a00 */
[----:B------:R-:W3:Y:S01]  /*140d0*/  LDL.LU.64 R150, [R1+0xcf8] ;  /* 0x000cf80001967983 */ /* 0x000ee20000300a00 */
[----:B------:R-:W-:-:S03]  /*140e0*/  IMAD.WIDE R180, R0, 0x4, R148 ;  /* 0x0000000400b47825 */ /* 0x000fc600078e0294 */
[----:B------:R-:W-:Y:S04]  /*140f0*/  STL.64 [R1+0xcb8], R182 ;  /* 0x000cb8b601007387 */ /* 0x000fe80000100a00 */
[----:B------:R4:W-:Y:S04]  /*14100*/  STL.64 [R1+0x16c8], R182 ;  /* 0x0016c8b601007387 */ /* 0x0009e80000100a00 */
[----:B------:R-:W3:Y:S04]  /*14110*/  LDL.LU.64 R196, [R1+0x190] ;  /* 0x0001900001c47983 */ /* 0x000ee80000300a00 */
[----:B------:R-:W3:Y:S04]  /*14120*/  LDL.LU.64 R148, [R1+0xd00] ;  /* 0x000d000001947983 */ /* 0x000ee80000300a00 */
[----:B------:R-:W-:Y:S04]  /*14130*/  STL.64 [R1+0xcc0], R26 ;  /* 0x000cc01a01007387 */ /* 0x000fe80000100a00 */
[----:B------:R-:W-:Y:S01]  /*14140*/  STL.64 [R1+0x16d0], R26 ;  /* 0x0016d01a01007387 */ /* 0x000fe20000100a00 */
[----:B------:R-:W-:-:S03]  /*14150*/  IMAD.WIDE R246, R0, 0x4, R146 ;  /* 0x0000000400f67825 */ /* 0x000fc600078e0292 */
[----:B------:R-:W3:Y:S01]  /*14160*/  LDL.LU.64 R146, [R1+0x188] ;  /* 0x0001880001927983 */ /* 0x000ee20000300a00 */
[----:B--2---:R-:W-:-:S03]  /*14170*/  IMAD.WIDE R84, R0, 0x4, R144 ;  /* 0x0000000400547825 */ /* 0x004fc600078e0290 */
[----:B------:R-:W2:Y:S01]  /*14180*/  LDL.LU.64 R144, [R1+0xd08] ;  /* 0x000d080001907983 */ /* 0x000ea20000300a00 */
[----:B------:R-:W-:-:S03]  /*14190*/  IMAD.WIDE R82, R0, 0x4, R142 ;  /* 0x0000000400527825 */ /* 0x000fc600078e028e */
[----:B------:R-:W2:Y:S04]  /*141a0*/  LDL.LU.64 R142, [R1+0x180] ;  /* 0x00018000018e7983 */ /* 0x000ea80000300a00 */
[----:B------:R-:W-:Y:S04]  /*141b0*/  STL.64 [R1+0xcc8], R180 ;  /* 0x000cc8b401007387 */ /* 0x000fe80000100a00 */
[----:B------:R-:W-:Y:S01]  /*141c0*/  STL.64 [R1+0x16d8], R180 ;  /* 0x0016d8b401007387 */ /* 0x000fe20000100a00 */
[----:B-1----:R-:W-:-:S03]  /*141d0*/  IMAD.WIDE R2, R0, 0x4, R140 ;  /* 0x0000000400027825 */ /* 0x002fc600078e028c */
[----:B------:R-:W2:Y:S04]  /*141e0*/  LDL.LU.64 R140, [R1+0xd10] ;  /* 0x000d1000018c7983 */ /* 0x000ea80000300a00 */
[----:B------:R-:W-:Y:S04]  /*141f0*/  STL.64 [R1+0xcd0], R246 ;  /* 0x000cd0f601007387 */ /* 0x000fe80000100a00 */
[----:B------:R1:W-:Y:S01]  /*14200*/  STL.64 [R1+0xf40], R2 ;  /* 0x000f400201007387 */ /* 0x0003e20000100a00 */
[----:B----4-:R-:W-:-:S03]  /*14210*/  IMAD.WIDE R182, R0, 0x4, R192 ;  /* 0x0000000400b67825 */ /* 0x010fc600078e02c0 */
[----:B------:R-:W-:Y:S04]  /*14220*/  STL.64 [R1+0x16e0], R246 ;  /* 0x0016e0f601007387 */ /* 0x000fe80000100a00 */
[----:B------:R-:W4:Y:S04]  /*14230*/  LDL.LU.64 R194, [R1+0x178] ;  /* 0x0001780001c27983 */ /* 0x000f280000300a00 */
[----:B------:R-:W-:Y:S01]  /*14240*/  STL.64 [R1+0xf30], R84 ;  /* 0x000f305401007387 */ /* 0x000fe20000100a00 */
[----:B------:R-:W-:-:S03]  /*14250*/  IMAD.WIDE R40, R0, 0x4, R178 ;  /* 0x0000000400287825 */ /* 0x000fc600078e02b2 */
[----:B------:R-:W-:Y:S04]  /*14260*/  STL.64 [R1+0x16e8], R84 ;  /* 0x0016e85401007387 */ /* 0x000fe80000100a00 */
[----:B------:R-:W4:Y:S04]  /*14270*/  LDL.LU.64 R192, [R1+0xd18] ;  /* 0x000d180001c07983 */ /* 0x000f280000300a00 */
[----:B------:R-:W4:Y:S04]  /*14280*/  LDL.LU.64 R178, [R1+0x170] ;  /* 0x0001700001b27983 */ /* 0x000f280000300a00 */
[----:B------:R-:W-:Y:S01]  /*14290*/  STL.64 [R1+0xf38], R82 ;  /* 0x000f385201007387 */ /* 0x000fe20000100a00 */
[----:B------:R-:W-:-:S03]  /*142a0*/  IMAD.WIDE R90, R0, 0x4, R176 ;  /* 0x00000004005a7825 */ /* 0x000fc600078e02b0 */
[----:B------:R-:W-:Y:S01]  /*142b0*/  STL.64 [R1+0xf48], R182 ;  /* 0x000f48b601007387 */ /* 0x000fe20000100a00 */
[----:B------:R-:W-:-:S03]  /*142c0*/  IMAD.WIDE R166, R0, 0x4, R204 ;  /* 0x0000000400a67825 */ /* 0x000fc600078e02cc */
[----:B------:R-:W4:Y:S04]  /*142d0*/  LDL.LU.64 R176, [R1+0xd20] ;  /* 0x000d200001b07983 */ /* 0x000f280000300a00 */
[----:B------:R-:W-:Y:S01]  /*142e0*/  STL.64 [R1+0xf50], R40 ;  /* 0x000f502801007387 */ /* 0x000fe20000100a00 */
[----:B---3--:R-:W-:-:S04]  /*142f0*/  IMAD.WIDE R190, R0, 0x4, R198 ;  /* 0x0000000400be7825 */ /* 0x008fc800078e02c6 */
[C---:B------:R-:W-:Y:S02]  /*14300*/  IMAD.WIDE R168, R0.reuse, 0x4, R150 ;  /* 0x0000000400a87825 */ /* 0x040fe400078e0296 */
[----:B------:R-:W3:Y:S04]  /*14310*/  LDL.LU.64 R150, [R1+0x168] ;  /* 0x0001680001967983 */ /* 0x000ee80000300a00 */
[----:B------:R-:W-:Y:S04]  /*14320*/  STL.64 [R1+0xf58], R166 ;  /* 0x000f58a601007387 */ /* 0x000fe80000100a00 */
[----:B------:R-:W-:Y:S01]  /*14330*/  STL.64 [R1+0xf60], R90 ;  /* 0x000f605a01007387 */ /* 0x000fe20000100a00 */
[----:B------:R-:W-:-:S04]  /*14340*/  IMAD.WIDE R154, R0, 0x4, R196 ;  /* 0x00000004009a7825 */ /* 0x000fc800078e02c4 */
[C---:B------:R-:W-:Y:S02]  /*14350*/  IMAD.WIDE R14, R0.reuse, 0x4, R148 ;  /* 0x00000004000e7825 */ /* 0x040fe400078e0294 */
[----:B------:R-:W3:Y:S04]  /*14360*/  LDL.LU.64 R148, [R1+0xd28] ;  /* 0x000d280001947983 */ /* 0x000ee80000300a00 */
[----:B------:R-:W-:Y:S04]  /*14370*/  STL.64 [R1+0xf68], R190 ;  /* 0x000f68be01007387 */ /* 0x000fe80000100a00 */
[----:B------:R-:W-:Y:S01]  /*14380*/  STL.64 [R1+0xf70], R168 ;  /* 0x000f70a801007387 */ /* 0x000fe20000100a00 */
[----:B------:R-:W-:-:S03]  /*14390*/  IMAD.WIDE R244, R0, 0x4, R146 ;  /* 0x0000000400f47825 */ /* 0x000fc600078e0292 */
[----:B------:R-:W-:Y:S04]  /*143a0*/  STL.64 [R1+0xf78], R154 ;  /* 0x000f789a01007387 */ /* 0x000fe80000100a00 */
[----:B------:R-:W3:Y:S01]  /*143b0*/  LDL.LU.64 R146, [R1+0x160] ;  /* 0x0001600001927983 */ /* 0x000ee20000300a00 */
[----:B--2---:R-:W-:-:S03]  /*143c0*/  IMAD.WIDE R12, R0, 0x4, R144 ;  /* 0x00000004000c7825 */ /* 0x004fc600078e0290 */
[----:B------:R-:W2:Y:S04]  /*143d0*/  LDL.LU.64 R144, [R1+0xd30] ;  /* 0x000d300001907983 */ /* 0x000ea80000300a00 */
[----:B------:R-:W-:Y:S01]  /*143e0*/  STL.64 [R1+0xf80], R14 ;  /* 0x000f800e01007387 */ /* 0x000fe20000100a00 */
[----:B------:R-:W-:-:S03]  /*143f0*/  IMAD.WIDE R18, R0, 0x4, R142 ;  /* 0x0000000400127825 */ /* 0x000fc600078e028e */
[----:B------:R-:W2:Y:S01]  /*14400*/  LDL.LU.64 R142, [R1+0x158] ;  /* 0x00015800018e7983 */ /* 0x000ea20000300a00 */
[----:B------:R-:W-:-:S03]  /*14410*/  IMAD.WIDE R248, R0, 0x4, R140 ;  /* 0x0000000400f87825 */ /* 0x000fc600078e028c */
[----:B------:R-:W2:Y:S04]  /*14420*/  LDL.LU.64 R140, [R1+0xd38] ;  /* 0x000d3800018c7983 */ /* 0x000ea80000300a00 */
[----:B------:R-:W-:Y:S04]  /*14430*/  STL.64 [R1+0xf88], R244 ;  /* 0x000f88f401007387 */ /* 0x000fe80000100a00 */
[----:B------:R-:W-:Y:S04]  /*14440*/  STL.64 [R1+0xf90], R12 ;  /* 0x000f900c01007387 */ /* 0x000fe80000100a00 */
[----:B------:R-:W-:Y:S01]  /*14450*/  STL.64 [R1+0xf98], R18 ;  /* 0x000f981201007387 */ /* 0x000fe20000100a00 */
[----:B----4-:R-:W-:-:S03]  /*14460*/  IMAD.WIDE R42, R0, 0x4, R194 ;  /* 0x00000004002a7825 */ /* 0x010fc600078e02c2 */
[----:B------:R-:W4:Y:S04]  /*14470*/  LDL.LU.64 R134, [R1+0x150] ;  /* 0x0001500001867983 */ /* 0x000f280000300a00 */
[----:B------:R-:W4:Y:S04]  /*14480*/  LDL.LU.64 R138, [R1+0xd40] ;  /* 0x000d4000018a7983 */ /* 0x000f280000300a00 */
[----:B------:R-:W-:Y:S01]  /*14490*/  STL.64 [R1+0xfa0], R248 ;  /* 0x000fa0f801007387 */ /* 0x000fe20000100a00 */
[----:B------:R-:W-:-:S03]  /*144a0*/  IMAD.WIDE R80, R0, 0x4, R192 ;  /* 0x0000000400507825 */ /* 0x000fc600078e02c0 */
[----:B------:R-:W4:Y:S04]  /*144b0*/  LDL.LU.64 R206, [R1+0x148] ;  /* 0x0001480001ce7983 */ /* 0x000f280000300a00 */
[----:B------:R-:W4:Y:S04]  /*144c0*/  LDL.LU.64 R204, [R1+0xd48] ;  /* 0x000d480001cc7983 */ /* 0x000f280000300a00 */
[----:B------:R-:W-:Y:S01]  /*144d0*/  STL.64 [R1+0xfa8], R42 ;  /* 0x000fa82a01007387 */ /* 0x000fe20000100a00 */
[----:B------:R-:W-:-:S03]  /*144e0*/  IMAD.WIDE R78, R0, 0x4, R178 ;  /* 0x00000004004e7825 */ /* 0x000fc600078e02b2 */
[----:B------:R-:W4:Y:S01]  /*144f0*/  LDL.LU.64 R198, [R1+0x140] ;  /* 0x0001400001c67983 */ /* 0x000f220000300a00 */
[----:B------:R-:W-:-:S03]  /*14500*/  IMAD.WIDE R222, R0, 0x4, R176 ;  /* 0x0000000400de7825 */ /* 0x000fc600078e02b0 */
[----:B------:R-:W4:Y:S04]  /*14510*/  LDL.LU.64 R196, [R1+0xd50] ;  /* 0x000d500001c47983 */ /* 0x000f280000300a00 */
[----:B------:R-:W4:Y:S04]  /*14520*/  LDL.LU.64 R194, [R1+0x138] ;  /* 0x0001380001c27983 */ /* 0x000f280000300a00 */
[----:B------:R-:W-:Y:S01]  /*14530*/  STL.64 [R1+0xfb0], R80 ;  /* 0x000fb05001007387 */ /* 0x000fe20000100a00 */
[----:B---3--:R-:W-:-:S03]  /*14540*/  IMAD.WIDE R220, R0, 0x4, R150 ;  /* 0x0000000400dc7825 */ /* 0x008fc600078e0296 */
[----:B------:R-:W-:Y:S04]  /*14550*/  STL.64 [R1+0xfc0], R222 ;  /* 0x000fc0de01007387 */ /* 0x000fe80000100a00 */
[----:B------:R-:W3:Y:S04]  /*14560*/  LDL.LU.64 R192, [R1+0xd58] ;  /* 0x000d580001c07983 */ /* 0x000ee80000300a00 */
[----:B------:R-:W3:Y:S04]  /*14570*/  LDL.LU.64 R178, [R1+0x130] ;  /* 0x0001300001b27983 */ /* 0x000ee80000300a00 */
[----:B------:R-:W3:Y:S01]  /*14580*/  LDL.LU.64 R176, [R1+0xd60] ;  /* 0x000d600001b07983 */ /* 0x000ee20000300a00 */
[----:B------:R-:W-:-:S03]  /*14590*/  IMAD.WIDE R86, R0, 0x4, R148 ;  /* 0x0000000400567825 */ /* 0x000fc600078e0294 */
[----:B------:R-:W-:Y:S04]  /*145a0*/  STL.64 [R1+0xfb8], R78 ;  /* 0x000fb84e01007387 */ /* 0x000fe80000100a00 */
[----:B------:R-:W-:Y:S04]  /*145b0*/  STL.64 [R1+0xfc8], R220 ;  /* 0x000fc8dc01007387 */ /* 0x000fe80000100a00 */
[----:B------:R-:W3:Y:S04]  /*145c0*/  LDL.LU.64 R150, [R1+0x108] ;  /* 0x0001080001967983 */ /* 0x000ee80000300a00 */
[----:B------:R-:W3:Y:S01]  /*145d0*/  LDL.LU.64 R148, [R1+0xd68] ;  /* 0x000d680001947983 */ /* 0x000ee20000300a00 */
[----:B------:R-:W-:-:S03]  /*145e0*/  IMAD.WIDE R88, R0, 0x4, R146 ;  /* 0x0000000400587825 */ /* 0x000fc600078e0292 */
[----:B------:R-:W-:Y:S04]  /*145f0*/  STL.64 [R1+0xfd0], R86 ;  /* 0x000fd05601007387 */ /* 0x000fe80000100a00 */
[----:B------:R-:W3:Y:S01]  /*14600*/  LDL.LU.64 R146, [R1+0x100] ;  /* 0x0001000001927983 */ /* 0x000ee20000300a00 */
[----:B--2---:R-:W-:-:S03]  /*14610*/  IMAD.WIDE R158, R0, 0x4, R144 ;  /* 0x00000004009e7825 */ /* 0x004fc600078e0290 */
[----:B------:R-:W2:Y:S01]  /*14620*/  LDL.LU.64 R144, [R1+0xd70] ;  /* 0x000d700001907983 */ /* 0x000ea20000300a00 */
[----:B------:R-:W-:-:S03]  /*14630*/  IMAD.WIDE R68, R0, 0x4, R142 ;  /* 0x0000000400447825 */ /* 0x000fc600078e028e */
[----:B------:R-:W2:Y:S01]  /*14640*/  LDL.LU.64 R142, [R1+0xe8] ;  /* 0x0000e800018e7983 */ /* 0x000ea20000300a00 */
[----:B------:R-:W-:-:S03]  /*14650*/  IMAD.WIDE R30, R0, 0x4, R140 ;  /* 0x00000004001e7825 */ /* 0x000fc600078e028c */
[----:B------:R-:W2:Y:S04]  /*14660*/  LDL.LU.64 R140, [R1+0xd78] ;  /* 0x000d7800018c7983 */ /* 0x000ea80000300a00 */
[----:B------:R-:W-:Y:S04]  /*14670*/  STL.64 [R1+0xfd8], R88 ;  /* 0x000fd85801007387 */ /* 0x000fe80000100a00 */
[----:B------:R-:W-:Y:S01]  /*14680*/  STL.64 [R1+0xfe0], R158 ;  /* 0x000fe09e01007387 */ /* 0x000fe20000100a00 */
[----:B----4-:R-:W-:-:S03]  /*14690*/  IMAD.WIDE R24, R0, 0x4, R134 ;  /* 0x0000000400187825 */ /* 0x010fc600078e0286 */
[----:B------:R-:W-:Y:S01]  /*146a0*/  STL.64 [R1+0xfe8], R68 ;  /* 0x000fe84401007387 */ /* 0x000fe20000100a00 */
[----:B------:R-:W-:-:S03]  /*146b0*/  IMAD.WIDE R170, R0, 0x4, R138 ;  /* 0x0000000400aa7825 */ /* 0x000fc600078e028a */
        /* <DEDUP_REMOVED lines=11> */
[----:B------:R-:W-:Y:S04]  /*14770*/  STL.64 [R1+0x1020], R60 ;  /* 0x0010203c01007387 */ /* 0x000fe80000100a00 */
[----:B------:R-:W-:Y:S01]  /*14780*/  STL.64 [R1+0x1028], R70 ;  /* 0x0010284601007387 */ /* 0x000fe20000100a00 */
[----:B---3--:R-:W-:-:S04]  /*14790*/  IMAD.WIDE R76, R0, 0x4, R192 ;  /* 0x00000004004c7825 */ /* 0x008fc800078e02c0 */
[----:B------:R-:W-:-:S04]  /*147a0*/  IMAD.WIDE R74, R0, 0x4, R178 ;  /* 0x00000004004a7825 */ /* 0x000fc800078e02b2 */
[C---:B------:R-:W-:Y:S01]  /*147b0*/  IMAD.WIDE R214, R0.reuse, 0x4, R176 ;  /* 0x0000000400d67825 */ /* 0x040fe200078e02b0 */
        /* <DEDUP_REMOVED lines=11> */
[----:B------:R-:W2:Y:S01]  /*14870*/  LDL.LU.64 R4, [R1+0x1720] ;  /* 0x0017200001047983 */ /* 0x000ea20000300a00 */
[----:B------:R-:W-:-:S04]  /*14880*/  IMAD.WIDE R228, R0, 0x4, R238 ;  /* 0x0000000400e47825 */ /* 0x000fc800078e02ee */
[----:B------:R-:W-:-:S04]  /*14890*/  IMAD.WIDE R162, R0, 0x4, R240 ;  /* 0x0000000400a27825 */ /* 0x000fc800078e02f0 */
[----:B-1----:R-:W-:-:S04]  /*148a0*/  IMAD.WIDE R2, R0, 0x4, R242 ;  /* 0x0000000400027825 */ /* 0x002fc800078e02f2 */
[----:B------:R-:W-:-:S04]  /*148b0*/  IMAD.WIDE R152, R0, 0x4, R6 ;  /* 0x0000000400987825 */ /* 0x000fc800078e0206 */
[----:B------:R-:W-:-:S04]  /*148c0*/  IMAD.WIDE R232, R0, 0x4, R232 ;  /* 0x0000000400e87825 */ /* 0x000fc800078e02e8 */
[----:B------:R-:W-:-:S04]  /*148d0*/  IMAD.WIDE R72, R0, 0x4, R8 ;  /* 0x0000000400487825 */ /* 0x000fc800078e0208 */
[----:B------:R-:W-:-:S04]  /*148e0*/  IMAD.WIDE R10, R0, 0x4, R234 ;  /* 0x00000004000a7825 */ /* 0x000fc800078e02ea */
[----:B--2---:R-:W-:-:S05]  /*148f0*/  IMAD.WIDE R62, R0, 0x4, R144 ;  /* 0x00000004003e7825 */ /* 0x004fca00078e0290 */
[----:B------:R-:W-:Y:S04]  /*14900*/  STL.64 [R1+0x1060], R62 ;  /* 0x0010603e01007387 */ /* 0x000fe80000100a00 */
[----:B------:R-:W2:Y:S01]  /*14910*/  LDL.LU.64 R236, [R1+0x1718] ;  /* 0x0017180001ec7983 */ /* 0x000ea20000300a00 */
[----:B------:R-:W-:-:S05]  /*14920*/  IMAD.WIDE R250, R0, 0x4, R142 ;  /* 0x0000000400fa7825 */ /* 0x000fca00078e028e */
[----:B------:R-:W-:Y:S04]  /*14930*/  STL.64 [R1+0x1068], R250 ;  /* 0x001068fa01007387 */ /* 0x000fe80000100a00 */
[----:B------:R-:W4:Y:S01]  /*14940*/  LDL.LU.64 R238, [R1+0x1710] ;  /* 0x0017100001ee7983 */ /* 0x000f220000300a00 */
[----:B------:R-:W-:-:S05]  /*14950*/  IMAD.WIDE R218, R0, 0x4, R140 ;  /* 0x0000000400da7825 */ /* 0x000fca00078e028c */
[----:B------:R-:W-:Y:S04]  /*14960*/  STL.64 [R1+0x1070], R218 ;  /* 0x001070da01007387 */ /* 0x000fe80000100a00 */
[----:B------:R-:W2:Y:S04]  /*14970*/  LDL.LU.64 R240, [R1+0x1708] ;  /* 0x0017080001f07983 */ /* 0x000ea80000300a00 */
[----:B------:R-:W-:Y:S04]  /*14980*/  STL.64 [R1+0x1078], R216 ;  /* 0x001078d801007387 */ /* 0x000fe80000100a00 */
[----:B------:R-:W2:Y:S04]  /*14990*/  LDL.LU.64 R242, [R1+0x1700] ;  /* 0x0017000001f27983 */ /* 0x000ea80000300a00 */
[----:B------:R-:W-:Y:S04]  /*149a0*/  STL.64 [R1+0x1080], R224 ;  /* 0x001080e001007387 */ /* 0x000fe80000100a00 */
[----:B------:R-:W2:Y:S04]  /*149b0*/  LDL.LU.64 R6, [R1+0x16f8] ;  /* 0x0016f80001067983 */ /* 0x000ea80000300a00 */
[----:B------:R-:W-:Y:S04]  /*149c0*/  STL.64 [R1+0x1088], R228 ;  /* 0x001088e401007387 */ /* 0x000fe80000100a00 */
[----:B------:R-:W-:Y:S04]  /*149d0*/  STL.64 [R1+0x1090], R162 ;  /* 0x001090a201007387 */ /* 0x000fe80000100a00 */
[----:B------:R-:W2:Y:S04]  /*149e0*/  LDL.LU.64 R8, [R1+0x16f0] ;  /* 0x0016f00001087983 */ /* 0x000ea80000300a00 */
[----:B------:R-:W-:Y:S04]  /*149f0*/  STL.64 [R1+0x1098], R2 ;  /* 0x0010980201007387 */ /* 0x000fe80000100a00 */
[----:B------:R-:W-:Y:S04]  /*14a00*/  STL.64 [R1+0x10a0], R152 ;  /* 0x0010a09801007387 */ /* 0x000fe80000100a00 */
[----:B------:R-:W-:Y:S04]  /*14a10*/  STL.64 [R1+0x10a8], R232 ;  /* 0x0010a8e801007387 */ /* 0x000fe80000100a00 */
[----:B------:R-:W-:Y:S04]  /*14a20*/  STL.64 [R1+0x10b8], R72 ;  /* 0x0010b84801007387 */ /* 0x000fe80000100a00 */
[----:B------:R-:W-:Y:S04]  /*14a30*/  STL.64 [R1+0x10b0], R10 ;  /* 0x0010b00a01007387 */ /* 0x000fe80000100a00 */
[----:B------:R-:W-:Y:S04]  /*14a40*/  STL [R1+0xe0], RZ ;  /* 0x0000e0ff01007387 */ /* 0x000fe80000100800 */
        /* <DEDUP_REMOVED lines=67> */
[----:B------:R-:W3:Y:S04]  /*14e80*/  LDL.LU.64 R172, [R1+0xc8] ;  /* 0x0000c80001ac7983 */ /* 0x000ee80000300a00 */
[----:B------:R-:W3:Y:S04]  /*14e90*/  LDL.LU.64 R210, [R1+0xc0] ;  /* 0x0000c00001d27983 */ /* 0x000ee80000300a00 */
        /* <DEDUP_REMOVED lines=10> */
[----:B------:R-:W3:Y:S01]  /*14f40*/  LDL.LU.64 R208, [R1+0xa8] ;  /* 0x0000a80001d07983 */ /* 0x000ee20000300a00 */
[----:B--2---:R-:W-:-:S03]  /*14f50*/  IMAD.WIDE R16, R252, 0x4, R6 ;  /* 0x00000004fc107825 */ /* 0x004fc600078e0206 */
[----:B------:R-:W-:Y:S01]  /*14f60*/  STL [R1+0x230], RZ ;  /* 0x000230ff01007387 */ /* 0x000fe20000100800 */
[----:B------:R-:W-:-:S03]  /*14f70*/  IMAD.WIDE R22, R252, 0x4, R8 ;  /* 0x00000004fc167825 */ /* 0x000fc600078e0208 */
        /* <DEDUP_REMOVED lines=9> */
[----:B------:R1:W-:Y:S04]  /*15010*/  LDGSTS.E [R226+0x16b00], [R22.64], !P3 ;  /* 0x16b0000016e27fae */ /* 0x0003e8000d921848 */
[----:B------:R-:W-:Y:S04]  /*15020*/  STL [R1+0x218], RZ ;  /* 0x000218ff01007387 */ /* 0x000fe80000100800 */
[----:B------:R2:W-:Y:S04]  /*15030*/  LDGSTS.E [R226+0x16b80], [R16.64], !P3 ;  /* 0x16b8000010e27fae */ /* 0x0005e8000d921848 */
[----:B------:R-:W-:Y:S04]  /*15040*/  STL [R1+0x21c], RZ ;  /* 0x00021cff01007387 */ /* 0x000fe80000100800 */
[----:B------:R-:W-:Y:S04]  /*15050*/  STL.64 [R1+0x98], R22 ;  /* 0x0000981601007387 */ /* 0x000fe80000100a00 */
[----:B------:R-:W-:Y:S01]  /*15060*/  STL.64 [R1+0xa0], R16 ;  /* 0x0000a01001007387 */ /* 0x000fe20000100a00 */
[----:B------:R-:W-:-:S02]  /*15070*/  IMAD.MOV.U32 R67, RZ, RZ, c[0x0][0x180] ;  /* 0x00006000ff437624 */ /* 0x000fc400078e00ff */
[----:B----4-:R-:W-:-:S03]  /*15080*/  IMAD.WIDE R238, R252, 0x4, R238 ;  /* 0x00000004fcee7825 */ /* 0x010fc600078e02ee */
[----:B------:R-:W-:Y:S01]  /*15090*/  IADD3 R0, R67, -0x80, RZ ;  /* 0xffffff8043007810 */ /* 0x000fe20007ffe0ff */
[----:B------:R-:W-:-:S04]  /*150a0*/  IMAD.WIDE R236, R252, 0x4, R236 ;  /* 0x00000004fcec7825 */ /* 0x000fc800078e02ec */
[----:B------:R-:W-:-:S04]  /*150b0*/  IMAD.WIDE R4, R252, 0x4, R4 ;  /* 0x00000004fc047825 */ /* 0x000fc800078e0204 */
[----:B---3--:R-:W-:-:S04]  /*150c0*/  IMAD.WIDE R8, R252, 0x4, R172 ;  /* 0x00000004fc087825 */ /* 0x008fc800078e02ac */
[C---:B------:R-:W-:Y:S01]  /*150d0*/  IMAD.WIDE R6, R252.reuse, 0x4, R210 ;  /* 0x00000004fc067825 */ /* 0x040fe200078e02d2 */
[----:B------:R3:W-:Y:S03]  /*150e0*/  LDGSTS.E [R226+0x16f00], [R8.64], !P2 ;  /* 0x16f0000008e27fae */ /* 0x0007e6000d121848 */
[----:B------:R-:W-:Y:S01]  /*150f0*/  IMAD.MOV.U32 R211, RZ, RZ, 0x3f ;  /* 0x0000003fffd37424 */ /* 0x000fe200078e00ff */
[----:B------:R4:W-:Y:S04]  /*15100*/  LDGSTS.E [R226+0x16f80], [R6.64], !P2 ;  /* 0x16f8000006e27fae */ /* 0x0009e8000d121848 */
[----:B------:R-:W-:Y:S01]  /*15110*/  IADD3 R211, R211, c[0x0][0x180], RZ ;  /* 0x00006000d3d37a10 */ /* 0x000fe20007ffe0ff */
[----:B------:R-:W-:Y:S03]  /*15120*/  STL.64 [R1+0xc8], R8 ;  /* 0x0000c80801007387 */ /* 0x000fe60000100a00 */
[----:B------:R-:W-:Y:S01]  /*15130*/  ISETP.GE.AND P2, PT, R211, 0x40, PT ;  /* 0x00000040d300780c */ /* 0x000fe20003f46270 */
[----:B------:R4:W-:Y:S01]  /*15140*/  STL.64 [R1+0xc0], R6 ;  /* 0x0000c00601007387 */ /* 0x0009e20000100a00 */
[----:B------:R-:W-:-:S03]  /*15150*/  IMAD.WIDE R172, R252, 0x4, R240 ;  /* 0x00000004fcac7825 */ /* 0x000fc600078e02f0 */
[----:B----4-:R-:W4:Y:S01]  /*15160*/  LDL.64 R6, [R1+0x788] ;  /* 0x0007880001067983 */ /* 0x010f220000100a00 */
[----:B------:R-:W-:-:S04]  /*15170*/  IMAD.WIDE R230, R252, 0x4, R230 ;  /* 0x00000004fce67825 */ /* 0x000fc800078e02e6 */
[C---:B------:R-:W-:Y:S01]  /*15180*/  IMAD.WIDE R210, R252.reuse, 0x4, R202 ;  /* 0x00000004fcd27825 */ /* 0x040fe200078e02ca */
[----:B------:R-:W-:Y:S03]  /*15190*/  STL.64 [R1+0xb8], R230 ;  /* 0x0000b8e601007387 */ /* 0x000fe60000100a00 */
[C---:B------:R-:W-:Y:S01]  /*151a0*/  IMAD.WIDE R208, R252.reuse, 0x4, R208 ;  /* 0x00000004fcd07825 */ /* 0x040fe200078e02d0 */
[----:B---3--:R-:W3:Y:S04]  /*151b0*/  LDL.64 R8, [R1+0x638] ;  /* 0x0006380001087983 */ /* 0x008ee80000100a00 */
[----:B------:R1:W-:Y:S01]  /*151c0*/  STL.64 [R1+0xb0], R210 ;  /* 0x0000b0d201007387 */ /* 0x0003e20000100a00 */
[----:B------:R-:W-:-:S03]  /*151d0*/  IMAD.WIDE R202, R252, 0x4, R242 ;  /* 0x00000004fcca7825 */ /* 0x000fc600078e02f2 */
[----:B------:R-:W3:Y:S04]  /*151e0*/  LDL.64 R234, [R1+0x720] ;  /* 0x0007200001ea7983 */ /* 0x000ee80000100a00 */
[----:B------:R-:W-:Y:S04]  /*151f0*/  STL.64 [R1+0xa8], R208 ;  /* 0x0000a8d001007387 */ /* 0x000fe80000100a00 */
[----:B------:R-:W3:Y:S04]  /*15200*/  LDL.64 R240, [R1+0x758] ;  /* 0x0007580001f07983 */ /* 0x000ee80000100a00 */
[----:B------:R-:W4:Y:S04]  /*15210*/  LDL.64 R242, [R1+0x750] ;  /* 0x0007500001f27983 */ /* 0x000f280000100a00 */
[----:B------:R-:W4:Y:S04]  /*15220*/  LDL.64 R84, [R1+0x5f8] ;  /* 0x0005f80001547983 */ /* 0x000f280000100a00 */
[----:B------:R-:W4:Y:S04]  /*15230*/  LDL.64 R246, [R1+0x7f8] ;  /* 0x0007f80001f67983 */ /* 0x000f280000100a00 */
[----:B------:R-:W4:Y:S04]  /*15240*/  LDL.64 R180, [R1+0x818] ;  /* 0x0008180001b47983 */ /* 0x000f280000100a00 */
[----:B------:R-:W4:Y:S04]  /*15250*/  LDL.64 R26, [R1+0x870] ;  /* 0x00087000011a7983 */ /* 0x000f280000100a00 */
[----:B--2---:R-:W4:Y:S04]  /*15260*/  LDL.64 R16, [R1+0x878] ;  /* 0x0008780001107983 */ /* 0x004f280000100a00 */
[----:B-1----:R-:W4:Y:S04]  /*15270*/  LDL.64 R22, [R1+0x8e8] ;  /* 0x0008e80001167983 */ /* 0x002f280000100a00 */
[----:B------:R-:W4:Y:S04]  /*15280*/  LDL.64 R160, [R1+0x8f0] ;  /* 0x0008f00001a07983 */ /* 0x000f280000100a00 */
[----:B------:R-:W4:Y:S04]  /*15290*/  LDL.64 R184, [R1+0x968] ;  /* 0x0009680001b87983 */ /* 0x000f280000100a00 */
[----:B------:R-:W4:Y:S04]  /*152a0*/  LDL.64 R28, [R1+0x970] ;  /* 0x00097000011c7983 */ /* 0x000f280000100a00 */
[----:B------:R-:W4:Y:S04]  /*152b0*/  LDL.64 R156, [R1+0x9f0] ;  /* 0x0009f000019c7983 */ /* 0x000f280000100a00 */
[----:B------:R-:W4:Y:S04]  /*152c0*/  LDL.64 R186, [R1+0x9f8] ;  /* 0x0009f80001ba7983 */ /* 0x000f280000100a00 */
[----:B------:R-:W4:Y:S04]  /*152d0*/  LDL.64 R66, [R1+0xa68] ;  /* 0x000a680001427983 */ /* 0x000f280000100a00 */
[----:B------:R1:W-:Y:S04]  /*152e0*/  STL.64 [R1+0x2a8], R202 ;  /* 0x0002a8ca01007387 */ /* 0x0003e80000100a00 */
[----:B------:R1:W-:Y:S04]  /*152f0*/  LDGSTS.E [R226+0x17300], [R230.64], !P0 ;  /* 0x17300000e6e27fae */ /* 0x0003e8000c121848 */
[----:B------:R1:W-:Y:S04]  /*15300*/  STL.64 [R1+0x2c8], R172 ;  /* 0x0002c8ac01007387 */ /* 0x0003e80000100a00 */
[----:B------:R1:W-:Y:S04]  /*15310*/  LDGSTS.E [R226+0x17380], [R210.64], !P0 ;  /* 0x17380000d2e27fae */ /* 0x0003e8000c121848 */
[----:B------:R1:W-:Y:S04]  /*15320*/  STL.64 [R1+0x2e8], R238 ;  /* 0x0002e8ee01007387 */ /* 0x0003e80000100a00 */
[----:B------:R1:W-:Y:S04]  /*15330*/  LDGSTS.E [R226+0x17700], [R208.64], !P5 ;  /* 0x17700000d0e27fae */ /* 0x0003e8000e921848 */
[----:B------:R-:W-:Y:S04]  /*15340*/  STL.64 [R1+0x4d0], R236 ;  /* 0x0004d0ec01007387 */ /* 0x000fe80000100a00 */
[----:B------:R1:W-:Y:S04]  /*15350*/  LDGSTS.E [R226+0x17780], [R202.64], !P5 ;  /* 0x17780000cae27fae */ /* 0x0003e8000e921848 */
[----:B------:R1:W-:Y:S04]  /*15360*/  STL.64 [R1+0x4d8], R4 ;  /* 0x0004d80401007387 */ /* 0x0003e80000100a00 */
[----:B------:R1:W-:Y:S04]  /*15370*/  LDGSTS.E [R226+0x17b00], [R172.64], !P1 ;  /* 0x17b00000ace27fae */ /* 0x0003e8000c921848 */
[----:B-1----:R-:W4:Y:S04]  /*15380*/  LDL.64 R210, [R1+0xae8] ;  /* 0x000ae80001d27983 */ /* 0x002f280000100a00 */
[----:B------:R-:W4:Y:S04]  /*15390*/  LDL.64 R202, [R1+0xaf0] ;  /* 0x000af00001ca7983 */ /* 0x000f280000100a00 */
[----:B------:R-:W4:Y:S04]  /*153a0*/  LDL.64 R172, [R1+0xa70] ;  /* 0x000a700001ac7983 */ /* 0x000f280000100a00 */
[----:B------:R-:W4:Y:S01]  /*153b0*/  LDL.64 R230, [R1+0xb68] ;  /* 0x000b680001e67983 */ /* 0x000f220000100a00 */
[----:B------:R-:W-:-:S03]  /*153c0*/  ISETP.GE.U32.AND P3, PT, R0, 0x7fffff41, PT ;  /* 0x7fffff410000780c */ /* 0x000fc60003f66070 */
[----:B------:R1:W-:Y:S04]  /*153d0*/  LDGSTS.E [R226+0x17b80], [R238.64], !P1 ;  /* 0x17b80000eee27fae */ /* 0x0003e8000c921848 */
[----:B------:R-:W4:Y:S06]  /*153e0*/  LDL.64 R208, [R1+0xb70] ;  /* 0x000b700001d07983 */ /* 0x000f2c0000100a00 */
[----:B------:R1:W-:Y:S04]  /*153f0*/  LDGSTS.E [R226+0x17f00], [R236.64], !P3 ;  /* 0x17f00000ece27fae */ /* 0x0003e8000d921848 */
[----:B------:R1:W-:Y:S04]  /*15400*/  LDGSTS.E [R226+0x17f80], [R4.64], !P3 ;  /* 0x17f8000004e27fae */ /* 0x0003e8000d921848 */
[----:B------:R-:W0:Y:S04]  /*15410*/  LDGDEPBAR ;  /* 0x00000000000079af */ /* 0x000e280000000000 */
[----:B-1----:R-:W4:Y:S04]  /*15420*/  LDL.64 R238, [R1+0xf40] ;  /* 0x000f400001ee7983 */ /* 0x002f280000100a00 */
[----:B------:R-:W1:Y:S04]  /*15430*/  S2R R0, SR_TID.X ;  /* 0x0000000000007919 */ /* 0x000e680000002100 */
[----:B------:R-:W4:Y:S04]  /*15440*/  LDL.64 R4, [R1+0x708] ;  /* 0x0007080001047983 */ /* 0x000f280000100a00 */
[----:B------:R-:W4:Y:S04]  /*15450*/  LDL.64 R236, [R1+0x820] ;  /* 0x0008200001ec7983 */ /* 0x000f280000100a00 */
[----:B---3--:R3:W-:Y:S04]  /*15460*/  LDGSTS.E [R227+0x8000], [R240.64], P6 ;  /* 0x08000000f0e37fae */ /* 0x0087e8000b121848 */
[----:B----4-:R4:W-:Y:S04]  /*15470*/  LDGSTS.E [R227+0x8080], [R242.64], P4 ;  /* 0x08080000f2e37fae */ /* 0x0109e8000a121848 */
[----:B------:R1:W-:Y:S04]  /*15480*/  LDGSTS.E [R227+0x8800], [R6.64], P6 ;  /* 0x0880000006e37fae */ /* 0x0003e8000b121848 */
[----:B------:R1:W-:Y:S04]  /*15490*/  LDGSTS.E [R227+0x8880], [R8.64], P4 ;  /* 0x0888000008e37fae */ /* 0x0003e8000a121848 */
[----:B------:R1:W-:Y:S04]  /*154a0*/  LDGSTS.E [R227+0x9000], [R234.64], P6 ;  /* 0x09000000eae37fae */ /* 0x0003e8000b121848 */
[----:B------:R1:W-:Y:S04]  /*154b0*/  LDGSTS.E [R227+0x9080], [R84.64], P4 ;  /* 0x0908000054e37fae */ /* 0x0003e8000a121848 */
[----:B------:R3:W-:Y:S04]  /*154c0*/  LDGSTS.E [R227+0x9800], [R246.64], P6 ;  /* 0x09800000f6e37fae */ /* 0x0007e8000b121848 */
[----:B------:R4:W-:Y:S04]  /*154d0*/  LDGSTS.E [R227+0x9880], [R180.64], P4 ;  /* 0x09880000b4e37fae */ /* 0x0009e8000a121848 */
[----:B-1----:R-:W2:Y:S04]  /*154e0*/  LDL.64 R84, [R1+0xbe8] ;  /* 0x000be80001547983 */ /* 0x002ea80000100a00 */
[----:B---3--:R-:W3:Y:S04]  /*154f0*/  LDL.64 R246, [R1+0xbf0] ;  /* 0x000bf00001f67983 */ /* 0x008ee80000100a00 */
[----:B------:R1:W-:Y:S04]  /*15500*/  LDGSTS.E [R227+0xa000], [R26.64], P6 ;  /* 0x0a0000001ae37fae */ /* 0x0003e8000b121848 */
[----:B----4-:R-:W4:Y:S04]  /*15510*/  LDL.64 R180, [R1+0xc68] ;  /* 0x000c680001b47983 */ /* 0x010f280000100a00 */
[----:B------:R1:W-:Y:S04]  /*15520*/  LDGSTS.E [R227+0xa080], [R16.64], P4 ;  /* 0x0a08000010e37fae */ /* 0x0003e8000a121848 */
[----:B-1----:R-:W4:Y:S04]  /*15530*/  LDL.64 R26, [R1+0xc70] ;  /* 0x000c7000011a7983 */ /* 0x002f280000100a00 */
[----:B------:R1:W-:Y:S04]  /*15540*/  LDGSTS.E [R227+0xa800], [R22.64], P6 ;  /* 0x0a80000016e37fae */ /* 0x0003e8000b121848 */
[----:B------:R1:W-:Y:S04]  /*15550*/  LDGSTS.E [R227+0xa880], [R160.64], P4 ;  /* 0x0a880000a0e37fae */ /* 0x0003e8000a121848 */
[----:B------:R1:W-:Y:S04]  /*15560*/  LDGSTS.E [R227+0xb000], [R184.64], P6 ;  /* 0x0b000000b8e37fae */ /* 0x0003e8000b121848 */
[----:B------:R1:W-:Y:S04]  /*15570*/  LDGSTS.E [R227+0xb080], [R28.64], P4 ;  /* 0x0b0800001ce37fae */ /* 0x0003e8000a121848 */
[----:B------:R1:W-:Y:S04]  /*15580*/  LDGSTS.E [R227+0xb800], [R156.64], P6 ;  /* 0x0b8000009ce37fae */ /* 0x0003e8000b121848 */
[----:B------:R1:W-:Y:S04]  /*15590*/  LDGSTS.E [R227+0xb880], [R186.64], P4 ;  /* 0x0b880000bae37fae */ /* 0x0003e8000a121848 */
[----:B------:R1:W-:Y:S04]  /*155a0*/  LDGSTS.E [R227+0xc000], [R66.64], P6 ;  /* 0x0c00000042e37fae */ /* 0x0003e8000b121848 */
[----:B------:R-:W4:Y:S04]  /*155b0*/  LDL.64 R16, [R1+0x760] ;  /* 0x0007600001107983 */ /* 0x000f280000100a00 */
[----:B-1----:R-:W4:Y:S04]  /*155c0*/  LDL.64 R22, [R1+0x670] ;  /* 0x0006700001167983 */ /* 0x002f280000100a00 */
[----:B------:R-:W4:Y:S01]  /*155d0*/  LDL.64 R66, [R1+0x780] ;  /* 0x0007800001427983 */ /* 0x000f220000100a00 */
[----:B------:R-:W-:-:S03]  /*155e0*/  LOP3.LUT R0, R0, 0x1f, RZ, 0xc0, !PT ;  /* 0x0000001f00007812 */ /* 0x000fc600078ec0ff */
[----:B------:R-:W4:Y:S04]  /*155f0*/  LDL.64 R240, [R1+0x860] ;  /* 0x0008600001f07983 */ /* 0x000f280000100a00 */
[----:B------:R-:W4:Y:S04]  /*15600*/  LDL.64 R242, [R1+0x888] ;  /* 0x0008880001f27983 */ /* 0x000f280000100a00 */
[----:B------:R1:W-:Y:S04]  /*15610*/  LDGSTS.E [R227+0xc080], [R172.64], P4 ;  /* 0x0c080000ace37fae */ /* 0x0003e8000a121848 */
[----:B------:R1:W-:Y:S04]  /*15620*/  LDGSTS.E [R227+0xc800], [R210.64], P6 ;  /* 0x0c800000d2e37fae */ /* 0x0003e8000b121848 */
[----:B------:R1:W-:Y:S04]  /*15630*/  LDGSTS.E [R227+0xc880], [R202.64], P4 ;  /* 0x0c880000cae37fae */ /* 0x0003e8000a121848 */
[----:B-1----:R-:W4:Y:S04]  /*15640*/  LDL.64 R172, [R1+0x630] ;  /* 0x0006300001ac7983 */ /* 0x002f280000100a00 */
[----:B------:R1:W-:Y:S04]  /*15650*/  LDGSTS.E [R227+0xd000], [R230.64], P6 ;  /* 0x0d000000e6e37fae */ /* 0x0003e8000b121848 */
[----:B------:R-:W4:Y:S01]  /*15660*/  LDL.64 R202, [R1+0x718] ;  /* 0x0007180001ca7983 */ /* 0x000f220000100a00 */
[----:B------:R-:W-:-:S03]  /*15670*/  IMAD.SHL.U32 R0, R0, 0x4, RZ ;  /* 0x0000000400007824 */ /* 0x000fc600078e00ff */
[----:B------:R1:W-:Y:S04]  /*15680*/  LDGSTS.E [R227+0xd080], [R208.64], P4 ;  /* 0x0d080000d0e37fae */ /* 0x0003e8000a121848 */
[----:B-1----:R-:W4:Y:S04]  /*15690*/  LDL.64 R230, [R1+0x7b0] ;  /* 0x0007b00001e67983 */ /* 0x002f280000100a00 */
[----:B------:R-:W4:Y:S04]  /*156a0*/  LDL.64 R6, [R1+0x8f8] ;  /* 0x0008f80001067983 */ /* 0x000f280000100a00 */
        /* <DEDUP_REMOVED lines=9> */
[----:B--2---:R1:W-:Y:S04]  /*15740*/  LDGSTS.E [R227+0xd800], [R84.64], P6 ;  /* 0x0d80000054e37fae */ /* 0x0043e8000b121848 */
[----:B---3--:R2:W-:Y:S04]  /*15750*/  LDGSTS.E [R227+0xd880], [R246.64], P4 ;  /* 0x0d880000f6e37fae */ /* 0x0085e8000a121848 */
[----:B-1----:R-:W3:Y:S04]  /*15760*/  LDL.LU.64 R84, [R1+0x16e8] ;  /* 0x0016e80001547983 */ /* 0x002ee80000300a00 */
[----:B----4-:R1:W-:Y:S04]  /*15770*/  LDGSTS.E [R227+0xe000], [R180.64], P6 ;  /* 0x0e000000b4e37fae */ /* 0x0103e8000b121848 */
[----:B--2---:R-:W2:Y:S04]  /*15780*/  LDL.LU.64 R246, [R1+0x16e0] ;  /* 0x0016e00001f67983 */ /* 0x004ea80000300a00 */
[----:B------:R4:W-:Y:S04]  /*15790*/  LDGSTS.E [R227+0xe080], [R26.64], P4 ;  /* 0x0e0800001ae37fae */ /* 0x0009e8000a121848 */
[----:B-1----:R-:W2:Y:S04]  /*157a0*/  LDL.LU.64 R180, [R1+0x16d8] ;  /* 0x0016d80001b47983 */ /* 0x002ea80000300a00 */
[----:B------:R1:W-:Y:S04]  /*157b0*/  LDGSTS.E [R227+0xe800], [R238.64], P6 ;  /* 0x0e800000eee37fae */ /* 0x0003e8000b121848 */
[----:B----4-:R-:W4:Y:S04]  /*157c0*/  LDL.LU.64 R26, [R1+0x16d0] ;  /* 0x0016d000011a7983 */ /* 0x010f280000300a00 */
[----:B------:R1:W-:Y:S02]  /*157d0*/  LDGSTS.E [R227+0xe880], [R182.64], P4 ;  /* 0x0e880000b6e37fae */ /* 0x0003e4000a121848 */
[----:B-1----:R-:W-:-:S02]  /*157e0*/  LOP3.LUT R239, R0, 0x10, RZ, 0x3c, !PT ;  /* 0x0000001000ef7812 */ /* 0x002fc400078e3cff */
[----:B------:R1:W-:Y:S04]  /*157f0*/  LDGSTS.E [R227+0xf000], [R222.64], P6 ;  /* 0x0f000000dee37fae */ /* 0x0003e8000b121848 */
[----:B------:R1:W-:Y:S04]  /*15800*/  LDGSTS.E [R227+0xf080], [R220.64], P4 ;  /* 0x0f080000dce37fae */ /* 0x0003e8000a121848 */
[----:B------:R-:W2:Y:S04]  /*15810*/  LDL.LU.64 R182, [R1+0x16c8] ;  /* 0x0016c80001b67983 */ /* 0x000ea80000300a00 */
[----:B-1----:R-:W2:Y:S04]  /*15820*/  LDL.LU.64 R222, [R1+0x16c0] ;  /* 0x0016c00001de7983 */ /* 0x002ea80000300a00 */
        /* <DEDUP_REMOVED lines=31> */
[----:B-1----:R-:W3:Y:S04]  /*15a20*/  LDL.64 R240, [R1+0x768] ;  /* 0x0007680001f07983 */ /* 0x002ee80000100a00 */
[----:B------:R-:W3:Y:S04]  /*15a30*/  LDL.64 R242, [R1+0x668] ;  /* 0x0006680001f27983 */ /* 0x000ee80000100a00 */
[----:B------:R-:W3:Y:S04]  /*15a40*/  LDL.64 R6, [R1+0x730] ;  /* 0x0007300001067983 */ /* 0x000ee80000100a00 */
[----:B------:R-:W3:Y:S04]  /*15a50*/  LDL.64 R8, [R1+0x628] ;  /* 0x0006280001087983 */ /* 0x000ee80000100a00 */
[----:B------:R-:W3:Y:S04]  /*15a60*/  LDL.64 R234, [R1+0x710] ;  /* 0x0007100001ea7983 */ /* 0x000ee80000100a00 */
[----:B------:R-:W3:Y:S04]  /*15a70*/  LDL.64 R160, [R1+0x7c0] ;  /* 0x0007c00001a07983 */ /* 0x000ee80000100a00 */
[----:B------:R-:W3:Y:S04]  /*15a80*/  LDL.64 R184, [R1+0x700] ;  /* 0x0007000001b87983 */ /* 0x000ee80000100a00 */
[----:B------:R-:W4:Y:S04]  /*15a90*/  LDL.64 R28, [R1+0x828] ;  /* 0x00082800011c7983 */ /* 0x000f280000100a00 */
[----:B------:R-:W4:Y:S04]  /*15aa0*/  LDL.64 R156, [R1+0x890] ;  /* 0x00089000019c7983 */ /* 0x000f280000100a00 */
[----:B------:R-:W4:Y:S04]  /*15ab0*/  LDL.64 R186, [R1+0x898] ;  /* 0x0008980001ba7983 */ /* 0x000f280000100a00 */
[----:B------:R-:W4:Y:S04]  /*15ac0*/  LDL.64 R210, [R1+0x990] ;  /* 0x0009900001d27983 */ /* 0x000f280000100a00 */
[----:B------:R-:W4:Y:S04]  /*15ad0*/  LDL.64 R208, [R1+0xa10] ;  /* 0x000a100001d07983 */ /* 0x000f280000100a00 */
[----:B--2---:R1:W-:Y:S04]  /*15ae0*/  LDGSTS.E [R239+0xd100], [R230.64], P6 ;  /* 0x0d100000e6ef7fae */ /* 0x0043e8000b121848 */
[----:B------:R2:W-:Y:S04]  /*15af0*/  LDGSTS.E [R239+0xd180], [R202.64], P4 ;  /* 0x0d180000caef7fae */ /* 0x0005e8000a121848 */
[----:B------:R2:W-:Y:S04]  /*15b00*/  LDGSTS.E [R239+0xd900], [R172.64], P6 ;  /* 0x0d900000acef7fae */ /* 0x0005e8000b121848 */
[----:B-1----:R-:W1:Y:S04]  /*15b10*/  S2R R231, SR_TID.X ;  /* 0x0000000000e77919 */ /* 0x002e680000002100 */
[----:B------:R2:W-:Y:S04]  /*15b20*/  LDGSTS.E [R239+0xd980], [R66.64], P4 ;  /* 0x0d98000042ef7fae */ /* 0x0005e8000a121848 */
[----:B------:R1:W-:Y:S04]  /*15b30*/  LDGSTS.E [R239+0xe100], [R22.64], P6 ;  /* 0x0e10000016ef7fae */ /* 0x0003e8000b121848 */
[----:B------:R1:W-:Y:S04]  /*15b40*/  LDGSTS.E [R239+0xe180], [R16.64], P4 ;  /* 0x0e18000010ef7fae */ /* 0x0003e8000a121848 */
[----:B--2---:R-:W2:Y:S04]  /*15b50*/  LDL.64 R66, [R1+0x980] ;  /* 0x0009800001427983 */ /* 0x004ea80000100a00 */
[----:B-1----:R-:W2:Y:S04]  /*15b60*/  LDL.64 R22, [R1+0x918] ;  /* 0x0009180001167983 */ /* 0x002ea80000100a00 */
[----:B------:R-:W2:Y:S01]  /*15b70*/  LDL.64 R16, [R1+0x908] ;  /* 0x0009080001107983 */ /* 0x000ea20000100a00 */
[----:B------:R-:W-:-:S03]  /*15b80*/  LOP3.LUT R0, R231, 0x1f, RZ, 0xc0, !PT ;  /* 0x0000001fe7007812 */ /* 0x000fc600078ec0ff */
[----:B------:R-:W2:Y:S04]  /*15b90*/  LDL.64 R172, [R1+0xa18] ;  /* 0x000a180001ac7983 */ /* 0x000ea80000100a00 */
[----:B------:R-:W2:Y:S04]  /*15ba0*/  LDL.64 R202, [R1+0xa88] ;  /* 0x000a880001ca7983 */ /* 0x000ea80000100a00 */
[----:B------:R-:W2:Y:S01]  /*15bb0*/  LDL.64 R230, [R1+0xa90] ;  /* 0x000a900001e67983 */ /* 0x000ea20000100a00 */
[----:B------:R-:W-:-:S03]  /*15bc0*/  IMAD.SHL.U32 R252, R0, 0x4, RZ ;  /* 0x0000000400fc7824 */ /* 0x000fc600078e00ff */
[----:B------:R1:W-:Y:S02]  /*15bd0*/  LDGSTS.E [R239+0xe900], [R40.64], P6 ;  /* 0x0e90000028ef7fae */ /* 0x0003e4000b121848 */
[C---:B------:R-:W-:Y:S02]  /*15be0*/  LOP3.LUT R0, R252.reuse, 0x20, RZ, 0x3c, !PT ;  /* 0x00000020fc007812 */ /* 0x040fe400078e3cff */
[----:B------:R1:W-:Y:S04]  /*15bf0*/  LDGSTS.E [R239+0xe980], [R166.64], P4 ;  /* 0x0e980000a6ef7fae */ /* 0x0003e8000a121848 */
[----:B------:R1:W-:Y:S04]  /*15c00*/  LDGSTS.E [R239+0xf100], [R86.64], P6 ;  /* 0x0f10000056ef7fae */ /* 0x0003e8000b121848 */
[----:B------:R1:W-:Y:S04]  /*15c10*/  LDGSTS.E [R239+0xf180], [R88.64], P4 ;  /* 0x0f18000058ef7fae */ /* 0x0003e8000a121848 */
[----:B------:R3:W-:Y:S04]  /*15c20*/  LDGSTS.E [R239+0xf900], [R174.64], P6 ;  /* 0x0f900000aeef7fae */ /* 0x0007e8000b121848 */
[----:B------:R4:W-:Y:S04]  /*15c30*/  LDGSTS.E [R239+0xf980], [R212.64], P4 ;  /* 0x0f980000d4ef7fae */ /* 0x0009e8000a121848 */
[----:B-1----:R-:W2:Y:S04]  /*15c40*/  LDL.LU.64 R40, [R1+0x1670] ;  /* 0x0016700001287983 */ /* 0x002ea80000300a00 */
[----:B---3--:R1:W-:Y:S04]  /*15c50*/  LDGSTS.E [R0+0x8200], [R240.64], P6 ;  /* 0x08200000f0007fae */ /* 0x0083e8000b121848 */
[----:B------:R-:W4:Y:S04]  /*15c60*/  LDL.LU.64 R166, [R1+0x1668] ;  /* 0x0016680001a67983 */ /* 0x000f280000300a00 */
[----:B------:R1:W-:Y:S04]  /*15c70*/  LDGSTS.E [R0+0x8280], [R242.64], P4 ;  /* 0x08280000f2007fae */ /* 0x0003e8000a121848 */
[----:B------:R-:W4:Y:S04]  /*15c80*/  LDL.LU.64 R86, [R1+0x1660] ;  /* 0x0016600001567983 */ /* 0x000f280000300a00 */
[----:B------:R1:W-:Y:S04]  /*15c90*/  LDGSTS.E [R0+0x8a00], [R6.64], P6 ;  /* 0x08a0000006007fae */ /* 0x0003e8000b121848 */
[----:B------:R-:W4:Y:S04]  /*15ca0*/  LDL.LU.64 R88, [R1+0x1658] ;  /* 0x0016580001587983 */ /* 0x000f280000300a00 */
[----:B------:R1:W-:Y:S04]  /*15cb0*/  LDGSTS.E [R0+0x8a80], [R8.64], P4 ;  /* 0x08a8000008007fae */ /* 0x0003e8000a121848 */
[----:B------:R-:W4:Y:S04]  /*15cc0*/  LDL.LU.64 R174, [R1+0x1650] ;  /* 0x0016500001ae7983 */ /* 0x000f280000300a00 */
[----:B------:R1:W-:Y:S04]  /*15cd0*/  LDGSTS.E [R0+0x9200], [R234.64], P6 ;  /* 0x09200000ea007fae */ /* 0x0003e8000b121848 */
[----:B----4-:R-:W4:Y:S04]  /*15ce0*/  LDL.LU.64 R212, [R1+0x1648] ;  /* 0x0016480001d47983 */ /* 0x010f280000300a00 */
[----:B------:R1:W-:Y:S04]  /*15cf0*/  LDGSTS.E [R0+0x9280], [R160.64], P4 ;  /* 0x09280000a0007fae */ /* 0x0003e8000a121848 */
[----:B------:R1:W-:Y:S04]  /*15d00*/  LDGSTS.E [R0+0x9a00], [R184.64], P6 ;  /* 0x09a00000b8007fae */ /* 0x0003e8000b121848 */
[----:B------:R1:W-:Y:S04]  /*15d10*/  LDGSTS.E [R0+0x9a80], [R28.64], P4 ;  /* 0x09a800001c007fae */ /* 0x0003e8000a121848 */
[----:B-1----:R-:W4:Y:S04]  /*15d20*/  LDL.64 R160, [R1+0xb10] ;  /* 0x000b100001a07983 */ /* 0x002f280000100a00 */
[----:B------:R-:W4:Y:S04]  /*15d30*/  LDL.64 R184, [R1+0xb88] ;  /* 0x000b880001b87983 */ /* 0x000f280000100a00 */
[----:B------:R1:W-:Y:S04]  /*15d40*/  LDGSTS.E [R0+0xa200], [R156.64], P6 ;  /* 0x0a2000009c007fae */ /* 0x0003e8000b121848 */
[----:B------:R-:W4:Y:S04]  /*15d50*/  LDL.64 R28, [R1+0xb90] ;  /* 0x000b9000011c7983 */ /* 0x000f280000100a00 */
        /* <DEDUP_REMOVED lines=14> */
[----:B-1----:R-:W3:Y:S04]  /*15e40*/  LDL.64 R16, [R1+0x770] ;  /* 0x0007700001107983 */ /* 0x002ee80000100a00 */
[----:B--2---:R-:W2:Y:S04]  /*15e50*/  LDL.64 R22, [R1+0x660] ;  /* 0x0006600001167983 */ /* 0x004ea80000100a00 */
[----:B------:R1:W-:Y:S04]  /*15e60*/  LDGSTS.E [R0+0xb280], [R210.64], P4 ;  /* 0x0b280000d2007fae */ /* 0x0003e8000a121848 */
[----:B------:R-:W2:Y:S04]  /*15e70*/  LDL.64 R66, [R1+0x728] ;  /* 0x0007280001427983 */ /* 0x000ea80000100a00 */
[----:B------:R1:W-:Y:S04]  /*15e80*/  LDGSTS.E [R0+0xba00], [R208.64], P6 ;  /* 0x0ba00000d0007fae */ /* 0x0003e8000b121848 */
[----:B-1----:R-:W2:Y:S04]  /*15e90*/  LDL.64 R210, [R1+0x620] ;  /* 0x0006200001d27983 */ /* 0x002ea80000100a00 */
[----:B------:R1:W-:Y:S04]  /*15ea0*/  LDGSTS.E [R0+0xba80], [R172.64], P4 ;  /* 0x0ba80000ac007fae */ /* 0x0003e8000a121848 */
[----:B------:R-:W2:Y:S04]  /*15eb0*/  LDL.64 R208, [R1+0x7c8] ;  /* 0x0007c80001d07983 */ /* 0x000ea80000100a00 */
[----:B------:R1:W-:Y:S04]  /*15ec0*/  LDGSTS.E [R0+0xc200], [R202.64], P6 ;  /* 0x0c200000ca007fae */ /* 0x0003e8000b121848 */
[----:B-1----:R-:W2:Y:S04]  /*15ed0*/  LDL.64 R172, [R1+0x7d0] ;  /* 0x0007d00001ac7983 */ /* 0x002ea80000100a00 */
[----:B------:R1:W-:Y:S04]  /*15ee0*/  LDGSTS.E [R0+0xc280], [R230.64], P4 ;  /* 0x0c280000e6007fae */ /* 0x0003e8000a121848 */
[----:B------:R-:W2:Y:S04]  /*15ef0*/  LDL.64 R202, [R1+0x830] ;  /* 0x0008300001ca7983 */ /* 0x000ea80000100a00 */
[----:B-1----:R-:W2:Y:S01]  /*15f00*/  LDL.64 R230, [R1+0x840] ;  /* 0x0008400001e67983 */ /* 0x002ea20000100a00 */
[----:B------:R-:W-:-:S03]  /*15f10*/  LOP3.LUT R252, R252, 0x30, RZ, 0x3c, !PT ;  /* 0x00000030fcfc7812 */ /* 0x000fc600078e3cff */
[----:B----4-:R1:W-:Y:S04]  /*15f20*/  LDGSTS.E [R0+0xca00], [R212.64], P6 ;  /* 0x0ca00000d4007fae */ /* 0x0103e8000b121848 */
[----:B-1----:R-:W4:Y:S04]  /*15f30*/  LDL.64 R212, [R1+0xa98] ;  /* 0x000a980001d47983 */ /* 0x002f280000100a00 */
[----:B------:R1:W-:Y:S04]  /*15f40*/  LDGSTS.E [R0+0xca80], [R160.64], P4 ;  /* 0x0ca80000a0007fae */ /* 0x0003e8000a121848 */
[----:B------:R1:W-:Y:S04]  /*15f50*/  LDGSTS.E [R0+0xd200], [R184.64], P6 ;  /* 0x0d200000b8007fae */ /* 0x0003e8000b121848 */
[----:B-1----:R-:W4:Y:S04]  /*15f60*/  LDL.LU.64 R160, [R1+0x1640] ;  /* 0x0016400001a07983 */ /* 0x002f280000300a00 */
        /* <DEDUP_REMOVED lines=21> */
[----:B-1----:R-:W4:Y:S04]  /*160c0*/  LDL.LU.64 R62, [R1+0x15e8] ;  /* 0x0015e800013e7983 */ /* 0x002f280000300a00 */
[----:B------:R-:W4:Y:S04]  /*160d0*/  LDL.LU.64 R250, [R1+0x15e0] ;  /* 0x0015e00001fa7983 */ /* 0x000f280000300a00 */
[----:B---3--:R1:W-:Y:S04]  /*160e0*/  LDGSTS.E [R252+0x8300], [R16.64], P6 ;  /* 0x0830000010fc7fae */ /* 0x0083e8000b121848 */
[----:B--2---:R2:W-:Y:S04]  /*160f0*/  LDGSTS.E [R252+0x8380], [R22.64], P4 ;  /* 0x0838000016fc7fae */ /* 0x0045e8000a121848 */
[----:B-1----:R-:W3:Y:S04]  /*16100*/  LDL.LU.64 R16, [R1+0x15d8] ;  /* 0x0015d80001107983 */ /* 0x002ee80000300a00 */
[----:B--2---:R-:W2:Y:S04]  /*16110*/  LDL.LU.64 R22, [R1+0x15d0] ;  /* 0x0015d00001167983 */ /* 0x004ea80000300a00 */
        /* <DEDUP_REMOVED lines=20> */
[----:B----4-:R4:W-:Y:S01]  /*16260*/  LDGSTS.E [R252+0xc300], [R212.64], P6 ;  /* 0x0c300000d4fc7fae */ /* 0x0109e2000b121848 */
[----:B------:R-:W-:-:S03]  /*16270*/  SHF.L.U32 R189, R189, 0x2, RZ ;  /* 0x00000002bdbd7819 */ /* 0x000fc600000006ff */
[----:B-1----:R-:W3:Y:S04]  /*16280*/  LDL.64 R4, [R1+0x790] ;  /* 0x0007900001047983 */ /* 0x002ee80000100a00 */
[----:B------:R-:W3:Y:S04]  /*16290*/  LDL.64 R236, [R1+0x618] ;  /* 0x0006180001ec7983 */ /* 0x000ee80000100a00 */
[----:B----4-:R-:W4:Y:S04]  /*162a0*/  LDL.64 R212, [R1+0x778] ;  /* 0x0007780001d47983 */ /* 0x010f280000100a00 */
[----:B------:R-:W3:Y:S04]  /*162b0*/  LDL.64 R238, [R1+0x7b8] ;  /* 0x0007b80001ee7983 */ /* 0x000ee80000100a00 */
[----:B------:R-:W3:Y:S04]  /*162c0*/  LDL.64 R240, [R1+0x7e0] ;  /* 0x0007e00001f07983 */ /* 0x000ee80000100a00 */
[----:B------:R-:W3:Y:S04]  /*162d0*/  LDL.64 R242, [R1+0x838] ;  /* 0x0008380001f27983 */ /* 0x000ee80000100a00 */
[----:B------:R-:W3:Y:S04]  /*162e0*/  LDL.64 R6, [R1+0x848] ;  /* 0x0008480001067983 */ /* 0x000ee80000100a00 */
[----:B------:R-:W3:Y:S04]  /*162f0*/  LDL.64 R8, [R1+0x8a8] ;  /* 0x0008a80001087983 */ /* 0x000ee80000100a00 */
[----:B------:R-:W3:Y:S04]  /*16300*/  LDL.64 R234, [R1+0x8b0] ;  /* 0x0008b00001ea7983 */ /* 0x000ee80000100a00 */
[----:B--2---:R1:W-:Y:S04]  /*16310*/  LDGSTS.E [R252+0xc380], [R230.64], P4 ;  /* 0x0c380000e6fc7fae */ /* 0x0043e8000a121848 */
[----:B------:R2:W-:Y:S04]  /*16320*/  LDGSTS.E [R252+0xcb00], [R202.64], P6 ;  /* 0x0cb00000cafc7fae */ /* 0x0005e8000b121848 */
[----:B------:R1:W-:Y:S04]  /*16330*/  LDGSTS.E [R252+0xcb80], [R172.64], P4 ;  /* 0x0cb80000acfc7fae */ /* 0x0003e8000a121848 */
[----:B------:R2:W-:Y:S04]  /*16340*/  LDGSTS.E [R252+0xd300], [R210.64], P6 ;  /* 0x0d300000d2fc7fae */ /* 0x0005e8000b121848 */
[----:B------:R2:W-:Y:S04]  /*16350*/  LDGSTS.E [R252+0xd380], [R66.64], P4 ;  /* 0x0d38000042fc7fae */ /* 0x0005e8000a121848 */
[----:B-1----:R-:W3:Y:S04]  /*16360*/  LDL.64 R172, [R1+0x658] ;  /* 0x0006580001ac7983 */ /* 0x002ee80000100a00 */
[----:B------:R1:W-:Y:S04]  /*16370*/  LDGSTS.E [R252+0xdb00], [R40.64], P6 ;  /* 0x0db0000028fc7fae */ /* 0x0003e8000b121848 */
[----:B------:R1:W-:Y:S01]  /*16380*/  LDGSTS.E [R252+0xdb80], [R166.64], P4 ;  /* 0x0db80000a6fc7fae */ /* 0x0003e2000a121848 */
[----:B------:R-:W-:-:S03]  /*16390*/  LOP3.LUT R0, R189, 0x40, RZ, 0x3c, !PT ;  /* 0x00000040bd007812 */ /* 0x000fc600078e3cff */
[----:B--2---:R-:W2:Y:S04]  /*163a0*/  LDL.64 R202, [R1+0x910] ;  /* 0x0009100001ca7983 */ /* 0x004ea80000100a00 */
[----:B------:R-:W2:Y:S04]  /*163b0*/  LDL.64 R230, [R1+0x938] ;  /* 0x0009380001e67983 */ /* 0x000ea80000100a00 */
        /* <DEDUP_REMOVED lines=10> */
[----:B------:R4:W-:Y:S04]  /*16460*/  LDGSTS.E [R252+0xf380], [R24.64], P4 ;  /* 0x0f38000018fc7fae */ /* 0x0009e8000a121848 */
[----:B------:R-:W2:Y:S04]  /*16470*/  LDL.64 R214, [R1+0x9b0] ;  /* 0x0009b00001d67983 */ /* 0x000ea80000100a00 */
[----:B-1----:R-:W2:Y:S04]  /*16480*/  LDL.64 R30, [R1+0xa28] ;  /* 0x000a2800011e7983 */ /* 0x002ea80000100a00 */
[----:B----4-:R-:W4:Y:S04]  /*16490*/  LDL.64 R24, [R1+0xa30] ;  /* 0x000a300001187983 */ /* 0x010f280000100a00 */
[----:B------:R-:W4:Y:S04]  /*164a0*/  LDL.64 R154, [R1+0xaa8] ;  /* 0x000aa800019a7983 */ /* 0x000f280000100a00 */
[----:B------:R-:W4:Y:S04]  /*164b0*/  LDL.64 R168, [R1+0xab0] ;  /* 0x000ab00001a87983 */ /* 0x000f280000100a00 */
[----:B------:R1:W-:Y:S04]  /*164c0*/  LDGSTS.E [R252+0xfb00], [R218.64], P6 ;  /* 0x0fb00000dafc7fae */ /* 0x0003e8000b121848 */
[----:B------:R1:W-:Y:S04]  /*164d0*/  LDGSTS.E [R252+0xfb80], [R216.64], P4 ;  /* 0x0fb80000d8fc7fae */ /* 0x0003e8000a121848 */
[----:B------:R1:W-:Y:S04]  /*164e0*/  LDGSTS.E [R0+0x8400], [R212.64], P6 ;  /* 0x08400000d4007fae */ /* 0x0003e8000b121848 */
[----:B-1----:R-:W4:Y:S04]  /*164f0*/  LDL.LU.64 R218, [R1+0x1570] ;  /* 0x0015700001da7983 */ /* 0x002f280000300a00 */
[----:B------:R-:W4:Y:S04]  /*16500*/  LDL.LU.64 R216, [R1+0x1568] ;  /* 0x0015680001d87983 */ /* 0x000f280000300a00 */
[----:B------:R-:W4:Y:S04]  /*16510*/  LDL.LU.64 R212, [R1+0x1560] ;  /* 0x0015600001d47983 */ /* 0x000f280000300a00 */
[----:B---3--:R1:W-:Y:S04]  /*16520*/  LDGSTS.E [R0+0x8480], [R172.64], P4 ;  /* 0x08480000ac007fae */ /* 0x0083e8000a121848 */
[----:B------:R3:W-:Y:S04]  /*16530*/  LDGSTS.E [R0+0x8c00], [R4.64], P6 ;  /* 0x08c0000004007fae */ /* 0x0007e8000b121848 */
[----:B------:R2:W-:Y:S04]  /*16540*/  LDGSTS.E [R0+0x8c80], [R236.64], P4 ;  /* 0x08c80000ec007fae */ /* 0x0005e8000a121848 */
[----:B-1----:R-:W4:Y:S04]  /*16550*/  LDL.LU.64 R172, [R1+0x1558] ;  /* 0x0015580001ac7983 */ /* 0x002f280000300a00 */
[----:B------:R1:W-:Y:S04]  /*16560*/  LDGSTS.E [R0+0x9400], [R238.64], P6 ;  /* 0x09400000ee007fae */ /* 0x0003e8000b121848 */
[----:B------:R1:W-:Y:S04]  /*16570*/  LDGSTS.E [R0+0x9480], [R240.64], P4 ;  /* 0x09480000f0007fae */ /* 0x0003e8000a121848 */
[----:B------:R1:W-:Y:S04]  /*16580*/  LDGSTS.E [R0+0x9c00], [R242.64], P6 ;  /* 0x09c00000f2007fae */ /* 0x0003e8000b121848 */
[----:B------:R1:W-:Y:S04]  /*16590*/  LDGSTS.E [R0+0x9c80], [R6.64], P4 ;  /* 0x09c8000006007fae */ /* 0x0003e8000a121848 */
[----:B------:R1:W-:Y:S04]  /*165a0*/  LDGSTS.E [R0+0xa400], [R8.64], P6 ;  /* 0x0a40000008007fae */ /* 0x0003e8000b121848 */
[----:B------:R1:W-:Y:S04]  /*165b0*/  LDGSTS.E [R0+0xa480], [R234.64], P4 ;  /* 0x0a480000ea007fae */ /* 0x0003e8000a121848 */
[----:B--2---:R2:W-:Y:S04]  /*165c0*/  LDGSTS.E [R0+0xac00], [R202.64], P6 ;  /* 0x0ac00000ca007fae */ /* 0x0045e8000b121848 */
[----:B------:R1:W-:Y:S04]  /*165d0*/  LDGSTS.E [R0+0xac80], [R230.64], P4 ;  /* 0x0ac80000e6007fae */ /* 0x0003e8000a121848 */
[----:B---3--:R-:W3:Y:S04]  /*165e0*/  LDL.64 R4, [R1+0x610] ;  /* 0x0006100001047983 */ /* 0x008ee80000100a00 */
[----:B--2---:R-:W2:Y:S04]  /*165f0*/  LDL.64 R202, [R1+0x748] ;  /* 0x0007480001ca7983 */ /* 0x004ea80000100a00 */
[----:B-1----:R-:W2:Y:S04]  /*16600*/  LDL.64 R230, [R1+0x798] ;  /* 0x0007980001e67983 */ /* 0x002ea80000100a00 */
[----:B------:R-:W2:Y:S04]  /*16610*/  LDL.64 R236, [R1+0x7e8] ;  /* 0x0007e80001ec7983 */ /* 0x000ea80000100a00 */
[----:B------:R-:W2:Y:S04]  /*16620*/  LDL.64 R238, [R1+0x7f0] ;  /* 0x0007f00001ee7983 */ /* 0x000ea80000100a00 */
[----:B------:R-:W2:Y:S04]  /*16630*/  LDL.64 R240, [R1+0x6f8] ;  /* 0x0006f80001f07983 */ /* 0x000ea80000100a00 */
[----:B------:R-:W2:Y:S04]  /*16640*/  LDL.64 R242, [R1+0x850] ;  /* 0x0008500001f27983 */ /* 0x000ea80000100a00 */
[----:B------:R-:W2:Y:S04]  /*16650*/  LDL.64 R6, [R1+0x8b8] ;  /* 0x0008b80001067983 */ /* 0x000ea80000100a00 */
[----:B------:R-:W2:Y:S04]  /*16660*/  LDL.64 R8, [R1+0x8c0] ;  /* 0x0008c00001087983 */ /* 0x000ea80000100a00 */
[----:B------:R-:W2:Y:S04]  /*16670*/  LDL.64 R234, [R1+0x940] ;  /* 0x0009400001ea7983 */ /* 0x000ea80000100a00 */
[----:B----4-:R1:W-:Y:S04]  /*16680*/  LDGSTS.E [R0+0xb400], [R172.64], P6 ;  /* 0x0b400000ac007fae */ /* 0x0103e8000b121848 */
[----:B------:R4:W-:Y:S04]  /*16690*/  LDGSTS.E [R0+0xb480], [R214.64], P4 ;  /* 0x0b480000d6007fae */ /* 0x0009e8000a121848 */
[----:B------:R4:W-:Y:S04]  /*166a0*/  LDGSTS.E [R0+0xbc00], [R30.64], P6 ;  /* 0x0bc000001e007fae */ /* 0x0009e8000b121848 */
[----:B-1----:R-:W3:Y:S04]  /*166b0*/  LDL.64 R172, [R1+0x650] ;  /* 0x0006500001ac7983 */ /* 0x002ee80000100a00 */
[----:B----4-:R-:W4:Y:S04]  /*166c0*/  LDL.LU.64 R214, [R1+0x1550] ;  /* 0x0015500001d67983 */ /* 0x010f280000300a00 */
        /* <DEDUP_REMOVED lines=17> */
[----:B--2---:R-:W2:Y:S01]  /*167e0*/  LDL.LU.64 R186, [R1+0x1508] ;  /* 0x0015080001ba7983 */ /* 0x004ea20000300a00 */
[----:B------:R-:W-:-:S03]  /*167f0*/  LOP3.LUT R189, R189, 0x50, RZ, 0x3c, !PT ;  /* 0x00000050bdbd7812 */ /* 0x000fc600078e3cff */
        /* <DEDUP_REMOVED lines=19> */
[----:B---3--:R1:W-:Y:S04]  /*16930*/  LDGSTS.E [R189+0x8580], [R172.64], P4 ;  /* 0x08580000acbd7fae */ /* 0x0083e8000a121848 */
[----:B------:R3:W-:Y:S04]  /*16940*/  LDGSTS.E [R189+0x8d00], [R230.64], P6 ;  /* 0x08d00000e6bd7fae */ /* 0x0007e8000b121848 */
[----:B------:R2:W-:Y:S04]  /*16950*/  LDGSTS.E [R189+0x8d80], [R4.64], P4 ;  /* 0x08d8000004bd7fae */ /* 0x0005e8000a121848 */
[----:B-1----:R-:W2:Y:S04]  /*16960*/  LDL.LU.64 R172, [R1+0x14b0] ;  /* 0x0014b00001ac7983 */ /* 0x002ea80000300a00 */
[----:B---3--:R-:W3:Y:S04]  /*16970*/  LDL.LU.64 R230, [R1+0x14a8] ;  /* 0x0014a80001e67983 */ /* 0x008ee80000300a00 */
        /* <DEDUP_REMOVED lines=8> */
[----:B--2---:R2:W-:Y:S04]  /*16a00*/  LDGSTS.E [R189+0xb500], [R200.64], P6 ;  /* 0x0b500000c8bd7fae */ /* 0x0045e8000b121848 */
[----:B------:R1:W-:Y:S04]  /*16a10*/  LDGSTS.E [R189+0xb580], [R170.64], P4 ;  /* 0x0b580000aabd7fae */ /* 0x0003e8000a121848 */
[----:B---3--:R-:W3:Y:S04]  /*16a20*/  LDL.LU.64 R230, [R1+0x14a0] ;  /* 0x0014a00001e67983 */ /* 0x008ee80000300a00 */
[----:B--2---:R-:W2:Y:S04]  /*16a30*/  LDL.LU.64 R200, [R1+0x1498] ;  /* 0x0014980001c87983 */ /* 0x004ea80000300a00 */
[----:B-1----:R-:W2:Y:S04]  /*16a40*/  LDL.LU.64 R170, [R1+0x1490] ;  /* 0x0014900001aa7983 */ /* 0x002ea80000300a00 */
[----:B------:R1:W-:Y:S04]  /*16a50*/  LDGSTS.E [R189+0xbd00], [R156.64], P6 ;  /* 0x0bd000009cbd7fae */ /* 0x0003e8000b121848 */
[----:B------:R1:W-:Y:S04]  /*16a60*/  LDGSTS.E [R189+0xbd80], [R186.64], P4 ;  /* 0x0bd80000babd7fae */ /* 0x0003e8000a121848 */
[----:B----4-:R4:W-:Y:S04]  /*16a70*/  LDGSTS.E [R189+0xc500], [R168.64], P6 ;  /* 0x0c500000a8bd7fae */ /* 0x0109e8000b121848 */
[----:B-1----:R-:W2:Y:S04]  /*16a80*/  LDL.LU.64 R156, [R1+0x1488] ;  /* 0x00148800019c7983 */ /* 0x002ea80000300a00 */
[----:B------:R-:W2:Y:S04]  /*16a90*/  LDL.LU.64 R186, [R1+0x1480] ;  /* 0x0014800001ba7983 */ /* 0x000ea80000300a00 */
        /* <DEDUP_REMOVED lines=23> */
[----:B------:R-:W3:Y:S04]  /*16c10*/  LDL.LU.64 R18, [R1+0x1420] ;  /* 0x0014200001127983 */ /* 0x000ee80000300a00 */
[----:B------:R-:W4:Y:S04]  /*16c20*/  LDL.LU.64 R20, [R1+0x1418] ;  /* 0x0014180001147983 */ /* 0x000f280000300a00 */
[----:B------:R1:W-:Y:S04]  /*16c30*/  LDGSTS.E [R189+0xf580], [R164.64], P4 ;  /* 0x0f580000a4bd7fae */ /* 0x0003e8000a121848 */
[----:B------:R1:W-:Y:S04]  /*16c40*/  LDGSTS.E [R189+0xfd00], [R162.64], P6 ;  /* 0x0fd00000a2bd7fae */ /* 0x0003e8000b121848 */
[----:B------:R1:W-:Y:S04]  /*16c50*/  LDGSTS.E [R189+0xfd80], [R2.64], P4 ;  /* 0x0fd8000002bd7fae */ /* 0x0003e8000a121848 */
[----:B-1----:R-:W4:Y:S04]  /*16c60*/  LDL.LU.64 R164, [R1+0x1410] ;  /* 0x0014100001a47983 */ /* 0x002f280000300a00 */
[----:B------:R-:W4:Y:S04]  /*16c70*/  LDL.LU.64 R162, [R1+0x1408] ;  /* 0x0014080001a27983 */ /* 0x000f280000300a00 */
[----:B------:R1:W5:Y:S01]  /*16c80*/  LDL.LU.64 R2, [R1+0x1400] ;  /* 0x0014000001027983 */ /* 0x0003620000300a00 */
[----:B------:R-:W-:-:S03]  /*16c90*/  LOP3.LUT R227, R227, 0x70, RZ, 0x3c, !PT ;  /* 0x00000070e3e37812 */ /* 0x000fc600078e3cff */
[----:B--2---:R2:W-:Y:S04]  /*16ca0*/  LDGSTS.E [R226+0x8600], [R12.64], P6 ;  /* 0x086000000ce27fae */ /* 0x0045e8000b121848 */
[----:B---3--:R3:W-:Y:S04]  /*16cb0*/  LDGSTS.E [R226+0x8680], [R18.64], P4 ;  /* 0x0868000012e27fae */ /* 0x0087e8000a121848 */
[----:B----4-:R4:W-:Y:S04]  /*16cc0*/  LDGSTS.E [R226+0x8e00], [R20.64], P6 ;  /* 0x08e0000014e27fae */ /* 0x0109e8000b121848 */
[----:B--2---:R1:W5:Y:S04]  /*16cd0*/  LDL.LU.64 R12, [R1+0x13f8] ;  /* 0x0013f800010c7983 */ /* 0x0043680000300a00 */
[----:B---3--:R1:W5:Y:S04]  /*16ce0*/  LDL.LU.64 R18, [R1+0x13f0] ;  /* 0x0013f00001127983 */ /* 0x0083680000300a00 */
[----:B------:R2:W-:Y:S04]  /*16cf0*/  LDGSTS.E [R226+0x8e80], [R26.64], P4 ;  /* 0x08e800001ae27fae */ /* 0x0005e8000a121848 */
[----:B----4-:R1:W5:Y:S04]  /*16d00*/  LDL.LU.64 R20, [R1+0x13e8] ;  /* 0x0013e80001147983 */ /* 0x0103680000300a00 */
[----:B------:R3:W-:Y:S04]  /*16d10*/  LDGSTS.E [R226+0x9600], [R28.64], P6 ;  /* 0x096000001ce27fae */ /* 0x0007e8000b121848 */
[----:B--2---:R1:W5:Y:S04]  /*16d20*/  LDL.LU.64 R26, [R1+0x13e0] ;  /* 0x0013e000011a7983 */ /* 0x0043680000300a00 */
[----:B------:R2:W-:Y:S04]  /*16d30*/  LDGSTS.E [R226+0x9680], [R62.64], P4 ;  /* 0x096800003ee27fae */ /* 0x0005e8000a121848 */
[----:B---3--:R1:W5:Y:S04]  /*16d40*/  LDL.LU.64 R28, [R1+0x13d8] ;  /* 0x0013d800011c7983 */ /* 0x0083680000300a00 */
        /* <DEDUP_REMOVED lines=53> */
[----:B------:R3:W-:Y:S04]  /*170a0*/  LDGSTS.E [R227+0x8780], [R164.64], P4 ;  /* 0x08780000a4e37fae */ /* 0x0007e8000a121848 */
[----:B------:R4:W-:Y:S04]  /*170b0*/  LDGSTS.E [R227+0x8f00], [R182.64], P6 ;  /* 0x08f00000b6e37fae */ /* 0x0009e8000b121848 */
[----:B--2---:R1:W5:Y:S04]  /*170c0*/  LDL.LU.64 R162, [R1+0x1300] ;  /* 0x0013000001a27983 */ /* 0x0043680000300a00 */
[----:B---3--:R1:W5:Y:S04]  /*170d0*/  LDL.LU.64 R164, [R1+0x12f8] ;  /* 0x0012f80001a47983 */ /* 0x0083680000300a00 */
[----:B----4-:R1:W5:Y:S04]  /*170e0*/  LDL.LU.64 R182, [R1+0x12f0] ;  /* 0x0012f00001b67983 */ /* 0x0103680000300a00 */
        /* <DEDUP_REMOVED lines=35> */
[----:B------:R-:W0:Y:S01]  /*17320*/  LDGDEPBAR ;  /* 0x00000000000079af */ /* 0x000e220000000000 */
[----:B------:R-:W-:Y:S01]  /*17330*/  IMAD.MOV.U32 R252, RZ, RZ, c[0x0][0x188] ;  /* 0x00006200fffc7624 */ /* 0x000fe200078e00ff */
[----:B------:R-:W-:Y:S01]  /*17340*/  CS2R R204, SRZ ;  /* 0x0000000000cc7805 */ /* 0x000fe2000001ff00 */
        /* <DEDUP_REMOVED lines=49> */
[----:B------:R-:W-:Y:S01]  /*17660*/  MOV R188, RZ ;  /* 0x000000ff00bc7202 */ /* 0x000fe20000000f00 */
[----:B------:R-:W-:-:S02]  /*17670*/  IMAD.SHL.U32 R252, R252, 0x40, RZ ;  /* 0x00000040fcfc7824 */ /* 0x000fc400078e00ff */
[----:B-1----:R-:W-:Y:S01]  /*17680*/  IMAD.MOV.U32 R189, RZ, RZ, RZ ;  /* 0x000000ffffbd7224 */ /* 0x002fe200078e00ff */
        /* <DEDUP_REMOVED lines=33> */
[----:B------:R-:W-:Y:S05]  /*178a0*/  @!P2 BRA `(.L_x_0) ;  /* 0x0001efe00000a947 */ /* 0x000fea0003800000 */
[----:B------:R-:W2:Y:S04]  /*178b0*/  LDL.LU.64 R214, [R1+0x318] ;  /* 0x0003180001d67983 */ /* 0x000ea80000300a00 */
[----:B------:R-:W3:Y:S04]  /*178c0*/  LDL.LU.64 R208, [R1+0x320] ;  /* 0x0003200001d07983 */ /* 0x000ee80000300a00 */
[----:B------:R-:W4:Y:S04]  /*178d0*/  LDL.LU.64 R210, [R1+0x80] ;  /* 0x0000800001d27983 */ /* 0x000f280000300a00 */
[----:B------:R-:W3:Y:S04]  /*178e0*/  LDL.LU.64 R236, [R1+0x78] ;  /* 0x0000780001ec7983 */ /* 0x000ee80000300a00 */
[----:B------:R-:W3:Y:S04]  /*178f0*/  LDL.LU.64 R238, [R1+0x70] ;  /* 0x0000700001ee7983 */ /* 0x000ee80000300a00 */
        /* <DEDUP_REMOVED lines=8> */
[----:B--2---:R-:W-:Y:S04]  /*17980*/  STL [R1+0xf04], R214 ;  /* 0x000f04d601007387 */ /* 0x004fe80000100800 */
[----:B------:R-:W2:Y:S01]  /*17990*/  LDL.LU.64 R216, [R1+0x28] ;  /* 0x0000280001d87983 */ /* 0x000ea20000300a00 */
[----:B------:R-:W-:-:S03]  /*179a0*/  MOV R0, R215 ;  /* 0x000000d700007202 */ /* 0x000fc60000000f00 */
[----:B------:R-:W2:Y:S04]  /*179b0*/  LDL.LU.64 R218, [R1+0x20] ;  /* 0x0000200001da7983 */ /* 0x000ea80000300a00 */
[----:B------:R1:W-:Y:S04]  /*179c0*/  STL [R1+0xf00], R0 ;  /* 0x000f000001007387 */ /* 0x0003e80000100800 */
[----:B---3--:R3:W-:Y:S04]  /*179d0*/  STL [R1+0xf0c], R208 ;  /* 0x000f0cd001007387 */ /* 0x0087e80000100800 */
[----:B------:R-:W2:Y:S01]  /*179e0*/  LDL.LU.64 R212, [R1+0x18] ;  /* 0x0000180001d47983 */ /* 0x000ea20000300a00 */
[----:B-1----:R-:W-:-:S03]  /*179f0*/  IMAD.MOV.U32 R0, RZ, RZ, R209 ;  /* 0x000000ffff007224 */ /* 0x002fc600078e00d1 */
[----:B------:R-:W2:Y:S04]  /*17a00*/  LDL.LU.64 R214, [R1+0x10] ;  /* 0x0000100001d67983 */ /* 0x000ea80000300a00 */
[----:B------:R1:W-:Y:S04]  /*17a10*/  STL [R1+0xf08], R0 ;  /* 0x000f080001007387 */ /* 0x0003e80000100800 */
[----:B----4-:R4:W-:Y:S04]  /*17a20*/  STL [R1+0xf10], R210 ;  /* 0x000f10d201007387 */ /* 0x0109e80000100800 */
[----:B---3--:R-:W3:Y:S01]  /*17a30*/  LDL.LU.64 R208, [R1+0x8] ;  /* 0x0000080001d07983 */ /* 0x008ee20000300a00 */
[----:B-1----:R-:W-:-:S03]  /*17a40*/  IMAD.MOV.U32 R0, RZ, RZ, R211 ;  /* 0x000000ffff007224 */ /* 0x002fc600078e00d3 */
[----:B----4-:R-:W4:Y:S04]  /*17a50*/  LDL.LU.64 R210, [R1] ;  /* 0x0000000001d27983 */ /* 0x010f280000300a00 */
[----:B------:R1:W-:Y:S04]  /*17a60*/  STL [R1+0xef8], R0 ;  /* 0x000ef80001007387 */ /* 0x0003e80000100800 */
[----:B------:R-:W-:Y:S04]  /*17a70*/  STL [R1+0xefc], R236 ;  /* 0x000efcec01007387 */ /* 0x000fe80000100800 */
[----:B------:R-:W-:Y:S01]  /*17a80*/  STL [R1+0xef4], R238 ;  /* 0x000ef4ee01007387 */ /* 0x000fe20000100800 */
[----:B-1----:R-:W-:-:S05]  /*17a90*/  IMAD.MOV.U32 R0, RZ, RZ, R237 ;  /* 0x000000ffff007224 */ /* 0x002fca00078e00ed */
[----:B------:R1:W-:Y:S04]  /*17aa0*/  STL [R1+0xef0], R0 ;  /* 0x000ef00001007387 */ /* 0x0003e80000100800 */
[----:B------:R-:W-:Y:S01]  /*17ab0*/  STL [R1+0xeec], R232 ;  /* 0x000eece801007387 */ /* 0x000fe20000100800 */
[----:B-1----:R-:W-:-:S05]  /*17ac0*/  MOV R0, R239 ;  /* 0x000000ef00007202 */ /* 0x002fca0000000f00 */
[----:B------:R1:W-:Y:S04]  /*17ad0*/  STL [R1+0xee8], R0 ;  /* 0x000ee80001007387 */ /* 0x0003e80000100800 */
[----:B------:R-:W-:Y:S01]  /*17ae0*/  STL [R1+0xee4], R234 ;  /* 0x000ee4ea01007387 */ /* 0x000fe20000100800 */
[----:B-1----:R-:W-:-:S05]  /*17af0*/  IMAD.MOV.U32 R0, RZ, RZ, R233 ;  /* 0x000000ffff007224 */ /* 0x002fca00078e00e9 */
        /* <DEDUP_REMOVED lines=18> */
[----:B------:R1:W-:Y:S02]  /*17c20*/  STL [R1+0xeb0], R0 ;  /* 0x000eb00001007387 */ /* 0x0003e40000100800 */
[----:B-1----:R-:W-:Y:S02]  /*17c30*/  MOV R0, R223 ;  /* 0x000000df00007202 */ /* 0x002fe40000000f00 */
[----:B--2---:R-:W-:Y:S04]  /*17c40*/  STL [R1+0xeac], R216 ;  /* 0x000eacd801007387 */ /* 0x004fe80000100800 */
        /* <DEDUP_REMOVED lines=10> */
[----:B---3--:R-:W-:Y:S01]  /*17cf0*/  STL [R1+0xe8c], R208 ;  /* 0x000e8cd001007387 */ /* 0x008fe20000100800 */
[----:B-1----:R-:W-:-:S05]  /*17d00*/  MOV R0, R215 ;  /* 0x000000d700007202 */ /* 0x002fca0000000f00 */
[----:B------:R1:W-:Y:S04]  /*17d10*/  STL [R1+0xe88], R0 ;  /* 0x000e880001007387 */ /* 0x0003e80000100800 */
[----:B----4-:R-:W-:Y:S01]  /*17d20*/  STL [R1+0xe84], R210 ;  /* 0x000e84d201007387 */ /* 0x010fe20000100800 */
[----:B-1----:R-:W-:-:S05]  /*17d30*/  IMAD.MOV.U32 R0, RZ, RZ, R209 ;  /* 0x000000ffff007224 */ /* 0x002fca00078e00d1 */
[----:B------:R1:W-:Y:S04]  /*17d40*/  STL [R1+0xe80], R0 ;  /* 0x000e800001007387 */ /* 0x0003e80000100800 */
[----:B-----5:R-:W-:Y:S01]  /*17d50*/  STL [R1+0xe7c], R250 ;  /* 0x000e7cfa01007387 */ /* 0x020fe20000100800 */
[----:B-1----:R-:W-:-:S05]  /*17d60*/  IMAD.MOV.U32 R0, RZ, RZ, R211 ;  /* 0x000000ffff007224 */ /* 0x002fca00078e00d3 */
[----:B------:R1:W-:Y:S04]  /*17d70*/  STL [R1+0xe78], R0 ;  /* 0x000e780001007387 */ /* 0x0003e80000100800 */
[----:B------:R-:W-:Y:S04]  /*17d80*/  STL [R1+0xe70], R251 ;  /* 0x000e70fb01007387 */ /* 0x000fe80000100800 */
[----:B------:R-:W-:Y:S04]  /*17d90*/  STL [R1+0xe74], R248 ;  /* 0x000e74f801007387 */ /* 0x000fe80000100800 */
[----:B------:R-:W2:Y:S04]  /*17da0*/  LDL.LU.64 R212, [R1+0x808] ;  /* 0x0008080001d47983 */ /* 0x000ea80000300a00 */
[----:B------:R-:W-:Y:S04]  /*17db0*/  STL [R1+0xe68], R249 ;  /* 0x000e68f901007387 */ /* 0x000fe80000100800 */
[----:B------:R-:W-:Y:S04]  /*17dc0*/  STL [R1+0xe6c], R246 ;  /* 0x000e6cf601007387 */ /* 0x000fe80000100800 */
[----:B------:R-:W3:Y:S04]  /*17dd0*/  LDL.LU.64 R218, [R1+0x810] ;  /* 0x0008100001da7983 */ /* 0x000ee80000300a00 */
[----:B------:R-:W-:Y:S04]  /*17de0*/  STL [R1+0xe60], R247 ;  /* 0x000e60f701007387 */ /* 0x000fe80000100800 */
[----:B------:R-:W-:Y:S04]  /*17df0*/  STL [R1+0xe64], R244 ;  /* 0x000e64f401007387 */ /* 0x000fe80000100800 */
[----:B------:R-:W-:Y:S04]  /*17e00*/  STL [R1+0xe58], R245 ;  /* 0x000e58f501007387 */ /* 0x000fe80000100800 */
[----:B------:R-:W-:Y:S04]  /*17e10*/  STL [R1+0xe5c], R202 ;  /* 0x000e5cca01007387 */ /* 0x000fe80000100800 */
[----:B------:R-:W4:Y:S04]  /*17e20*/  LDL.LU.64 R208, [R1+0x7a8] ;  /* 0x0007a80001d07983 */ /* 0x000f280000300a00 */
[----:B------:R-:W-:Y:S04]  /*17e30*/  STL [R1+0xe50], R203 ;  /* 0x000e50cb01007387 */ /* 0x000fe80000100800 */
[----:B------:R-:W-:Y:S04]  /*17e40*/  STL [R1+0xe54], R200 ;  /* 0x000e54c801007387 */ /* 0x000fe80000100800 */
[----:B------:R-:W-:Y:S04]  /*17e50*/  STL [R1+0xe48], R201 ;  /* 0x000e48c901007387 */ /* 0x000fe80000100800 */
[----:B------:R-:W2:Y:S04]  /*17e60*/  LDL.LU.64 R220, [R1+0x600] ;  /* 0x0006000001dc7983 */ /* 0x000ea80000300a00 */
[----:B------:R-:W-:Y:S04]  /*17e70*/  STL [R1+0xe4c], R186 ;  /* 0x000e4cba01007387 */ /* 0x000fe80000100800 */
[----:B------:R-:W-:Y:S04]  /*17e80*/  STL [R1+0xe40], R187 ;  /* 0x000e40bb01007387 */ /* 0x000fe80000100800 */
[----:B------:R-:W3:Y:S04]  /*17e90*/  LDL.LU.64 R222, [R1+0x738] ;  /* 0x0007380001de7983 */ /* 0x000ee80000300a00 */
[----:B------:R-:W4:Y:S04]  /*17ea0*/  LDL.LU.64 R216, [R1+0x640] ;  /* 0x0006400001d87983 */ /* 0x000f280000300a00 */
[----:B------:R-:W4:Y:S04]  /*17eb0*/  LDL.LU.64 R210, [R1+0x6e8] ;  /* 0x0006e80001d27983 */ /* 0x000f280000300a00 */
[----:B------:R-:W-:Y:S04]  /*17ec0*/  STL [R1+0xe44], R184 ;  /* 0x000e44b801007387 */ /* 0x000fe80000100800 */
[----:B------:R-:W-:Y:S04]  /*17ed0*/  STL [R1+0xe38], R185 ;  /* 0x000e38b901007387 */ /* 0x000fe80000100800 */
[----:B------:R-:W4:Y:S04]  /*17ee0*/  LDL.LU.64 R214, [R1+0x868] ;  /* 0x0008680001d67983 */ /* 0x000f280000300a00 */
[----:B------:R-:W-:Y:S04]  /*17ef0*/  STL [R1+0xe3c], R182 ;  /* 0x000e3cb601007387 */ /* 0x000fe80000100800 */
[----:B------:R-:W-:Y:S04]  /*17f00*/  STL [R1+0xe30], R183 ;  /* 0x000e30b701007387 */ /* 0x000fe80000100800 */
[----:B------:R-:W-:Y:S04]  /*17f10*/  STL [R1+0xe34], R180 ;  /* 0x000e34b401007387 */ /* 0x000fe80000100800 */
[----:B------:R-:W-:Y:S04]  /*17f20*/  STL [R1+0xe28], R181 ;  /* 0x000e28b501007387 */ /* 0x000fe80000100800 */
[----:B------:R-:W-:Y:S04]  /*17f30*/  STL [R1+0xe2c], R174 ;  /* 0x000e2cae01007387 */ /* 0x000fe80000100800 */
[----:B------:R-:W-:Y:S04]  /*17f40*/  STL [R1+0xe20], R175 ;  /* 0x000e20af01007387 */ /* 0x000fe80000100800 */
[----:B------:R-:W-:Y:S04]  /*17f50*/  STL [R1+0xe24], R172 ;  /* 0x000e24ac01007387 */ /* 0x000fe80000100800 */
[----:B------:R-:W1:Y:S04]  /*17f60*/  LDL.LU.64 R228, [R1+0xf0] ;  /* 0x0000f00001e47983 */ /* 0x000e680000300a00 */
        /* <DEDUP_REMOVED lines=16> */
[----:B------:R-:W4:Y:S04]  /*18070*/  LDL.LU.64 R224, [R1+0x1e0] ;  /* 0x0001e00001e07983 */ /* 0x000f280000300a00 */
[----:B------:R-:W-:Y:S04]  /*18080*/  STL [R1+0xde4], R156 ;  /* 0x000de49c01007387 */ /* 0x000fe80000100800 */
[----:B------:R-:W-:Y:S01]  /*18090*/  STL [R1+0xdd8], R157 ;  /* 0x000dd89d01007387 */ /* 0x000fe20000100800 */
[----:B--2---:R-:W-:Y:S01]  /*180a0*/  IMAD.MOV.U32 R226, RZ, RZ, R220 ;  /* 0x000000ffffe27224 */ /* 0x004fe200078e00dc */
[----:B------:R-:W-:Y:S01]  /*180b0*/  MOV R227, R221 ;  /* 0x000000dd00e37202 */ /* 0x000fe20000000f00 */
[----:B---3--:R-:W-:-:S02]  /*180c0*/  IMAD.MOV.U32 R220, RZ, RZ, R222 ;  /* 0x000000ffffdc7224 */ /* 0x008fc400078e00de */
[----:B------:R-:W-:Y:S02]  /*180d0*/  IMAD.MOV.U32 R221, RZ, RZ, R223 ;  /* 0x000000ffffdd7224 */ /* 0x000fe400078e00df */
[----:B----4-:R-:W-:Y:S01]  /*180e0*/  IMAD.MOV.U32 R222, RZ, RZ, R216 ;  /* 0x000000ffffde7224 */ /* 0x010fe200078e00d8 */
[----:B------:R-:W-:Y:S02]  /*180f0*/  MOV R223, R217 ;  /* 0x000000d900df7202 */ /* 0x000fe40000000f00 */
[----:B------:R-:W2:Y:S04]  /*18100*/  LDL.LU.64 R216, [R1+0x248] ;  /* 0x0002480001d87983 */ /* 0x000ea80000300a00 */
[----:B------:R-:W-:Y:S04]  /*18110*/  STL [R1+0xddc], R154 ;  /* 0x000ddc9a01007387 */ /* 0x000fe80000100800 */
[----:B------:R-:W-:Y:S01]  /*18120*/  STL [R1+0xdc0], R155 ;  /* 0x000dc09b01007387 */ /* 0x000fe20000100800 */
[----:B-1----:R-:W-:-:S03]  /*18130*/  IMAD.MOV.U32 R0, RZ, RZ, R229 ;  /* 0x000000ffff007224 */ /* 0x002fc600078e00e5 */
[----:B------:R-:W-:Y:S04]  /*18140*/  STL [R1+0xdc8], R228 ;  /* 0x000dc8e401007387 */ /* 0x000fe80000100800 */
[----:B------:R-:W-:Y:S04]  /*18150*/  STL [R1+0xdd0], R230 ;  /* 0x000dd0e601007387 */ /* 0x000fe80000100800 */
[----:B------:R1:W-:Y:S04]  /*18160*/  STL [R1+0xdc4], R0 ;  /* 0x000dc40001007387 */ /* 0x0003e80000100800 */
[----:B------:R-:W-:Y:S01]  /*18170*/  STL [R1+0xdd4], R152 ;  /* 0x000dd49801007387 */ /* 0x000fe20000100800 */
[----:B-1----:R-:W-:-:S05]  /*18180*/  IMAD.MOV.U32 R0, RZ, RZ, R231 ;  /* 0x000000ffff007224 */ /* 0x002fca00078e00e7 */
[----:B------:R1:W-:Y:S04]  /*18190*/  STL [R1+0xdcc], R0 ;  /* 0x000dcc0001007387 */ /* 0x0003e80000100800 */
        /* <DEDUP_REMOVED lines=9> */
[----:B------:R-:W3:Y:S04]  /*18230*/  LDL.LU.64 R230, [R1+0x2a0] ;  /* 0x0002a00001e67983 */ /* 0x000ee80000300a00 */
[----:B------:R-:W-:Y:S04]  /*18240*/  STL [R1+0xd9c], R62 ;  /* 0x000d9c3e01007387 */ /* 0x000fe80000100800 */
[----:B------:R-:W-:Y:S04]  /*18250*/  STL [R1+0xd80], R63 ;  /* 0x000d803f01007387 */ /* 0x000fe80000100800 */
[----:B------:R-:W-:Y:S04]  /*18260*/  STL [R1+0xd88], R224 ;  /* 0x000d88e001007387 */ /* 0x000fe80000100800 */
[----:B------:R-:W4:Y:S01]  /*18270*/  LDL.LU.64 R238, [R1+0x2c0] ;  /* 0x0002c00001ee7983 */ /* 0x000f220000300a00 */
[----:B-1----:R-:W-:-:S03]  /*18280*/  IMAD.MOV.U32 R0, RZ, RZ, R225 ;  /* 0x000000ffff007224 */ /* 0x002fc600078e00e1 */
[----:B--2---:R-:W-:Y:S04]  /*18290*/  STL [R1+0xd90], R216 ;  /* 0x000d90d801007387 */ /* 0x004fe80000100800 */
[----:B------:R1:W-:Y:S04]  /*182a0*/  STL [R1+0xd84], R0 ;  /* 0x000d840001007387 */ /* 0x0003e80000100800 */
[----:B------:R-:W2:Y:S04]  /*182b0*/  LDL.LU.64 R232, [R1+0xd8] ;  /* 0x0000d80001e87983 */ /* 0x000ea80000300a00 */
[----:B------:R-:W2:Y:S01]  /*182c0*/  LDL.LU.64 R234, [R1+0x110] ;  /* 0x0001100001ea7983 */ /* 0x000ea20000300a00 */
[----:B-1----:R-:W-:-:S05]  /*182d0*/  MOV R0, R217 ;  /* 0x000000d900007202 */ /* 0x002fca0000000f00 */
        /* <DEDUP_REMOVED lines=9> */
[----:B------:R-:W2:Y:S04]  /*18370*/  LDL.LU.64 R224, [R1+0x2e0] ;  /* 0x0002e00001e07983 */ /* 0x000ea80000300a00 */
[----:B------:R-:W2:Y:S04]  /*18380*/  LDL.LU.64 R216, [R1+0x310] ;  /* 0x0003100001d87983 */ /* 0x000ea80000300a00 */
[----:B------:R-:W-:Y:S04]  /*18390*/  STL [R1+0xd64], R28 ;  /* 0x000d641c01007387 */ /* 0x000fe80000100800 */
[----:B------:R-:W-:Y:S04]  /*183a0*/  STL [R1+0xd58], R29 ;  /* 0x000d581d01007387 */ /* 0x000fe80000100800 */
[----:B------:R-:W-:Y:S04]  /*183b0*/  STL [R1+0xd5c], R26 ;  /* 0x000d5c1a01007387 */ /* 0x000fe80000100800 */
[----:B------:R-:W-:Y:S04]  /*183c0*/  STL [R1+0xd30], R27 ;  /* 0x000d301b01007387 */ /* 0x000fe80000100800 */
[----:B---3--:R3:W-:Y:S04]  /*183d0*/  STL [R1+0xd38], R230 ;  /* 0x000d38e601007387 */ /* 0x0087e80000100800 */
[----:B------:R-:W2:Y:S01]  /*183e0*/  LDL.LU.64 R228, [R1+0x128] ;  /* 0x0001280001e47983 */ /* 0x000ea20000300a00 */
[----:B-1----:R-:W-:-:S03]  /*183f0*/  IMAD.MOV.U32 R0, RZ, RZ, R231 ;  /* 0x000000ffff007224 */ /* 0x002fc600078e00e7 */
[----:B----4-:R-:W-:Y:S04]  /*18400*/  STL [R1+0xd40], R238 ;  /* 0x000d40ee01007387 */ /* 0x010fe80000100800 */
[----:B------:R1:W-:Y:S04]  /*18410*/  STL [R1+0xd34], R0 ;  /* 0x000d340001007387 */ /* 0x0003e80000100800 */
[----:B---3--:R-:W3:Y:S01]  /*18420*/  LDL.LU.64 R230, [R1+0x240] ;  /* 0x0002400001e67983 */ /* 0x008ee20000300a00 */
[----:B-1----:R-:W-:-:S03]  /*18430*/  IMAD.MOV.U32 R0, RZ, RZ, R239 ;  /* 0x000000ffff007224 */ /* 0x002fc600078e00ef */
[----:B--2---:R-:W-:Y:S04]  /*18440*/  STL [R1+0xd48], R232 ;  /* 0x000d48e801007387 */ /* 0x004fe80000100800 */
[----:B------:R1:W-:Y:S04]  /*18450*/  STL [R1+0xd3c], R0 ;  /* 0x000d3c0001007387 */ /* 0x0003e80000100800 */
[----:B------:R-:W-:Y:S01]  /*18460*/  STL [R1+0xd50], R234 ;  /* 0x000d50ea01007387 */ /* 0x000fe20000100800 */
[----:B-1----:R-:W-:-:S05]  /*18470*/  IMAD.MOV.U32 R0, RZ, RZ, R233 ;  /* 0x000000ffff007224 */ /* 0x002fca00078e00e9 */
[----:B------:R1:W-:Y:S04]  /*18480*/  STL [R1+0xd44], R0 ;  /* 0x000d440001007387 */ /* 0x0003e80000100800 */
[----:B------:R-:W-:Y:S01]  /*18490*/  STL [R1+0xd54], R24 ;  /* 0x000d541801007387 */ /* 0x000fe20000100800 */
[----:B-1----:R-:W-:-:S05]  /*184a0*/  MOV R0, R235 ;  /* 0x000000eb00007202 */ /* 0x002fca0000000f00 */
[----:B------:R1:W-:Y:S04]  /*184b0*/  STL [R1+0xd4c], R0 ;  /* 0x000d4c0001007387 */ /* 0x0003e80000100800 */
[----:B------:R-:W-:Y:S04]  /*184c0*/  STL [R1+0xd28], R25 ;  /* 0x000d281901007387 */ /* 0x000fe80000100800 */
[----:B------:R-:W-:Y:S04]  /*184d0*/  STL [R1+0xd2c], R22 ;  /* 0x000d2c1601007387 */ /* 0x000fe80000100800 */
[----:B------:R-:W-:Y:S04]  /*184e0*/  STL [R1+0xd20], R23 ;  /* 0x000d201701007387 */ /* 0x000fe80000100800 */
[----:B------:R-:W-:Y:S04]  /*184f0*/  STL [R1+0xd24], R20 ;  /* 0x000d241401007387 */ /* 0x000fe80000100800 */
[----:B------:R-:W-:Y:S04]  /*18500*/  STL [R1+0xd18], R21 ;  /* 0x000d181501007387 */ /* 0x000fe80000100800 */
[----:B------:R-:W-:Y:S01]  /*18510*/  STL [R1+0xd1c], R18 ;  /* 0x000d1c1201007387 */ /* 0x000fe20000100800 */
[----:B-1----:R-:W-:-:S03]  /*18520*/  IMAD.MOV.U32 R0, RZ, RZ, R225 ;  /* 0x000000ffff007224 */ /* 0x002fc600078e00e1 */
[----:B------:R-:W-:Y:S04]  /*18530*/  STL [R1+0xcf0], R19 ;  /* 0x000cf01301007387 */ /* 0x000fe80000100800 */
[----:B------:R1:W-:Y:S04]  /*18540*/  STL [R1+0xcf8], R224 ;  /* 0x000cf8e001007387 */ /* 0x0003e80000100800 */
[----:B------:R-:W2:Y:S04]  /*18550*/  LDL.LU.64 R236, [R1+0x328] ;  /* 0x0003280001ec7983 */ /* 0x000ea80000300a00 */
[----:B------:R4:W-:Y:S04]  /*18560*/  STL [R1+0xcf4], R0 ;  /* 0x000cf40001007387 */ /* 0x0009e80000100800 */
[----:B------:R4:W-:Y:S04]  /*18570*/  STL [R1+0xd00], R216 ;  /* 0x000d00d801007387 */ /* 0x0009e80000100800 */
[----:B-1----:R-:W2:Y:S01]  /*18580*/  LDL.LU.64 R224, [R1+0x330] ;  /* 0x0003300001e07983 */ /* 0x002ea20000300a00 */
[----:B----4-:R-:W-:-:S05]  /*18590*/  IMAD.MOV.U32 R0, RZ, RZ, R217 ;  /* 0x000000ffff007224 */ /* 0x010fca00078e00d9 */
[----:B------:R1:W-:Y:S04]  /*185a0*/  STL [R1+0xcfc], R0 ;  /* 0x000cfc0001007387 */ /* 0x0003e80000100800 */
[----:B------:R-:W-:Y:S04]  /*185b0*/  STL [R1+0xd08], R228 ;  /* 0x000d08e401007387 */ /* 0x000fe80000100800 */
[----:B------:R-:W4:Y:S01]  /*185c0*/  LDL.LU.64 R216, [R1+0x258] ;  /* 0x0002580001d87983 */ /* 0x000f220000300a00 */
[----:B-1----:R-:W-:-:S03]  /*185d0*/  IMAD.MOV.U32 R0, RZ, RZ, R229 ;  /* 0x000000ffff007224 */ /* 0x002fc600078e00e5 */
[----:B---3--:R-:W-:Y:S04]  /*185e0*/  STL [R1+0xd10], R230 ;  /* 0x000d10e601007387 */ /* 0x008fe80000100800 */
[----:B------:R1:W-:Y:S04]  /*185f0*/  STL [R1+0xd04], R0 ;  /* 0x000d040001007387 */ /* 0x0003e80000100800 */
[----:B------:R-:W4:Y:S01]  /*18600*/  LDL.LU.64 R238, [R1+0x2b8] ;  /* 0x0002b80001ee7983 */ /* 0x000f220000300a00 */
[----:B-1----:R-:W-:-:S03]  /*18610*/  MOV R0, R231 ;  /* 0x000000e700007202 */ /* 0x002fc60000000f00 */
[----:B------:R-:W-:Y:S04]  /*18620*/  STL [R1+0xd14], R16 ;  /* 0x000d141001007387 */ /* 0x000fe80000100800 */
[----:B------:R2:W-:Y:S04]  /*18630*/  STL [R1+0xd0c], R0 ;  /* 0x000d0c0001007387 */ /* 0x0005e80000100800 */
[----:B------:R-:W4:Y:S04]  /*18640*/  LDL.LU.64 R232, [R1+0xd0] ;  /* 0x0000d00001e87983 */ /* 0x000f280000300a00 */
[----:B------:R-:W-:Y:S04]  /*18650*/  STL [R1+0xce8], R17 ;  /* 0x000ce81101007387 */ /* 0x000fe80000100800 */
[----:B------:R-:W-:Y:S04]  /*18660*/  STL [R1+0xcec], R14 ;  /* 0x000cec0e01007387 */ /* 0x000fe80000100800 */
[----:B------:R-:W4:Y:S04]  /*18670*/  LDL.LU.64 R234, [R1+0xf8] ;  /* 0x0000f80001ea7983 */ /* 0x000f280000300a00 */
[----:B------:R-:W-:Y:S04]  /*18680*/  STL [R1+0xce0], R15 ;  /* 0x000ce00f01007387 */ /* 0x000fe80000100800 */
[----:B------:R-:W-:Y:S04]  /*18690*/  STL [R1+0xce4], R12 ;  /* 0x000ce40c01007387 */ /* 0x000fe80000100800 */
[----:B------:R-:W4:Y:S04]  /*186a0*/  LDL.LU.64 R228, [R1+0x88] ;  /* 0x0000880001e47983 */ /* 0x000f280000300a00 */
[----:B------:R-:W-:Y:S04]  /*186b0*/  STL [R1+0xcd8], R13 ;  /* 0x000cd80d01007387 */ /* 0x000fe80000100800 */
[----:B------:R-:W-:Y:S04]  /*186c0*/  STL [R1+0xcdc], R2 ;  /* 0x000cdc0201007387 */ /* 0x000fe80000100800 */
[----:B------:R-:W4:Y:S04]  /*186d0*/  LDL.LU.64 R240, [R1+0x90] ;  /* 0x0000900001f07983 */ /* 0x000f280000300a00 */
[----:B------:R-:W4:Y:S04]  /*186e0*/  LDL.LU.64 R230, [R1+0x360] ;  /* 0x0003600001e67983 */ /* 0x000f280000300a00 */
[----:B------:R-:W-:Y:S01]  /*186f0*/  STL [R1+0x314], R3 ;  /* 0x0003140301007387 */ /* 0x000fe20000100800 */
[----:B--2---:R-:W-:-:S03]  /*18700*/  IMAD.MOV.U32 R0, RZ, RZ, R237 ;  /* 0x000000ffff007224 */ /* 0x004fc600078e00ed */
[----:B------:R1:W-:Y:S04]  /*18710*/  STL [R1+0x31c], R236 ;  /* 0x00031cec01007387 */ /* 0x0003e80000100800 */
[----:B------:R2:W-:Y:S04]  /*18720*/  STL [R1+0x318], R0 ;  /* 0x0003180001007387 */ /* 0x0005e80000100800 */
[----:B-1----:R-:W3:Y:S01]  /*18730*/  LDL.LU.64 R236, [R1+0x368] ;  /* 0x0003680001ec7983 */ /* 0x002ee20000300a00 */
[----:B--2---:R-:W-:-:S03]  /*18740*/  IMAD.MOV.U32 R0, RZ, RZ, R225 ;  /* 0x000000ffff007224 */ /* 0x004fc600078e00e1 */
[----:B------:R1:W-:Y:S04]  /*18750*/  STL [R1+0x324], R224 ;  /* 0x000324e001007387 */ /* 0x0003e80000100800 */
[----:B----4-:R-:W-:Y:S04]  /*18760*/  STL [R1+0x32c], R216 ;  /* 0x00032cd801007387 */ /* 0x010fe80000100800 */
[----:B------:R2:W-:Y:S04]  /*18770*/  STL [R1+0x320], R0 ;  /* 0x0003200001007387 */ /* 0x0005e80000100800 */
[----:B-1----:R-:W4:Y:S01]  /*18780*/  LDL.LU.64 R224, [R1+0x2d8] ;  /* 0x0002d80001e07983 */ /* 0x002f220000300a00 */
[----:B--2---:R-:W-:-:S03]  /*18790*/  IMAD.MOV.U32 R0, RZ, RZ, R217 ;  /* 0x000000ffff007224 */ /* 0x004fc600078e00d9 */
[----:B------:R-:W-:Y:S04]  /*187a0*/  STL [R1+0x334], R238 ;  /* 0x000334ee01007387 */ /* 0x000fe80000100800 */
[----:B------:R1:W-:Y:S04]  /*187b0*/  STL [R1+0x328], R0 ;  /* 0x0003280001007387 */ /* 0x0003e80000100800 */
[----:B------:R-:W2:Y:S01]  /*187c0*/  LDL.LU.64 R216, [R1+0x2f8] ;  /* 0x0002f80001d87983 */ /* 0x000ea20000300a00 */
[----:B-1----:R-:W-:-:S03]  /*187d0*/  MOV R0, R239 ;  /* 0x000000ef00007202 */ /* 0x002fc60000000f00 */
[----:B------:R-:W-:Y:S04]  /*187e0*/  STL [R1+0x33c], R232 ;  /* 0x00033ce801007387 */ /* 0x000fe80000100800 */
[----:B------:R1:W-:Y:S04]  /*187f0*/  STL [R1+0x330], R0 ;  /* 0x0003300001007387 */ /* 0x0003e80000100800 */
[----:B------:R-:W2:Y:S04]  /*18800*/  LDL.LU.64 R238, [R1+0x120] ;  /* 0x0001200001ee7983 */ /* 0x000ea80000300a00 */
[----:B------:R-:W2:Y:S01]  /*18810*/  LDL.LU.64 R242, [R1+0x1e8] ;  /* 0x0001e80001f27983 */ /* 0x000ea20000300a00 */
[----:B-1----:R-:W-:-:S05]  /*18820*/  IMAD.MOV.U32 R0, RZ, RZ, R233 ;  /* 0x000000ffff007224 */ /* 0x002fca00078e00e9 */
[----:B------:R1:W-:Y:S04]  /*18830*/  STL [R1+0x338], R0 ;  /* 0x0003380001007387 */ /* 0x0003e80000100800 */
[----:B------:R1:W-:Y:S02]  /*18840*/  STL [R1+0x344], R234 ;  /* 0x000344ea01007387 */ /* 0x0003e40000100800 */
[----:B-1----:R-:W-:Y:S02]  /*18850*/  IMAD.MOV.U32 R0, RZ, RZ, R235 ;  /* 0x000000ffff007224 */ /* 0x002fe400078e00eb */
[----:B------:R-:W-:Y:S04]  /*18860*/  STL [R1+0x34c], R228 ;  /* 0x00034ce401007387 */ /* 0x000fe80000100800 */
[----:B------:R1:W-:Y:S04]  /*18870*/  STL [R1+0x340], R0 ;  /* 0x0003400001007387 */ /* 0x0003e80000100800 */
[----:B------:R-:W2:Y:S04]  /*18880*/  LDL.LU.64 R232, [R1+0x98] ;  /* 0x0000980001e87983 */ /* 0x000ea80000300a00 */
[----:B------:R-:W2:Y:S01]  /*18890*/  LDL.LU.64 R234, [R1+0xa0] ;  /* 0x0000a00001ea7983 */ /* 0x000ea20000300a00 */
[----:B-1----:R-:W-:-:S05]  /*188a0*/  IMAD.MOV.U32 R0, RZ, RZ, R229 ;  /* 0x000000ffff007224 */ /* 0x002fca00078e00e5 */
[----:B------:R1:W-:Y:S04]  /*188b0*/  STL [R1+0x348], R0 ;  /* 0x0003480001007387 */ /* 0x0003e80000100800 */
[----:B------:R-:W2:Y:S01]  /*188c0*/  LDL.LU.64 R228, [R1+0x3a0] ;  /* 0x0003a00001e47983 */ /* 0x000ea20000300a00 */
[----:B-1----:R-:W-:-:S03]  /*188d0*/  MOV R0, R241 ;  /* 0x000000f100007202 */ /* 0x002fc60000000f00 */
[----:B------:R-:W-:Y:S04]  /*188e0*/  STL [R1+0x354], R240 ;  /* 0x000354f001007387 */ /* 0x000fe80000100800 */
[----:B------:R-:W-:Y:S04]  /*188f0*/  STL [R1+0x35c], R230 ;  /* 0x00035ce601007387 */ /* 0x000fe80000100800 */
[----:B------:R1:W-:Y:S02]  /*18900*/  STL [R1+0x350], R0 ;  /* 0x0003500001007387 */ /* 0x0003e40000100800 */
[----:B-1----:R-:W-:-:S02]  /*18910*/  IMAD.MOV.U32 R0, RZ, RZ, R231 ;  /* 0x000000ffff007224 */ /* 0x002fc400078e00e7 */
[----:B---3--:R-:W-:Y:S04]  /*18920*/  STL [R1+0x364], R236 ;  /* 0x000364ec01007387 */ /* 0x008fe80000100800 */
[----:B------:R1:W-:Y:S04]  /*18930*/  STL [R1+0x358], R0 ;  /* 0x0003580001007387 */ /* 0x0003e80000100800 */
[----:B------:R-:W3:Y:S01]  /*18940*/  LDL.LU.64 R230, [R1+0x3a8] ;  /* 0x0003a80001e67983 */ /* 0x000ee20000300a00 */
[----:B-1----:R-:W-:-:S03]  /*18950*/  IMAD.MOV.U32 R0, RZ, RZ, R237 ;  /* 0x000000ffff007224 */ /* 0x002fc600078e00ed */
[----:B----4-:R-:W-:Y:S04]  /*18960*/  STL [R1+0x36c], R224 ;  /* 0x00036ce001007387 */ /* 0x010fe80000100800 */
[----:B------:R1:W-:Y:S04]  /*18970*/  STL [R1+0x360], R0 ;  /* 0x0003600001007387 */ /* 0x0003e80000100800 */
[----:B------:R-:W4:Y:S01]  /*18980*/  LDL.LU.64 R236, [R1+0x3b0] ;  /* 0x0003b00001ec7983 */ /* 0x000f220000300a00 */
[----:B-1----:R-:W-:-:S03]  /*18990*/  IMAD.MOV.U32 R0, RZ, RZ, R225 ;  /* 0x000000ffff007224 */ /* 0x002fc600078e00e1 */
[----:B--2---:R-:W-:Y:S04]  /*189a0*/  STL [R1+0x374], R216 ;  /* 0x000374d801007387 */ /* 0x004fe80000100800 */
[----:B------:R1:W-:Y:S04]  /*189b0*/  STL [R1+0x368], R0 ;  /* 0x0003680001007387 */ /* 0x0003e80000100800 */
[----:B------:R-:W3:Y:S01]  /*189c0*/  LDL.LU.64 R224, [R1+0x3b8] ;  /* 0x0003b80001e07983 */ /* 0x000ee20000300a00 */
[----:B-1----:R-:W-:-:S03]  /*189d0*/  MOV R0, R217 ;  /* 0x000000d900007202 */ /* 0x002fc60000000f00 */
[----:B------:R-:W3:Y:S04]  /*189e0*/  LDL.LU.64 R216, [R1+0x250] ;  /* 0x0002500001d87983 */ /* 0x000ee80000300a00 */
[----:B------:R1:W-:Y:S04]  /*189f0*/  STL [R1+0x370], R0 ;  /* 0x0003700001007387 */ /* 0x0003e80000100800 */
[----:B------:R1:W-:Y:S02]  /*18a00*/  STL [R1+0x37c], R238 ;  /* 0x00037cee01007387 */ /* 0x0003e40000100800 */
[----:B-1----:R-:W-:-:S02]  /*18a10*/  IMAD.MOV.U32 R0, RZ, RZ, R239 ;  /* 0x000000ffff007224 */ /* 0x002fc400078e00ef */
[----:B------:R-:W-:Y:S04]  /*18a20*/  STL [R1+0x384], R242 ;  /* 0x000384f201007387 */ /* 0x000fe80000100800 */
[----:B------:R1:W-:Y:S04]  /*18a30*/  STL [R1+0x378], R0 ;  /* 0x0003780001007387 */ /* 0x0003e80000100800 */
[----:B------:R-:W3:Y:S01]  /*18a40*/  LDL.LU.64 R238, [R1+0x2b0] ;  /* 0x0002b00001ee7983 */ /* 0x000ee20000300a00 */
[----:B-1----:R-:W-:-:S03]  /*18a50*/  IMAD.MOV.U32 R0, RZ, RZ, R243 ;  /* 0x000000ffff007224 */ /* 0x002fc600078e00f3 */
[----:B------:R-:W3:Y:S04]  /*18a60*/  LDL.LU.64 R242, [R1+0xc8] ;  /* 0x0000c80001f27983 */ /* 0x000ee80000300a00 */
[----:B------:R1:W-:Y:S04]  /*18a70*/  STL [R1+0x380], R0 ;  /* 0x0003800001007387 */ /* 0x0003e80000100800 */
[----:B------:R1:W-:Y:S02]  /*18a80*/  STL [R1+0x38c], R232 ;  /* 0x00038ce801007387 */ /* 0x0003e40000100800 */
[----:B-1----:R-:W-:-:S02]  /*18a90*/  IMAD.MOV.U32 R0, RZ, RZ, R233 ;  /* 0x000000ffff007224 */ /* 0x002fc400078e00e9 */
[----:B------:R-:W-:Y:S04]  /*18aa0*/  STL [R1+0x394], R234 ;  /* 0x000394ea01007387 */ /* 0x000fe80000100800 */
[----:B------:R1:W-:Y:S04]  /*18ab0*/  STL [R1+0x388], R0 ;  /* 0x0003880001007387 */ /* 0x0003e80000100800 */
[----:B------:R-:W3:Y:S01]  /*18ac0*/  LDL.LU.64 R232, [R1+0xc0] ;  /* 0x0000c00001e87983 */ /* 0x000ee20000300a00 */
[----:B-1----:R-:W-:-:S05]  /*18ad0*/  MOV R0, R235 ;  /* 0x000000eb00007202 */ /* 0x002fca0000000f00 */
[----:B------:R1:W-:Y:S04]  /*18ae0*/  STL [R1+0x390], R0 ;  /* 0x0003900001007387 */ /* 0x0003e80000100800 */
[----:B------:R3:W-:Y:S04]  /*18af0*/  STL [R1+0x39c], R228 ;  /* 0x00039ce401007387 */ /* 0x0007e80000100800 */
[----:B------:R-:W3:Y:S01]  /*18b00*/  LDL.LU.64 R234, [R1+0x3e0] ;  /* 0x0003e00001ea7983 */ /* 0x000ee20000300a00 */
[----:B-1----:R-:W-:-:S05]  /*18b10*/  IMAD.MOV.U32 R0, RZ, RZ, R229 ;  /* 0x000000ffff007224 */ /* 0x002fca00078e00e5 */
[----:B------:R1:W-:Y:S04]  /*18b20*/  STL [R1+0x398], R0 ;  /* 0x0003980001007387 */ /* 0x0003e80000100800 */
[----:B---3--:R3:W-:Y:S04]  /*18b30*/  STL [R1+0x3a4], R230 ;  /* 0x0003a4e601007387 */ /* 0x0087e80000100800 */
[----:B------:R-:W2:Y:S01]  /*18b40*/  LDL.LU.64 R228, [R1+0x3e8] ;  /* 0x0003e80001e47983 */ /* 0x000ea20000300a00 */
[----:B-1----:R-:W-:-:S03]  /*18b50*/  IMAD.MOV.U32 R0, RZ, RZ, R231 ;  /* 0x000000ffff007224 */ /* 0x002fc600078e00e7 */
[----:B----4-:R-:W-:Y:S04]  /*18b60*/  STL [R1+0x3ac], R236 ;  /* 0x0003acec01007387 */ /* 0x010fe80000100800 */
[----:B------:R1:W-:Y:S04]  /*18b70*/  STL [R1+0x3a0], R0 ;  /* 0x0003a00001007387 */ /* 0x0003e80000100800 */
[----:B---3--:R-:W3:Y:S01]  /*18b80*/  LDL.LU.64 R230, [R1+0x3f0] ;  /* 0x0003f00001e67983 */ /* 0x008ee20000300a00 */
[----:B-1----:R-:W-:-:S03]  /*18b90*/  IMAD.MOV.U32 R0, RZ, RZ, R237 ;  /* 0x000000ffff007224 */ /* 0x002fc600078e00ed */
[----:B------:R-:W-:Y:S04]  /*18ba0*/  STL [R1+0x3b4], R224 ;  /* 0x0003b4e001007387 */ /* 0x000fe80000100800 */
[----:B------:R1:W-:Y:S04]  /*18bb0*/  STL [R1+0x3a8], R0 ;  /* 0x0003a80001007387 */ /* 0x0003e80000100800 */
[----:B------:R-:W3:Y:S01]  /*18bc0*/  LDL.LU.64 R236, [R1+0x3f8] ;  /* 0x0003f80001ec7983 */ /* 0x000ee20000300a00 */
[----:B-1----:R-:W-:-:S03]  /*18bd0*/  MOV R0, R225 ;  /* 0x000000e100007202 */ /* 0x002fc60000000f00 */
[----:B------:R-:W-:Y:S04]  /*18be0*/  STL [R1+0x3bc], R216 ;  /* 0x0003bcd801007387 */ /* 0x000fe80000100800 */
[----:B------:R1:W-:Y:S04]  /*18bf0*/  STL [R1+0x3b0], R0 ;  /* 0x0003b00001007387 */ /* 0x0003e80000100800 */
[----:B------:R-:W3:Y:S01]  /*18c00*/  LDL.LU.64 R224, [R1+0x2d0] ;  /* 0x0002d00001e07983 */ /* 0x000ee20000300a00 */
[----:B-1----:R-:W-:Y:S02]  /*18c10*/  IMAD.MOV.U32 R0, RZ, RZ, R217 ;  /* 0x000000ffff007224 */ /* 0x002fe400078e00d9 */
[----:B------:R-:W-:-:S02]  /*18c20*/  IMAD.MOV.U32 R216, RZ, RZ, R218 ;  /* 0x000000ffffd87224 */ /* 0x000fc400078e00da */
[----:B------:R-:W-:Y:S01]  /*18c30*/  IMAD.MOV.U32 R217, RZ, RZ, R219 ;  /* 0x000000ffffd97224 */ /* 0x000fe200078e00db */
[----:B------:R1:W-:Y:S04]  /*18c40*/  STL [R1+0x3b8], R0 ;  /* 0x0003b80001007387 */ /* 0x0003e80000100800 */
[----:B------:R1:W-:Y:S04]  /*18c50*/  STL [R1+0x3c4], R238 ;  /* 0x0003c4ee01007387 */ /* 0x0003e80000100800 */
[----:B------:R-:W3:Y:S01]  /*18c60*/  LDL.LU.64 R218, [R1+0x2f0] ;  /* 0x0002f00001da7983 */ /* 0x000ee20000300a00 */
[----:B-1----:R-:W-:-:S03]  /*18c70*/  MOV R0, R239 ;  /* 0x000000ef00007202 */ /* 0x002fc60000000f00 */
[----:B------:R-:W-:Y:S04]  /*18c80*/  STL [R1+0x3cc], R242 ;  /* 0x0003ccf201007387 */ /* 0x000fe80000100800 */
[----:B------:R1:W-:Y:S04]  /*18c90*/  STL [R1+0x3c0], R0 ;  /* 0x0003c00001007387 */ /* 0x0003e80000100800 */
[----:B------:R-:W3:Y:S04]  /*18ca0*/  LDL.LU.64 R240, [R1+0xb8] ;  /* 0x0000b80001f07983 */ /* 0x000ee80000300a00 */
[----:B------:R-:W3:Y:S01]  /*18cb0*/  LDL.LU.64 R238, [R1+0xb0] ;  /* 0x0000b00001ee7983 */ /* 0x000ee20000300a00 */
[----:B-1----:R-:W-:-:S05]  /*18cc0*/  IMAD.MOV.U32 R0, RZ, RZ, R243 ;  /* 0x000000ffff007224 */ /* 0x002fca00078e00f3 */
[----:B------:R1:W-:Y:S04]  /*18cd0*/  STL [R1+0x3c8], R0 ;  /* 0x0003c80001007387 */ /* 0x0003e80000100800 */
[----:B------:R1:W-:Y:S02]  /*18ce0*/  STL [R1+0x3d4], R232 ;  /* 0x0003d4e801007387 */ /* 0x0003e40000100800 */
[----:B-1----:R-:W-:-:S05]  /*18cf0*/  IMAD.MOV.U32 R0, RZ, RZ, R233 ;  /* 0x000000ffff007224 */ /* 0x002fca00078e00e9 */
[----:B------:R1:W-:Y:S04]  /*18d00*/  STL [R1+0x3d0], R0 ;  /* 0x0003d00001007387 */ /* 0x0003e80000100800 */
[----:B------:R-:W3:Y:S01]  /*18d10*/  LDL.LU.64 R232, [R1+0x420] ;  /* 0x0004200001e87983 */ /* 0x000ee20000300a00 */
[----:B-1----:R-:W-:-:S03]  /*18d20*/  IMAD.MOV.U32 R0, RZ, RZ, R235 ;  /* 0x000000ffff007224 */ /* 0x002fc600078e00eb */
[----:B------:R1:W-:Y:S04]  /*18d30*/  STL [R1+0x3dc], R234 ;  /* 0x0003dcea01007387 */ /* 0x0003e80000100800 */
[----:B--2---:R-:W-:Y:S04]  /*18d40*/  STL [R1+0x3e4], R228 ;  /* 0x0003e4e401007387 */ /* 0x004fe80000100800 */
[----:B------:R2:W-:Y:S04]  /*18d50*/  STL [R1+0x3d8], R0 ;  /* 0x0003d80001007387 */ /* 0x0005e80000100800 */
[----:B-1----:R-:W4:Y:S01]  /*18d60*/  LDL.LU.64 R234, [R1+0x428] ;  /* 0x0004280001ea7983 */ /* 0x002f220000300a00 */
[----:B--2---:R-:W-:-:S03]  /*18d70*/  MOV R0, R229 ;  /* 0x000000e500007202 */ /* 0x004fc60000000f00 */
[----:B---3--:R-:W-:Y:S04]  /*18d80*/  STL [R1+0x3ec], R230 ;  /* 0x0003ece601007387 */ /* 0x008fe80000100800 */
[----:B------:R1:W-:Y:S04]  /*18d90*/  STL [R1+0x3e0], R0 ;  /* 0x0003e00001007387 */ /* 0x0003e80000100800 */
[----:B------:R-:W2:Y:S01]  /*18da0*/  LDL.LU.64 R228, [R1+0x430] ;  /* 0x0004300001e47983 */ /* 0x000ea20000300a00 */
[----:B-1----:R-:W-:-:S03]  /*18db0*/  IMAD.MOV.U32 R0, RZ, RZ, R231 ;  /* 0x000000ffff007224 */ /* 0x002fc600078e00e7 */
[----:B------:R-:W-:Y:S04]  /*18dc0*/  STL [R1+0x3f4], R236 ;  /* 0x0003f4ec01007387 */ /* 0x000fe80000100800 */
[----:B------:R1:W-:Y:S04]  /*18dd0*/  STL [R1+0x3e8], R0 ;  /* 0x0003e80001007387 */ /* 0x0003e80000100800 */
[----:B------:R-:W3:Y:S04]  /*18de0*/  LDL.LU.64 R230, [R1+0x438] ;  /* 0x0004380001e67983 */ /* 0x000ee80000300a00 */
[----:B------:R-:W3:Y:S01]  /*18df0*/  LDL.LU.64 R242, [R1+0x440] ;  /* 0x0004400001f27983 */ /* 0x000ee20000300a00 */
[----:B-1----:R-:W-:-:S05]  /*18e00*/  IMAD.MOV.U32 R0, RZ, RZ, R237 ;  /* 0x000000ffff007224 */ /* 0x002fca00078e00ed */
[----:B------:R1:W-:Y:S04]  /*18e10*/  STL [R1+0x3f0], R0 ;  /* 0x0003f00001007387 */ /* 0x0003e80000100800 */
[----:B------:R1:W-:Y:S02]  /*18e20*/  STL [R1+0x3fc], R224 ;  /* 0x0003fce001007387 */ /* 0x0003e40000100800 */
[----:B-1----:R-:W-:Y:S02]  /*18e30*/  IMAD.MOV.U32 R0, RZ, RZ, R225 ;  /* 0x000000ffff007224 */ /* 0x002fe400078e00e1 */
[----:B------:R-:W-:Y:S04]  /*18e40*/  STL [R1+0x404], R218 ;  /* 0x000404da01007387 */ /* 0x000fe80000100800 */
[----:B------:R1:W-:Y:S04]  /*18e50*/  STL [R1+0x3f8], R0 ;  /* 0x0003f80001007387 */ /* 0x0003e80000100800 */
[----:B------:R-:W3:Y:S04]  /*18e60*/  LDL.LU.64 R236, [R1+0x448] ;  /* 0x0004480001ec7983 */ /* 0x000ee80000300a00 */
[----:B------:R-:W3:Y:S01]  /*18e70*/  LDL.LU.64 R224, [R1+0xa8] ;  /* 0x0000a80001e07983 */ /* 0x000ee20000300a00 */
[----:B-1----:R-:W-:-:S05]  /*18e80*/  MOV R0, R219 ;  /* 0x000000db00007202 */ /* 0x002fca0000000f00 */
[----:B------:R1:W-:Y:S04]  /*18e90*/  STL [R1+0x400], R0 ;  /* 0x0004000001007387 */ /* 0x0003e80000100800 */
[----:B------:R-:W3:Y:S01]  /*18ea0*/  LDL.LU.64 R218, [R1+0x2a8] ;  /* 0x0002a80001da7983 */ /* 0x000ee20000300a00 */
[----:B-1----:R-:W-:-:S03]  /*18eb0*/  IMAD.MOV.U32 R0, RZ, RZ, R241 ;  /* 0x000000ffff007224 */ /* 0x002fc600078e00f1 */
[----:B------:R-:W-:Y:S04]  /*18ec0*/  STL [R1+0x40c], R240 ;  /* 0x00040cf001007387 */ /* 0x000fe80000100800 */
[----:B------:R-:W-:Y:S04]  /*18ed0*/  STL [R1+0x414], R238 ;  /* 0x000414ee01007387 */ /* 0x000fe80000100800 */
[----:B------:R1:W-:Y:S04]  /*18ee0*/  STL [R1+0x408], R0 ;  /* 0x0004080001007387 */ /* 0x0003e80000100800 */
[----:B------:R-:W-:Y:S01]  /*18ef0*/  STL [R1+0x41c], R232 ;  /* 0x00041ce801007387 */ /* 0x000fe20000100800 */
[----:B-1----:R-:W-:-:S05]  /*18f00*/  IMAD.MOV.U32 R0, RZ, RZ, R239 ;  /* 0x000000ffff007224 */ /* 0x002fca00078e00ef */
[----:B------:R1:W-:Y:S04]  /*18f10*/  STL [R1+0x410], R0 ;  /* 0x0004100001007387 */ /* 0x0003e80000100800 */
[----:B------:R-:W3:Y:S01]  /*18f20*/  LDL.LU.64 R238, [R1+0x460] ;  /* 0x0004600001ee7983 */ /* 0x000ee20000300a00 */
[----:B-1----:R-:W-:-:S03]  /*18f30*/  IMAD.MOV.U32 R0, RZ, RZ, R233 ;  /* 0x000000ffff007224 */ /* 0x002fc600078e00e9 */
[----:B----4-:R-:W-:Y:S04]  /*18f40*/  STL [R1+0x424], R234 ;  /* 0x000424ea01007387 */ /* 0x010fe80000100800 */
[----:B------:R1:W-:Y:S04]  /*18f50*/  STL [R1+0x418], R0 ;  /* 0x0004180001007387 */ /* 0x0003e80000100800 */
[----:B------:R-:W4:Y:S01]  /*18f60*/  LDL.LU.64 R232, [R1+0x468] ;  /* 0x0004680001e87983 */ /* 0x000f220000300a00 */
[----:B-1----:R-:W-:-:S03]  /*18f70*/  MOV R0, R235 ;  /* 0x000000eb00007202 */ /* 0x002fc60000000f00 */
[----:B--2---:R-:W-:Y:S04]  /*18f80*/  STL [R1+0x42c], R228 ;  /* 0x00042ce401007387 */ /* 0x004fe80000100800 */
[----:B------:R1:W-:Y:S04]  /*18f90*/  STL [R1+0x420], R0 ;  /* 0x0004200001007387 */ /* 0x0003e80000100800 */
[----:B------:R-:W2:Y:S01]  /*18fa0*/  LDL.LU.64 R234, [R1+0x470] ;  /* 0x0004700001ea7983 */ /* 0x000ea20000300a00 */
[----:B-1----:R-:W-:-:S03]  /*18fb0*/  IMAD.MOV.U32 R0, RZ, RZ, R229 ;  /* 0x000000ffff007224 */ /* 0x002fc600078e00e5 */
[----:B------:R-:W2:Y:S04]  /*18fc0*/  LDL.LU.64 R228, [R1+0x478] ;  /* 0x0004780001e47983 */ /* 0x000ea80000300a00 */
[----:B------:R1:W-:Y:S04]  /*18fd0*/  STL [R1+0x428], R0 ;  /* 0x0004280001007387 */ /* 0x0003e80000100800 */
[----:B---3--:R3:W-:Y:S01]  /*18fe0*/  STL [R1+0x434], R230 ;  /* 0x000434e601007387 */ /* 0x0087e20000100800 */
[----:B-1----:R-:W-:-:S03]  /*18ff0*/  IMAD.MOV.U32 R0, RZ, RZ, R231 ;  /* 0x000000ffff007224 */ /* 0x002fc600078e00e7 */
[----:B------:R-:W-:Y:S04]  /*19000*/  STL [R1+0x43c], R242 ;  /* 0x00043cf201007387 */ /* 0x000fe80000100800 */
[----:B------:R1:W-:Y:S04]  /*19010*/  STL [R1+0x430], R0 ;  /* 0x0004300001007387 */ /* 0x0003e80000100800 */
[----:B---3--:R-:W3:Y:S01]  /*19020*/  LDL.LU.64 R230, [R1+0x480] ;  /* 0x0004800001e67983 */ /* 0x008ee20000300a00 */
[----:B-1----:R-:W-:-:S03]  /*19030*/  IMAD.MOV.U32 R0, RZ, RZ, R243 ;  /* 0x000000ffff007224 */ /* 0x002fc600078e00f3 */
        /* <DEDUP_REMOVED lines=9> */
[----:B------:R1:W-:Y:S04]  /*190d0*/  STL [R1+0x454], R218 ;  /* 0x000454da01007387 */ /* 0x0003e80000100800 */
[----:B------:R-:W3:Y:S01]  /*190e0*/  LDL.LU.64 R224, [R1+0x2e8] ;  /* 0x0002e80001e07983 */ /* 0x000ee20000300a00 */
[----:B-1----:R-:W-:-:S05]  /*190f0*/  IMAD.MOV.U32 R0, RZ, RZ, R219 ;  /* 0x000000ffff007224 */ /* 0x002fca00078e00db */
[----:B------:R1:W-:Y:S04]  /*19100*/  STL [R1+0x450], R0 ;  /* 0x0004500001007387 */ /* 0x0003e80000100800 */
        /* <DEDUP_REMOVED lines=11> */
[----:B------:R-:W-:Y:S04]  /*191c0*/  STL [R1+0x474], R228 ;  /* 0x000474e401007387 */ /* 0x000fe80000100800 */
[----:B------:R1:W-:Y:S04]  /*191d0*/  STL [R1+0x468], R0 ;  /* 0x0004680001007387 */ /* 0x0003e80000100800 */
[----:B------:R-:W2:Y:S01]  /*191e0*/  LDL.LU.64 R232, [R1+0x4b8] ;  /* 0x0004b80001e87983 */ /* 0x000ea20000300a00 */
[----:B-1----:R-:W-:-:S05]  /*191f0*/  IMAD.MOV.U32 R0, RZ, RZ, R229 ;  /* 0x000000ffff007224 */ /* 0x002fca00078e00e5 */
[----:B------:R1:W-:Y:S04]  /*19200*/  STL [R1+0x470], R0 ;  /* 0x0004700001007387 */ /* 0x0003e80000100800 */
[----:B---3--:R-:W-:Y:S04]  /*19210*/  STL [R1+0x47c], R230 ;  /* 0x00047ce601007387 */ /* 0x008fe80000100800 */
[----:B------:R-:W3:Y:S01]  /*19220*/  LDL.LU.64 R228, [R1+0x4c0] ;  /* 0x0004c00001e47983 */ /* 0x000ee20000300a00 */
[----:B-1----:R-:W-:-:S03]  /*19230*/  IMAD.MOV.U32 R0, RZ, RZ, R231 ;  /* 0x000000ffff007224 */ /* 0x002fc600078e00e7 */
[----:B------:R-:W3:Y:S04]  /*19240*/  LDL.LU.64 R234, [R1+0x4c8] ;  /* 0x0004c80001ea7983 */ /* 0x000ee80000300a00 */
[----:B------:R1:W-:Y:S02]  /*19250*/  STL [R1+0x478], R0 ;  /* 0x0004780001007387 */ /* 0x0003e40000100800 */
[----:B-1----:R-:W-:Y:S02]  /*19260*/  MOV R0, R241 ;  /* 0x000000f100007202 */ /* 0x002fe40000000f00 */
[----:B------:R-:W-:Y:S04]  /*19270*/  STL [R1+0x484], R240 ;  /* 0x000484f001007387 */ /* 0x000fe80000100800 */
[----:B------:R-:W3:Y:S04]  /*19280*/  LDL.LU.64 R230, [R1+0x4d0] ;  /* 0x0004d00001e67983 */ /* 0x000ee80000300a00 */
[----:B------:R1:W-:Y:S02]  /*19290*/  STL [R1+0x480], R0 ;  /* 0x0004800001007387 */ /* 0x0003e40000100800 */
[----:B-1----:R-:W-:-:S02]  /*192a0*/  IMAD.MOV.U32 R0, RZ, RZ, R243 ;  /* 0x000000ffff007224 */ /* 0x002fc400078e00f3 */
[----:B------:R-:W-:Y:S04]  /*192b0*/  STL [R1+0x48c], R242 ;  /* 0x00048cf201007387 */ /* 0x000fe80000100800 */
[----:B------:R1:W-:Y:S04]  /*192c0*/  STL [R1+0x488], R0 ;  /* 0x0004880001007387 */ /* 0x0003e80000100800 */
[----:B------:R1:W-:Y:S02]  /*192d0*/  STL [R1+0x494], R224 ;  /* 0x000494e001007387 */ /* 0x0003e40000100800 */
[----:B-1----:R-:W-:-:S02]  /*192e0*/  IMAD.MOV.U32 R0, RZ, RZ, R225 ;  /* 0x000000ffff007224 */ /* 0x002fc400078e00e1 */
[----:B------:R-:W3:Y:S04]  /*192f0*/  LDL.LU.64 R224, [R1+0x4d8] ;  /* 0x0004d80001e07983 */ /* 0x000ee80000300a00 */
[----:B------:R1:W-:Y:S04]  /*19300*/  STL [R1+0x490], R0 ;  /* 0x0004900001007387 */ /* 0x0003e80000100800 */
[----:B------:R1:W-:Y:S02]  /*19310*/  STL [R1+0x49c], R218 ;  /* 0x00049cda01007387 */ /* 0x0003e40000100800 */
[----:B-1----:R-:W-:-:S02]  /*19320*/  IMAD.MOV.U32 R0, RZ, RZ, R219 ;  /* 0x000000ffff007224 */ /* 0x002fc400078e00db */
[----:B------:R-:W3:Y:S04]  /*19330*/  LDL.LU.64 R218, [R1+0x758] ;  /* 0x0007580001da7983 */ /* 0x000ee80000300a00 */
[----:B------:R1:W-:Y:S04]  /*19340*/  STL [R1+0x498], R0 ;  /* 0x0004980001007387 */ /* 0x0003e80000100800 */
[----:B----4-:R4:W-:Y:S01]  /*19350*/  STL [R1+0x4a4], R238 ;  /* 0x0004a4ee01007387 */ /* 0x0109e20000100800 */
[----:B-1----:R-:W-:-:S03]  /*19360*/  MOV R0, R239 ;  /* 0x000000ef00007202 */ /* 0x002fc60000000f00 */
[----:B----4-:R-:W4:Y:S04]  /*19370*/  LDL.LU.64 R238, [R1+0x750] ;  /* 0x0007500001ee7983 */ /* 0x010f280000300a00 */
[----:B------:R1:W-:Y:S04]  /*19380*/  STL [R1+0x4a0], R0 ;  /* 0x0004a00001007387 */ /* 0x0003e80000100800 */
[----:B--2---:R-:W-:Y:S04]  /*19390*/  STL [R1+0x4ac], R236 ;  /* 0x0004acec01007387 */ /* 0x004fe80000100800 */
[----:B------:R-:W2:Y:S01]  /*193a0*/  LDL.LU.64 R240, [R1+0x760] ;  /* 0x0007600001f07983 */ /* 0x000ea20000300a00 */
[----:B-1----:R-:W-:-:S05]  /*193b0*/  IMAD.MOV.U32 R0, RZ, RZ, R237 ;  /* 0x000000ffff007224 */ /* 0x002fca00078e00ed */
[----:B------:R1:W-:Y:S04]  /*193c0*/  STL [R1+0x4a8], R0 ;  /* 0x0004a80001007387 */ /* 0x0003e80000100800 */
[----:B------:R1:W-:Y:S02]  /*193d0*/  STL [R1+0x4b4], R232 ;  /* 0x0004b4e801007387 */ /* 0x0003e40000100800 */
[----:B-1----:R-:W-:Y:S02]  /*193e0*/  IMAD.MOV.U32 R0, RZ, RZ, R233 ;  /* 0x000000ffff007224 */ /* 0x002fe400078e00e9 */
[----:B------:R-:W2:Y:S04]  /*193f0*/  LDL.LU.64 R232, [R1+0x670] ;  /* 0x0006700001e87983 */ /* 0x000ea80000300a00 */
[----:B------:R1:W-:Y:S04]  /*19400*/  STL [R1+0x4b0], R0 ;  /* 0x0004b00001007387 */ /* 0x0003e80000100800 */
[----:B---3--:R3:W-:Y:S01]  /*19410*/  STL [R1+0x4bc], R228 ;  /* 0x0004bce401007387 */ /* 0x0087e20000100800 */
[----:B-1----:R-:W-:-:S03]  /*19420*/  IMAD.MOV.U32 R0, RZ, RZ, R229 ;  /* 0x000000ffff007224 */ /* 0x002fc600078e00e5 */
[----:B---3--:R-:W3:Y:S04]  /*19430*/  LDL.LU.64 R228, [R1+0x768] ;  /* 0x0007680001e47983 */ /* 0x008ee80000300a00 */
[----:B------:R1:W-:Y:S04]  /*19440*/  STL [R1+0x4b8], R0 ;  /* 0x0004b80001007387 */ /* 0x0003e80000100800 */
[----:B------:R1:W-:Y:S04]  /*19450*/  STL [R1+0x4c4], R234 ;  /* 0x0004c4ea01007387 */ /* 0x0003e80000100800 */
[----:B------:R-:W3:Y:S01]  /*19460*/  LDL.LU.64 R242, [R1+0x668] ;  /* 0x0006680001f27983 */ /* 0x000ee20000300a00 */
[----:B-1----:R-:W-:-:S03]  /*19470*/  MOV R0, R235 ;  /* 0x000000eb00007202 */ /* 0x002fc60000000f00 */
[----:B------:R-:W3:Y:S04]  /*19480*/  LDL.LU.64 R236, [R1+0x770] ;  /* 0x0007700001ec7983 */ /* 0x000ee80000300a00 */
        /* <DEDUP_REMOVED lines=8> */
[----:B------:R-:W-:Y:S04]  /*19510*/  STL [R1+0x4dc], R218 ;  /* 0x0004dcda01007387 */ /* 0x000fe80000100800 */
        /* <DEDUP_REMOVED lines=17> */
[----:B-1----:R-:W-:Y:S01]  /*19630*/  IMAD.MOV.U32 R0, RZ, RZ, R229 ;  /* 0x000000ffff007224 */ /* 0x002fe200078e00e5 */
[----:B---3--:R-:W-:Y:S01]  /*19640*/  MOV R228, R208 ;  /* 0x000000d000e47202 */ /* 0x008fe20000000f00 */
[----:B------:R-:W-:-:S02]  /*19650*/  IMAD.MOV.U32 R229, RZ, RZ, R209 ;  /* 0x000000ffffe57224 */ /* 0x000fc400078e00d1 */
[----:B------:R-:W2:Y:S04]  /*19660*/  LDL.LU.64 R208, [R1+0x648] ;  /* 0x0006480001d07983 */ /* 0x000ea80000300a00 */
[----:B------:R1:W-:Y:S04]  /*19670*/  STL [R1+0x4f8], R0 ;  /* 0x0004f80001007387 */ /* 0x0003e80000100800 */
[----:B------:R-:W-:Y:S01]  /*19680*/  STL [R1+0x504], R242 ;  /* 0x000504f201007387 */ /* 0x000fe20000100800 */
[----:B-1----:R-:W-:-:S03]  /*19690*/  IMAD.MOV.U32 R0, RZ, RZ, R243 ;  /* 0x000000ffff007224 */ /* 0x002fc600078e00f3 */
[----:B------:R-:W-:Y:S04]  /*196a0*/  STL [R1+0x50c], R236 ;  /* 0x00050cec01007387 */ /* 0x000fe80000100800 */
[----:B------:R1:W-:Y:S02]  /*196b0*/  STL [R1+0x500], R0 ;  /* 0x0005000001007387 */ /* 0x0003e40000100800 */
[----:B-1----:R-:W-:-:S05]  /*196c0*/  IMAD.MOV.U32 R0, RZ, RZ, R237 ;  /* 0x000000ffff007224 */ /* 0x002fca00078e00ed */
[----:B------:R1:W-:Y:S04]  /*196d0*/  STL [R1+0x508], R0 ;  /* 0x0005080001007387 */ /* 0x0003e80000100800 */
[----:B------:R1:W-:Y:S02]  /*196e0*/  STL [R1+0x514], R234 ;  /* 0x000514ea01007387 */ /* 0x0003e40000100800 */
[----:B-1----:R-:W-:Y:S02]  /*196f0*/  MOV R0, R235 ;  /* 0x000000eb00007202 */ /* 0x002fe40000000f00 */
[----:B------:R-:W-:Y:S04]  /*19700*/  STL [R1+0x51c], R230 ;  /* 0x00051ce601007387 */ /* 0x000fe80000100800 */
[----:B------:R1:W-:Y:S04]  /*19710*/  STL [R1+0x510], R0 ;  /* 0x0005100001007387 */ /* 0x0003e80000100800 */
[----:B------:R-:W2:Y:S01]  /*19720*/  LDL.LU.64 R234, [R1+0x788] ;  /* 0x0007880001ea7983 */ /* 0x000ea20000300a00 */
[----:B-1----:R-:W-:-:S03]  /*19730*/  IMAD.MOV.U32 R0, RZ, RZ, R231 ;  /* 0x000000ffff007224 */ /* 0x002fc600078e00e7 */
[----:B------:R-:W-:Y:S04]  /*19740*/  STL [R1+0x524], R224 ;  /* 0x000524e001007387 */ /* 0x000fe80000100800 */
[----:B------:R1:W-:Y:S04]  /*19750*/  STL [R1+0x518], R0 ;  /* 0x0005180001007387 */ /* 0x0003e80000100800 */
[----:B------:R-:W2:Y:S01]  /*19760*/  LDL.LU.64 R230, [R1+0x638] ;  /* 0x0006380001e67983 */ /* 0x000ea20000300a00 */
[----:B-1----:R-:W-:-:S03]  /*19770*/  IMAD.MOV.U32 R0, RZ, RZ, R225 ;  /* 0x000000ffff007224 */ /* 0x002fc600078e00e1 */
[----:B----4-:R1:W-:Y:S04]  /*19780*/  STL [R1+0x52c], R218 ;  /* 0x00052cda01007387 */ /* 0x0103e80000100800 */
[----:B------:R4:W-:Y:S04]  /*19790*/  STL [R1+0x520], R0 ;  /* 0x0005200001007387 */ /* 0x0009e80000100800 */
[----:B------:R-:W3:Y:S01]  /*197a0*/  LDL.LU.64 R224, [R1+0x780] ;  /* 0x0007800001e07983 */ /* 0x000ee20000300a00 */
[----:B-1----:R-:W-:Y:S01]  /*197b0*/  MOV R218, R212 ;  /* 0x000000d400da7202 */ /* 0x002fe20000000f00 */
[----:B----4-:R-:W-:-:S02]  /*197c0*/  IMAD.MOV.U32 R0, RZ, RZ, R219 ;  /* 0x000000ffff007224 */ /* 0x010fc400078e00db */
[----:B------:R-:W-:Y:S02]  /*197d0*/  IMAD.MOV.U32 R219, RZ, RZ, R213 ;  /* 0x000000ffffdb7224 */ /* 0x000fe400078e00d5 */
[----:B------:R-:W4:Y:S04]  /*197e0*/  LDL.LU.64 R212, [R1+0x630] ;  /* 0x0006300001d47983 */ /* 0x000f280000300a00 */
[----:B------:R1:W-:Y:S04]  /*197f0*/  STL [R1+0x528], R0 ;  /* 0x0005280001007387 */ /* 0x0003e80000100800 */
[----:B--2---:R2:W-:Y:S04]  /*19800*/  STL [R1+0x534], R238 ;  /* 0x000534ee01007387 */ /* 0x0045e80000100800 */
[----:B------:R-:W4:Y:S01]  /*19810*/  LDL.LU.64 R236, [R1+0x730] ;  /* 0x0007300001ec7983 */ /* 0x000f220000300a00 */
[----:B-1----:R-:W-:-:S05]  /*19820*/  IMAD.MOV.U32 R0, RZ, RZ, R239 ;  /* 0x000000ffff007224 */ /* 0x002fca00078e00ef */
[----:B------:R1:W-:Y:S04]  /*19830*/  STL [R1+0x530], R0 ;  /* 0x0005300001007387 */ /* 0x0003e80000100800 */
[----:B------:R2:W-:Y:S04]  /*19840*/  STL [R1+0x53c], R232 ;  /* 0x00053ce801007387 */ /* 0x0005e80000100800 */
[----:B--2---:R-:W2:Y:S01]  /*19850*/  LDL.LU.64 R238, [R1+0x628] ;  /* 0x0006280001ee7983 */ /* 0x004ea20000300a00 */
[----:B-1----:R-:W-:-:S03]  /*19860*/  IMAD.MOV.U32 R0, RZ, RZ, R233 ;  /* 0x000000ffff007224 */ /* 0x002fc600078e00e9 */
[----:B------:R-:W2:Y:S04]  /*19870*/  LDL.LU.64 R232, [R1+0x728] ;  /* 0x0007280001e87983 */ /* 0x000ea80000300a00 */
[----:B------:R1:W-:Y:S04]  /*19880*/  STL [R1+0x538], R0 ;  /* 0x0005380001007387 */ /* 0x0003e80000100800 */
[----:B------:R1:W-:Y:S02]  /*19890*/  STL [R1+0x544], R208 ;  /* 0x000544d001007387 */ /* 0x0003e40000100800 */
[----:B-1----:R-:W-:-:S02]  /*198a0*/  MOV R0, R209 ;  /* 0x000000d100007202 */ /* 0x002fc40000000f00 */
[----:B------:R-:W2:Y:S04]  /*198b0*/  LDL.LU.64 R208, [R1+0x620] ;  /* 0x0006200001d07983 */ /* 0x000ea80000300a00 */
[----:B------:R1:W-:Y:S04]  /*198c0*/  STL [R1+0x540], R0 ;  /* 0x0005400001007387 */ /* 0x0003e80000100800 */
[----:B------:R1:W-:Y:S02]  /*198d0*/  STL [R1+0x54c], R220 ;  /* 0x00054cdc01007387 */ /* 0x0003e40000100800 */
[----:B-1----:R-:W-:-:S02]  /*198e0*/  IMAD.MOV.U32 R0, RZ, RZ, R221 ;  /* 0x000000ffff007224 */ /* 0x002fc400078e00dd */
        /* <DEDUP_REMOVED lines=11> */
[----:B-1----:R-:W-:-:S02]  /*199a0*/  MOV R0, R231 ;  /* 0x000000e700007202 */ /* 0x002fc40000000f00 */
[----:B------:R-:W2:Y:S04]  /*199b0*/  LDL.LU.64 R230, [R1+0x610] ;  /* 0x0006100001e67983 */ /* 0x000ea80000300a00 */
[----:B------:R3:W-:Y:S02]  /*199c0*/  STL [R1+0x560], R0 ;  /* 0x0005600001007387 */ /* 0x0007e40000100800 */
[----:B---3--:R-:W-:Y:S02]  /*199d0*/  IMAD.MOV.U32 R0, RZ, RZ, R225 ;  /* 0x000000ffff007224 */ /* 0x008fe400078e00e1 */
[----:B------:R1:W-:Y:S02]  /*199e0*/  STL [R1+0x56c], R224 ;  /* 0x00056ce001007387 */ /* 0x0003e40000100800 */
[----:B-1----:R-:W-:-:S02]  /*199f0*/  IMAD.MOV.U32 R224, RZ, RZ, R218 ;  /* 0x000000ffffe07224 */ /* 0x002fc400078e00da */
[----:B------:R-:W-:Y:S02]  /*19a00*/  IMAD.MOV.U32 R225, RZ, RZ, R219 ;  /* 0x000000ffffe17224 */ /* 0x000fe400078e00db */
[----:B------:R-:W3:Y:S04]  /*19a10*/  LDL.LU.64 R218, [R1+0x7a0] ;  /* 0x0007a00001da7983 */ /* 0x000ee80000300a00 */
[----:B------:R1:W-:Y:S04]  /*19a20*/  STL [R1+0x568], R0 ;  /* 0x0005680001007387 */ /* 0x0003e80000100800 */
[----:B----4-:R4:W-:Y:S01]  /*19a30*/  STL [R1+0x574], R212 ;  /* 0x000574d401007387 */ /* 0x0109e20000100800 */
[----:B-1----:R-:W-:-:S03]  /*19a40*/  MOV R0, R213 ;  /* 0x000000d500007202 */ /* 0x002fc60000000f00 */
[----:B------:R-:W-:Y:S04]  /*19a50*/  STL [R1+0x57c], R236 ;  /* 0x00057cec01007387 */ /* 0x000fe80000100800 */
[----:B------:R1:W-:Y:S04]  /*19a60*/  STL [R1+0x570], R0 ;  /* 0x0005700001007387 */ /* 0x0003e80000100800 */
[----:B----4-:R-:W4:Y:S01]  /*19a70*/  LDL.LU.64 R212, [R1+0x608] ;  /* 0x0006080001d47983 */ /* 0x010f220000300a00 */
[----:B-1----:R-:W-:-:S03]  /*19a80*/  IMAD.MOV.U32 R0, RZ, RZ, R237 ;  /* 0x000000ffff007224 */ /* 0x002fc600078e00ed */
[----:B--2---:R-:W-:Y:S04]  /*19a90*/  STL [R1+0x584], R238 ;  /* 0x000584ee01007387 */ /* 0x004fe80000100800 */
[----:B------:R1:W-:Y:S04]  /*19aa0*/  STL [R1+0x578], R0 ;  /* 0x0005780001007387 */ /* 0x0003e80000100800 */
[----:B------:R-:W-:Y:S01]  /*19ab0*/  STL [R1+0x58c], R232 ;  /* 0x00058ce801007387 */ /* 0x000fe20000100800 */
[----:B-1----:R-:W-:-:S05]  /*19ac0*/  IMAD.MOV.U32 R0, RZ, RZ, R239 ;  /* 0x000000ffff007224 */ /* 0x002fca00078e00ef */
[----:B------:R1:W-:Y:S02]  /*19ad0*/  STL [R1+0x580], R0 ;  /* 0x0005800001007387 */ /* 0x0003e40000100800 */
[----:B-1----:R-:W-:Y:S02]  /*19ae0*/  IMAD.MOV.U32 R0, RZ, RZ, R233 ;  /* 0x000000ffff007224 */ /* 0x002fe400078e00e9 */
[----:B------:R-:W-:Y:S04]  /*19af0*/  STL [R1+0x594], R208 ;  /* 0x000594d001007387 */ /* 0x000fe80000100800 */
        /* <DEDUP_REMOVED lines=11> */
[----:B------:R-:W-:Y:S04]  /*19bb0*/  STL [R1+0x5ac], R234 ;  /* 0x0005acea01007387 */ /* 0x000fe80000100800 */
[----:B------:R1:W-:Y:S04]  /*19bc0*/  STL [R1+0x5a0], R0 ;  /* 0x0005a00001007387 */ /* 0x0003e80000100800 */
[----:B------:R-:W3:Y:S01]  /*19bd0*/  LDL.LU.64 R222, [R1+0x7b0] ;  /* 0x0007b00001de7983 */ /* 0x000ee20000300a00 */
[----:B-1----:R-:W-:-:S03]  /*19be0*/  IMAD.MOV.U32 R0, RZ, RZ, R235 ;  /* 0x000000ffff007224 */ /* 0x002fc600078e00eb */
[----:B------:R-:W-:Y:S04]  /*19bf0*/  STL [R1+0x5b4], R230 ;  /* 0x0005b4e601007387 */ /* 0x000fe80000100800 */
[----:B------:R1:W-:Y:S04]  /*19c00*/  STL [R1+0x5a8], R0 ;  /* 0x0005a80001007387 */ /* 0x0003e80000100800 */
[----:B------:R-:W3:Y:S04]  /*19c10*/  LDL.LU.64 R232, [R1+0x710] ;  /* 0x0007100001e87983 */ /* 0x000ee80000300a00 */
[----:B------:R-:W3:Y:S01]  /*19c20*/  LDL.LU.64 R234, [R1+0x7c0] ;  /* 0x0007c00001ea7983 */ /* 0x000ee20000300a00 */
[----:B-1----:R-:W-:Y:S01]  /*19c30*/  MOV R0, R231 ;  /* 0x000000e700007202 */ /* 0x002fe20000000f00 */
[----:B------:R-:W-:-:S02]  /*19c40*/  IMAD.MOV.U32 R230, RZ, RZ, R224 ;  /* 0x000000ffffe67224 */ /* 0x000fc400078e00e0 */
[----:B------:R-:W-:Y:S01]  /*19c50*/  IMAD.MOV.U32 R231, RZ, RZ, R225 ;  /* 0x000000ffffe77224 */ /* 0x000fe200078e00e1 */
[----:B------:R-:W-:Y:S01]  /*19c60*/  MOV R225, R217 ;  /* 0x000000d900e17202 */ /* 0x000fe20000000f00 */
[----:B------:R1:W-:Y:S01]  /*19c70*/  STL [R1+0x5b0], R0 ;  /* 0x0005b00001007387 */ /* 0x0003e20000100800 */
[----:B------:R-:W-:-:S03]  /*19c80*/  IMAD.MOV.U32 R224, RZ, RZ, R216 ;  /* 0x000000ffffe07224 */ /* 0x000fc600078e00d8 */
[----:B---3--:R3:W-:Y:S01]  /*19c90*/  STL [R1+0x5bc], R218 ;  /* 0x0005bcda01007387 */ /* 0x0087e20000100800 */
[----:B-1----:R-:W-:-:S03]  /*19ca0*/  IMAD.MOV.U32 R0, RZ, RZ, R219 ;  /* 0x000000ffff007224 */ /* 0x002fc600078e00db */
[----:B------:R-:W2:Y:S04]  /*19cb0*/  LDL.LU.64 R216, [R1+0x7c8] ;  /* 0x0007c80001d87983 */ /* 0x000ea80000300a00 */
[----:B----4-:R-:W-:Y:S04]  /*19cc0*/  STL [R1+0x5c4], R212 ;  /* 0x0005c4d401007387 */ /* 0x010fe80000100800 */
[----:B------:R1:W-:Y:S04]  /*19cd0*/  STL [R1+0x5b8], R0 ;  /* 0x0005b80001007387 */ /* 0x0003e80000100800 */
[----:B---3--:R-:W3:Y:S01]  /*19ce0*/  LDL.LU.64 R218, [R1+0x7d0] ;  /* 0x0007d00001da7983 */ /* 0x008ee20000300a00 */
[----:B-1----:R-:W-:-:S03]  /*19cf0*/  IMAD.MOV.U32 R0, RZ, RZ, R213 ;  /* 0x000000ffff007224 */ /* 0x002fc600078e00d5 */
[----:B------:R-:W-:Y:S04]  /*19d00*/  STL [R1+0x5cc], R228 ;  /* 0x0005cce401007387 */ /* 0x000fe80000100800 */
[----:B------:R1:W-:Y:S04]  /*19d10*/  STL [R1+0x5c0], R0 ;  /* 0x0005c00001007387 */ /* 0x0003e80000100800 */
[----:B------:R-:W4:Y:S01]  /*19d20*/  LDL.LU.64 R212, [R1+0x7b8] ;  /* 0x0007b80001d47983 */ /* 0x000f220000300a00 */
[----:B-1----:R-:W-:-:S03]  /*19d30*/  IMAD.MOV.U32 R0, RZ, RZ, R229 ;  /* 0x000000ffff007224 */ /* 0x002fc600078e00e5 */
[----:B------:R-:W-:Y:S04]  /*19d40*/  STL [R1+0x5d4], R226 ;  /* 0x0005d4e201007387 */ /* 0x000fe80000100800 */
[----:B------:R1:W-:Y:S04]  /*19d50*/  STL [R1+0x5c8], R0 ;  /* 0x0005c80001007387 */ /* 0x0003e80000100800 */
[----:B------:R-:W4:Y:S01]  /*19d60*/  LDL.LU.64 R228, [R1+0x7e0] ;  /* 0x0007e00001e47983 */ /* 0x000f220000300a00 */
[----:B-1----:R-:W-:-:S03]  /*19d70*/  MOV R0, R227 ;  /* 0x000000e300007202 */ /* 0x002fc60000000f00 */
[----:B------:R-:W4:Y:S04]  /*19d80*/  LDL.LU.64 R226, [R1+0x7e8] ;  /* 0x0007e80001e27983 */ /* 0x000f280000300a00 */
[----:B------:R1:W-:Y:S04]  /*19d90*/  STL [R1+0x5d0], R0 ;  /* 0x0005d00001007387 */ /* 0x0003e80000100800 */
[----:B------:R-:W-:Y:S01]  /*19da0*/  STL [R1+0x5dc], R238 ;  /* 0x0005dcee01007387 */ /* 0x000fe20000100800 */
[----:B-1----:R-:W-:-:S03]  /*19db0*/  IMAD.MOV.U32 R0, RZ, RZ, R239 ;  /* 0x000000ffff007224 */ /* 0x002fc600078e00ef */
[----:B------:R-:W-:Y:S04]  /*19dc0*/  STL [R1+0x5e4], R208 ;  /* 0x0005e4d001007387 */ /* 0x000fe80000100800 */
[----:B------:R1:W-:Y:S02]  /*19dd0*/  STL [R1+0x5d8], R0 ;  /* 0x0005d80001007387 */ /* 0x0003e40000100800 */
[----:B-1----:R-:W-:Y:S02]  /*19de0*/  IMAD.MOV.U32 R0, RZ, RZ, R209 ;  /* 0x000000ffff007224 */ /* 0x002fe400078e00d1 */
[----:B------:R-:W4:Y:S04]  /*19df0*/  LDL.LU.64 R208, [R1+0x7f0] ;  /* 0x0007f00001d07983 */ /* 0x000f280000300a00 */
[----:B------:R1:W-:Y:S04]  /*19e00*/  STL [R1+0x5e0], R0 ;  /* 0x0005e00001007387 */ /* 0x0003e80000100800 */
[----:B------:R1:W-:Y:S02]  /*19e10*/  STL [R1+0x5ec], R220 ;  /* 0x0005ecdc01007387 */ /* 0x0003e40000100800 */
[----:B-1----:R-:W-:-:S02]  /*19e20*/  IMAD.MOV.U32 R0, RZ, RZ, R221 ;  /* 0x000000ffff007224 */ /* 0x002fc400078e00dd */
[----:B------:R-:W4:Y:S04]  /*19e30*/  LDL.LU.64 R220, [R1+0x7d8] ;  /* 0x0007d80001dc7983 */ /* 0x000f280000300a00 */
[----:B------:R1:W-:Y:S04]  /*19e40*/  STL [R1+0x5e8], R0 ;  /* 0x0005e80001007387 */ /* 0x0003e80000100800 */
[----:B------:R1:W-:Y:S02]  /*19e50*/  STL [R1+0x5f4], R222 ;  /* 0x0005f4de01007387 */ /* 0x0003e40000100800 */
[----:B-1----:R-:W-:-:S02]  /*19e60*/  MOV R0, R223 ;  /* 0x000000df00007202 */ /* 0x002fc40000000f00 */
[----:B------:R-:W4:Y:S04]  /*19e70*/  LDL.LU.64 R222, [R1+0x800] ;  /* 0x0008000001de7983 */ /* 0x000f280000300a00 */
[----:B------:R1:W-:Y:S04]  /*19e80*/  STL [R1+0x5f0], R0 ;  /* 0x0005f00001007387 */ /* 0x0003e80000100800 */
[----:B------:R-:W-:Y:S01]  /*19e90*/  STL [R1+0x5fc], R232 ;  /* 0x0005fce801007387 */ /* 0x000fe20000100800 */
[----:B-1----:R-:W-:-:S05]  /*19ea0*/  IMAD.MOV.U32 R0, RZ, RZ, R233 ;  /* 0x000000ffff007224 */ /* 0x002fca00078e00e9 */
[----:B------:R1:W-:Y:S04]  /*19eb0*/  STL [R1+0x5f8], R0 ;  /* 0x0005f80001007387 */ /* 0x0003e80000100800 */
[----:B------:R-:W-:Y:S01]  /*19ec0*/  STL [R1+0x604], R234 ;  /* 0x000604ea01007387 */ /* 0x000fe20000100800 */
[----:B-1----:R-:W-:-:S05]  /*19ed0*/  IMAD.MOV.U32 R0, RZ, RZ, R235 ;  /* 0x000000ffff007224 */ /* 0x002fca00078e00eb */
[----:B------:R1:W-:Y:S04]  /*19ee0*/  STL [R1+0x600], R0 ;  /* 0x0006000001007387 */ /* 0x0003e80000100800 */
[----:B--2---:R2:W-:Y:S01]  /*19ef0*/  STL [R1+0x60c], R216 ;  /* 0x00060cd801007387 */ /* 0x0045e20000100800 */
[----:B-1----:R-:W-:-:S03]  /*19f00*/  IMAD.MOV.U32 R0, RZ, RZ, R217 ;  /* 0x000000ffff007224 */ /* 0x002fc600078e00d9 */
[----:B--2---:R-:W2:Y:S04]  /*19f10*/  LDL.LU.64 R216, [R1+0x7f8] ;  /* 0x0007f80001d87983 */ /* 0x004ea80000300a00 */
[----:B------:R1:W-:Y:S04]  /*19f20*/  STL [R1+0x608], R0 ;  /* 0x0006080001007387 */ /* 0x0003e80000100800 */
[----:B---3--:R3:W-:Y:S01]  /*19f30*/  STL [R1+0x614], R218 ;  /* 0x000614da01007387 */ /* 0x0087e20000100800 */
[----:B-1----:R-:W-:-:S03]  /*19f40*/  MOV R0, R219 ;  /* 0x000000db00007202 */ /* 0x002fc60000000f00 */
[----:B---3--:R-:W3:Y:S04]  /*19f50*/  LDL.LU.64 R218, [R1+0x818] ;  /* 0x0008180001da7983 */ /* 0x008ee80000300a00 */
[----:B------:R1:W-:Y:S04]  /*19f60*/  STL [R1+0x610], R0 ;  /* 0x0006100001007387 */ /* 0x0003e80000100800 */
[----:B----4-:R4:W-:Y:S01]  /*19f70*/  STL [R1+0x61c], R212 ;  /* 0x00061cd401007387 */ /* 0x0109e20000100800 */
[----:B-1----:R-:W-:-:S03]  /*19f80*/  IMAD.MOV.U32 R0, RZ, RZ, R213 ;  /* 0x000000ffff007224 */ /* 0x002fc600078e00d5 */
[----:B----4-:R-:W4:Y:S04]  /*19f90*/  LDL.LU.64 R212, [R1+0x708] ;  /* 0x0007080001d47983 */ /* 0x010f280000300a00 */
[----:B------:R1:W-:Y:S04]  /*19fa0*/  STL [R1+0x618], R0 ;  /* 0x0006180001007387 */ /* 0x0003e80000100800 */
[----:B------:R1:W-:Y:S04]  /*19fb0*/  STL [R1+0x624], R228 ;  /* 0x000624e401007387 */ /* 0x0003e80000100800 */
[----:B------:R-:W4:Y:S01]  /*19fc0*/  LDL.LU.64 R234, [R1+0x820] ;  /* 0x0008200001ea7983 */ /* 0x000f220000300a00 */
[----:B-1----:R-:W-:-:S05]  /*19fd0*/  IMAD.MOV.U32 R0, RZ, RZ, R229 ;  /* 0x000000ffff007224 */ /* 0x002fca00078e00e5 */
[----:B------:R1:W-:Y:S04]  /*19fe0*/  STL [R1+0x620], R0 ;  /* 0x0006200001007387 */ /* 0x0003e80000100800 */
[----:B------:R1:W-:Y:S04]  /*19ff0*/  STL [R1+0x62c], R226 ;  /* 0x00062ce201007387 */ /* 0x0003e80000100800 */
[----:B------:R-:W4:Y:S01]  /*1a000*/  LDL.LU.64 R228, [R1+0x700] ;  /* 0x0007000001e47983 */ /* 0x000f220000300a00 */
[----:B-1----:R-:W-:Y:S01]  /*1a010*/  IMAD.MOV.U32 R0, RZ, RZ, R227 ;  /* 0x000000ffff007224 */ /* 0x002fe200078e00e3 */
[----:B------:R-:W-:Y:S01]  /*1a020*/  MOV R226, R214 ;  /* 0x000000d600e27202 */ /* 0x000fe20000000f00 */
[----:B------:R-:W-:-:S02]  /*1a030*/  IMAD.MOV.U32 R227, RZ, RZ, R215 ;  /* 0x000000ffffe37224 */ /* 0x000fc400078e00d7 */
[----:B------:R-:W4:Y:S04]  /*1a040*/  LDL.LU.64 R214, [R1+0x828] ;  /* 0x0008280001d67983 */ /* 0x000f280000300a00 */
[----:B------:R1:W-:Y:S04]  /*1a050*/  STL [R1+0x628], R0 ;  /* 0x0006280001007387 */ /* 0x0003e80000100800 */
[----:B------:R1:W-:Y:S02]  /*1a060*/  STL [R1+0x634], R208 ;  /* 0x000634d001007387 */ /* 0x0003e40000100800 */
[----:B-1----:R-:W-:-:S02]  /*1a070*/  IMAD.MOV.U32 R0, RZ, RZ, R209 ;  /* 0x000000ffff007224 */ /* 0x002fc400078e00d1 */
        /* <DEDUP_REMOVED lines=30> */
[----:B------:R-:W-:Y:S01]  /*1a260*/  STL [R1+0x674], R234 ;  /* 0x000674ea01007387 */ /* 0x000fe20000100800 */
[----:B-1----:R-:W-:-:S05]  /*1a270*/  IMAD.MOV.U32 R0, RZ, RZ, R235 ;  /* 0x000000ffff007224 */ /* 0x002fca00078e00eb */
[----:B------:R1:W-:Y:S04]  /*1a280*/  STL [R1+0x670], R0 ;  /* 0x0006700001007387 */ /* 0x0003e80000100800 */
[----:B------:R-:W-:Y:S01]  /*1a290*/  STL [R1+0x67c], R228 ;  /* 0x00067ce401007387 */ /* 0x000fe20000100800 */
[----:B-1----:R-:W-:-:S05]  /*1a2a0*/  IMAD.MOV.U32 R0, RZ, RZ, R229 ;  /* 0x000000ffff007224 */ /* 0x002fca00078e00e5 */
[----:B------:R1:W-:Y:S04]  /*1a2b0*/  STL [R1+0x678], R0 ;  /* 0x0006780001007387 */ /* 0x0003e80000100800 */
[----:B------:R1:W-:Y:S02]  /*1a2c0*/  STL [R1+0x684], R214 ;  /* 0x000684d601007387 */ /* 0x0003e40000100800 */
[----:B-1----:R-:W-:Y:S02]  /*1a2d0*/  MOV R0, R215 ;  /* 0x000000d700007202 */ /* 0x002fe40000000f00 */
        /* <DEDUP_REMOVED lines=27> */
[----:B-1----:R-:W-:-:S03]  /*1a490*/  IMAD.MOV.U32 R0, RZ, RZ, R219 ;  /* 0x000000ffff007224 */ /* 0x002fc600078e00db */
[----:B---3--:R-:W3:Y:S04]  /*1a4a0*/  LDL.LU.64 R218, [R1+0x8a0] ;  /* 0x0008a00001da7983 */ /* 0x008ee80000300a00 */
[----:B------:R1:W-:Y:S04]  /*1a4b0*/  STL [R1+0x6b8], R0 ;  /* 0x0006b80001007387 */ /* 0x0003e80000100800 */
[----:B----4-:R4:W-:Y:S01]  /*1a4c0*/  STL [R1+0x6c4], R212 ;  /* 0x0006c4d401007387 */ /* 0x0109e20000100800 */
[----:B-1----:R-:W-:-:S03]  /*1a4d0*/  MOV R0, R213 ;  /* 0x000000d500007202 */ /* 0x002fc60000000f00 */
[----:B----4-:R-:W4:Y:S04]  /*1a4e0*/  LDL.LU.64 R212, [R1+0x8a8] ;  /* 0x0008a80001d47983 */ /* 0x010f280000300a00 */
        /* <DEDUP_REMOVED lines=42> */
[----:B-1----:R-:W-:-:S03]  /*1a790*/  IMAD.MOV.U32 R0, RZ, RZ, R213 ;  /* 0x000000ffff007224 */ /* 0x002fc600078e00d5 */
[----:B----4-:R-:W4:Y:S04]  /*1a7a0*/  LDL.LU.64 R212, [R1+0x900] ;  /* 0x0009000001d47983 */ /* 0x010f280000300a00 */
        /* <DEDUP_REMOVED lines=34> */
[----:B-1----:R-:W-:-:S03]  /*1a9d0*/  MOV R0, R217 ;  /* 0x000000d900007202 */ /* 0x002fc60000000f00 */
        /* <DEDUP_REMOVED lines=430> */
[----:B------:R-:W-:Y:S04]  /*1c4c0*/  STL [R1+0xac4], R230 ;  /* 0x000ac4e601007387 */ /* 0x000fe80000100800 */
[----:B------:R-:W4:Y:S01]  /*1c4d0*/  LDL.LU.64 R228, [R1+0xca8] ;  /* 0x000ca80001e47983 */ /* 0x000f220000300a00 */
[----:B-1----:R-:W-:-:S05]  /*1c4e0*/  MOV R0, R231 ;  /* 0x000000e700007202 */ /* 0x002fca0000000f00 */
[----:B------:R1:W-:Y:S04]  /*1c4f0*/  STL [R1+0xac0], R0 ;  /* 0x000ac00001007387 */ /* 0x0003e80000100800 */
[----:B------:R-:W-:Y:S01]  /*1c500*/  STL [R1+0xacc], R224 ;  /* 0x000acce001007387 */ /* 0x000fe20000100800 */
[----:B-1----:R-:W-:-:S03]  /*1c510*/  IMAD.MOV.U32 R0, RZ, RZ, R225 ;  /* 0x000000ffff007224 */ /* 0x002fc600078e00e1 */
        /* <DEDUP_REMOVED lines=18> */
[----:B------:R-:W-:Y:S04]  /*1c640*/  STL [R1+0xaf4], R226 ;  /* 0x000af4e201007387 */ /* 0x000fe80000100800 */
[----:B------:R-:W4:Y:S01]  /*1c650*/  LDL.64 R224, [R1+0xf30] ;  /* 0x000f300001e07983 */ /* 0x000f220000100a00 */
[----:B-1----:R-:W-:-:S05]  /*1c660*/  IMAD.MOV.U32 R0, RZ, RZ, R227 ;  /* 0x000000ffff007224 */ /* 0x002fca00078e00e3 */
[----:B------:R1:W-:Y:S02]  /*1c670*/  STL [R1+0xaf0], R0 ;  /* 0x000af00001007387 */ /* 0x0003e40000100800 */
[----:B-1----:R-:W-:Y:S02]  /*1c680*/  IMAD.MOV.U32 R0, RZ, RZ, R215 ;  /* 0x000000ffff007224 */ /* 0x002fe400078e00d7 */
[----:B------:R1:W-:Y:S04]  /*1c690*/  STL [R1+0xafc], R214 ;  /* 0x000afcd601007387 */ /* 0x0003e80000100800 */
[----:B-1----:R-:W4:Y:S04]  /*1c6a0*/  LDL.64 R214, [R1+0xf38] ;  /* 0x000f380001d67983 */ /* 0x002f280000100a00 */
[----:B------:R1:W-:Y:S04]  /*1c6b0*/  STL [R1+0xaf8], R0 ;  /* 0x000af80001007387 */ /* 0x0003e80000100800 */
[----:B------:R1:W-:Y:S04]  /*1c6c0*/  STL [R1+0xb04], R208 ;  /* 0x000b04d001007387 */ /* 0x0003e80000100800 */
[----:B------:R-:W4:Y:S01]  /*1c6d0*/  LDL.64 R226, [R1+0xf40] ;  /* 0x000f400001e27983 */ /* 0x000f220000100a00 */
[----:B-1----:R-:W-:-:S03]  /*1c6e0*/  MOV R0, R209 ;  /* 0x000000d100007202 */ /* 0x002fc60000000f00 */
[----:B------:R-:W-:Y:S04]  /*1c6f0*/  STL [R1+0xb0c], R220 ;  /* 0x000b0cdc01007387 */ /* 0x000fe80000100800 */
[----:B------:R1:W-:Y:S04]  /*1c700*/  STL [R1+0xb00], R0 ;  /* 0x000b000001007387 */ /* 0x0003e80000100800 */
[----:B------:R-:W4:Y:S01]  /*1c710*/  LDL.64 R208, [R1+0xf48] ;  /* 0x000f480001d07983 */ /* 0x000f220000100a00 */
        /* <DEDUP_REMOVED lines=8> */
[----:B-1----:R-:W-:-:S03]  /*1c7a0*/  IMAD.MOV.U32 R0, RZ, RZ, R229 ;  /* 0x000000ffff007224 */ /* 0x002fc600078e00e5 */
[----:B------:R-:W-:Y:S04]  /*1c7b0*/  STL [R1+0xb24], R230 ;  /* 0x000b24e601007387 */ /* 0x000fe80000100800 */
[----:B------:R1:W-:Y:S02]  /*1c7c0*/  STL [R1+0xb18], R0 ;  /* 0x000b180001007387 */ /* 0x0003e40000100800 */
[----:B-1----:R-:W-:Y:S02]  /*1c7d0*/  MOV R0, R231 ;  /* 0x000000e700007202 */ /* 0x002fe40000000f00 */
[----:B------:R-:W4:Y:S04]  /*1c7e0*/  LDL.LU.64 R230, [R1+0xf60] ;  /* 0x000f600001e67983 */ /* 0x000f280000300a00 */
[----:B------:R2:W-:Y:S02]  /*1c7f0*/  STL [R1+0xb20], R0 ;  /* 0x000b200001007387 */ /* 0x0005e40000100800 */
[----:B--2---:R-:W-:-:S02]  /*1c800*/  IMAD.MOV.U32 R0, RZ, RZ, R217 ;  /* 0x000000ffff007224 */ /* 0x004fc400078e00d9 */
[----:B------:R1:W-:Y:S04]  /*1c810*/  STL [R1+0xb2c], R216 ;  /* 0x000b2cd801007387 */ /* 0x0003e80000100800 */
[----:B-1----:R-:W2:Y:S04]  /*1c820*/  LDL.LU.64 R216, [R1+0xf68] ;  /* 0x000f680001d87983 */ /* 0x002ea80000300a00 */
[----:B------:R3:W-:Y:S02]  /*1c830*/  STL [R1+0xb28], R0 ;  /* 0x000b280001007387 */ /* 0x0007e40000100800 */
[----:B---3--:R-:W-:-:S02]  /*1c840*/  IMAD.MOV.U32 R0, RZ, RZ, R219 ;  /* 0x000000ffff007224 */ /* 0x008fc400078e00db */
[----:B------:R1:W-:Y:S04]  /*1c850*/  STL [R1+0xb34], R218 ;  /* 0x000b34da01007387 */ /* 0x0003e80000100800 */
[----:B-1----:R-:W3:Y:S04]  /*1c860*/  LDL.LU.64 R218, [R1+0xf70] ;  /* 0x000f700001da7983 */ /* 0x002ee80000300a00 */
        /* <DEDUP_REMOVED lines=31> */
[----:B------:R-:W4:Y:S04]  /*1ca60*/  LDL.LU.64 R222, [R1+0xfb0] ;  /* 0x000fb00001de7983 */ /* 0x000f280000300a00 */
[----:B------:R1:W-:Y:S04]  /*1ca70*/  STL [R1+0xb70], R0 ;  /* 0x000b700001007387 */ /* 0x0003e80000100800 */
[----:B------:R-:W-:Y:S04]  /*1ca80*/  STL [R1+0xb7c], R230 ;  /* 0x000b7ce601007387 */ /* 0x000fe80000100800 */
[----:B------:R-:W4:Y:S01]  /*1ca90*/  LDL.LU.64 R228, [R1+0xfb8] ;  /* 0x000fb80001e47983 */ /* 0x000f220000300a00 */
[----:B-1----:R-:W-:-:S05]  /*1caa0*/  IMAD.MOV.U32 R0, RZ, RZ, R231 ;  /* 0x000000ffff007224 */ /* 0x002fca00078e00e7 */
[----:B------:R1:W-:Y:S04]  /*1cab0*/  STL [R1+0xb78], R0 ;  /* 0x000b780001007387 */ /* 0x0003e80000100800 */
[----:B--2---:R2:W-:Y:S01]  /*1cac0*/  STL [R1+0xb84], R216 ;  /* 0x000b84d801007387 */ /* 0x0045e20000100800 */
[----:B-1----:R-:W-:-:S03]  /*1cad0*/  MOV R0, R217 ;  /* 0x000000d900007202 */ /* 0x002fc60000000f00 */
[----:B--2---:R-:W2:Y:S04]  /*1cae0*/  LDL.LU.64 R216, [R1+0xfc0] ;  /* 0x000fc00001d87983 */ /* 0x004ea80000300a00 */
[----:B------:R3:W-:Y:S02]  /*1caf0*/  STL [R1+0xb80], R0 ;  /* 0x000b800001007387 */ /* 0x0007e40000100800 */
[----:B---3--:R-:W-:Y:S02]  /*1cb00*/  IMAD.MOV.U32 R0, RZ, RZ, R219 ;  /* 0x000000ffff007224 */ /* 0x008fe400078e00db */
[----:B------:R1:W-:Y:S04]  /*1cb10*/  STL [R1+0xb8c], R218 ;  /* 0x000b8cda01007387 */ /* 0x0003e80000100800 */
[----:B-1----:R-:W3:Y:S04]  /*1cb20*/  LDL.LU.64 R218, [R1+0xfc8] ;  /* 0x000fc80001da7983 */ /* 0x002ee80000300a00 */
[----:B------:R1:W-:Y:S04]  /*1cb30*/  STL [R1+0xb88], R0 ;  /* 0x000b880001007387 */ /* 0x0003e80000100800 */
[----:B----4-:R4:W-:Y:S04]  /*1cb40*/  STL [R1+0xb94], R212 ;  /* 0x000b94d401007387 */ /* 0x0109e80000100800 */
[----:B------:R-:W3:Y:S01]  /*1cb50*/  LDL.LU.64 R230, [R1+0xfd0] ;  /* 0x000fd00001e67983 */ /* 0x000ee20000300a00 */
[----:B-1----:R-:W-:-:S03]  /*1cb60*/  IMAD.MOV.U32 R0, RZ, RZ, R213 ;  /* 0x000000ffff007224 */ /* 0x002fc600078e00d5 */
[----:B------:R-:W-:Y:S04]  /*1cb70*/  STL [R1+0xb9c], R210 ;  /* 0x000b9cd201007387 */ /* 0x000fe80000100800 */
[----:B------:R1:W-:Y:S04]  /*1cb80*/  STL [R1+0xb90], R0 ;  /* 0x000b900001007387 */ /* 0x0003e80000100800 */
[----:B----4-:R-:W4:Y:S01]  /*1cb90*/  LDL.LU.64 R212, [R1+0xfd8] ;  /* 0x000fd80001d47983 */ /* 0x010f220000300a00 */
[----:B-1----:R-:W-:-:S03]  /*1cba0*/  IMAD.MOV.U32 R0, RZ, RZ, R211 ;  /* 0x000000ffff007224 */ /* 0x002fc600078e00d3 */
[----:B------:R-:W-:Y:S04]  /*1cbb0*/  STL [R1+0xba4], R224 ;  /* 0x000ba4e001007387 */ /* 0x000fe80000100800 */
[----:B------:R1:W-:Y:S04]  /*1cbc0*/  STL [R1+0xb98], R0 ;  /* 0x000b980001007387 */ /* 0x0003e80000100800 */
[----:B------:R-:W4:Y:S01]  /*1cbd0*/  LDL.LU.64 R210, [R1+0xfe0] ;  /* 0x000fe00001d27983 */ /* 0x000f220000300a00 */
[----:B-1----:R-:W-:-:S03]  /*1cbe0*/  MOV R0, R225 ;  /* 0x000000e100007202 */ /* 0x002fc60000000f00 */
        /* <DEDUP_REMOVED lines=24> */
[----:B--2---:R-:W-:Y:S04]  /*1cd70*/  STL [R1+0xbdc], R216 ;  /* 0x000bdcd801007387 */ /* 0x004fe80000100800 */
[----:B------:R1:W-:Y:S02]  /*1cd80*/  STL [R1+0xbd0], R0 ;  /* 0x000bd00001007387 */ /* 0x0003e40000100800 */
[----:B-1----:R-:W-:Y:S02]  /*1cd90*/  IMAD.MOV.U32 R0, RZ, RZ, R217 ;  /* 0x000000ffff007224 */ /* 0x002fe400078e00d9 */
[----:B------:R-:W2:Y:S04]  /*1cda0*/  LDL.LU.64 R216, [R1+0x1018] ;  /* 0x0010180001d87983 */ /* 0x000ea80000300a00 */
[----:B------:R3:W-:Y:S02]  /*1cdb0*/  STL [R1+0xbd8], R0 ;  /* 0x000bd80001007387 */ /* 0x0007e40000100800 */
[----:B---3--:R-:W-:-:S02]  /*1cdc0*/  MOV R0, R219 ;  /* 0x000000db00007202 */ /* 0x008fc40000000f00 */
[----:B------:R1:W-:Y:S04]  /*1cdd0*/  STL [R1+0xbe4], R218 ;  /* 0x000be4da01007387 */ /* 0x0003e80000100800 */
[----:B------:R-:W-:Y:S04]  /*1cde0*/  STL [R1+0xbec], R230 ;  /* 0x000bece601007387 */ /* 0x000fe80000100800 */
[----:B------:R3:W-:Y:S04]  /*1cdf0*/  STL [R1+0xbe0], R0 ;  /* 0x000be00001007387 */ /* 0x0007e80000100800 */
[----:B-1----:R-:W2:Y:S01]  /*1ce00*/  LDL.LU.64 R218, [R1+0x1020] ;  /* 0x0010200001da7983 */ /* 0x002ea20000300a00 */
[----:B---3--:R-:W-:-:S03]  /*1ce10*/  IMAD.MOV.U32 R0, RZ, RZ, R231 ;  /* 0x000000ffff007224 */ /* 0x008fc600078e00e7 */
[----:B----4-:R-:W-:Y:S04]  /*1ce20*/  STL [R1+0xbf4], R212 ;  /* 0x000bf4d401007387 */ /* 0x010fe80000100800 */
[----:B------:R1:W-:Y:S02]  /*1ce30*/  STL [R1+0xbe8], R0 ;  /* 0x000be80001007387 */ /* 0x0003e40000100800 */
[----:B-1----:R-:W-:Y:S02]  /*1ce40*/  IMAD.MOV.U32 R0, RZ, RZ, R213 ;  /* 0x000000ffff007224 */ /* 0x002fe400078e00d5 */
[----:B------:R-:W3:Y:S04]  /*1ce50*/  LDL.LU.64 R212, [R1+0x1028] ;  /* 0x0010280001d47983 */ /* 0x000ee80000300a00 */
[----:B------:R1:W-:Y:S04]  /*1ce60*/  STL [R1+0xbf0], R0 ;  /* 0x000bf00001007387 */ /* 0x0003e80000100800 */
[----:B------:R4:W-:Y:S01]  /*1ce70*/  STL [R1+0xbfc], R210 ;  /* 0x000bfcd201007387 */ /* 0x0009e20000100800 */
[----:B-1----:R-:W-:-:S03]  /*1ce80*/  IMAD.MOV.U32 R0, RZ, RZ, R211 ;  /* 0x000000ffff007224 */ /* 0x002fc600078e00d3 */
[----:B------:R-:W-:Y:S04]  /*1ce90*/  STL [R1+0xc04], R224 ;  /* 0x000c04e001007387 */ /* 0x000fe80000100800 */
[----:B------:R1:W-:Y:S04]  /*1cea0*/  STL [R1+0xbf8], R0 ;  /* 0x000bf80001007387 */ /* 0x0003e80000100800 */
[----:B----4-:R-:W4:Y:S01]  /*1ceb0*/  LDL.LU.64 R210, [R1+0x1030] ;  /* 0x0010300001d27983 */ /* 0x010f220000300a00 */
[----:B-1----:R-:W-:-:S03]  /*1cec0*/  MOV R0, R225 ;  /* 0x000000e100007202 */ /* 0x002fc60000000f00 */
[----:B------:R-:W-:Y:S04]  /*1ced0*/  STL [R1+0xc0c], R214 ;  /* 0x000c0cd601007387 */ /* 0x000fe80000100800 */
[----:B------:R1:W-:Y:S04]  /*1cee0*/  STL [R1+0xc00], R0 ;  /* 0x000c000001007387 */ /* 0x0003e80000100800 */
[----:B------:R-:W4:Y:S01]  /*1cef0*/  LDL.LU.64 R238, [R1+0x1038] ;  /* 0x0010380001ee7983 */ /* 0x000f220000300a00 */
[----:B-1----:R-:W-:-:S05]  /*1cf00*/  IMAD.MOV.U32 R0, RZ, RZ, R215 ;  /* 0x000000ffff007224 */ /* 0x002fca00078e00d7 */
[----:B------:R1:W-:Y:S04]  /*1cf10*/  STL [R1+0xc08], R0 ;  /* 0x000c080001007387 */ /* 0x0003e80000100800 */
[----:B------:R-:W-:Y:S04]  /*1cf20*/  STL [R1+0xc14], R226 ;  /* 0x000c14e201007387 */ /* 0x000fe80000100800 */
        /* <DEDUP_REMOVED lines=10> */
[----:B-1----:R-:W-:-:S03]  /*1cfd0*/  MOV R0, R221 ;  /* 0x000000dd00007202 */ /* 0x002fc60000000f00 */
[----:B------:R-:W-:Y:S04]  /*1cfe0*/  STL [R1+0xc2c], R222 ;  /* 0x000c2cde01007387 */ /* 0x000fe80000100800 */
[----:B------:R1:W-:Y:S04]  /*1cff0*/  STL [R1+0xc20], R0 ;  /* 0x000c200001007387 */ /* 0x0003e80000100800 */
[----:B------:R-:W4:Y:S04]  /*1d000*/  LDL.LU.64 R228, [R1+0x1060] ;  /* 0x0010600001e47983 */ /* 0x000f280000300a00 */
[----:B------:R-:W4:Y:S01]  /*1d010*/  LDL.LU.64 R230, [R1+0x1068] ;  /* 0x0010680001e67983 */ /* 0x000f220000300a00 */
[----:B-1----:R-:W-:-:S05]  /*1d020*/  IMAD.MOV.U32 R0, RZ, RZ, R223 ;  /* 0x000000ffff007224 */ /* 0x002fca00078e00df */
[----:B------:R1:W-:Y:S04]  /*1d030*/  STL [R1+0xc28], R0 ;  /* 0x000c280001007387 */ /* 0x0003e80000100800 */
[----:B--2---:R-:W-:Y:S04]  /*1d040*/  STL [R1+0xc34], R216 ;  /* 0x000c34d801007387 */ /* 0x004fe80000100800 */
[----:B------:R-:W2:Y:S01]  /*1d050*/  LDL.LU.64 R224, [R1+0x1070] ;  /* 0x0010700001e07983 */ /* 0x000ea20000300a00 */
[----:B-1----:R-:W-:-:S03]  /*1d060*/  IMAD.MOV.U32 R0, RZ, RZ, R217 ;  /* 0x000000ffff007224 */ /* 0x002fc600078e00d9 */
[----:B------:R-:W2:Y:S04]  /*1d070*/  LDL.LU.64 R226, [R1+0x1078] ;  /* 0x0010780001e27983 */ /* 0x000ea80000300a00 */
[----:B------:R1:W-:Y:S02]  /*1d080*/  STL [R1+0xc30], R0 ;  /* 0x000c300001007387 */ /* 0x0003e40000100800 */
[----:B-1----:R-:W-:Y:S02]  /*1d090*/  IMAD.MOV.U32 R0, RZ, RZ, R219 ;  /* 0x000000ffff007224 */ /* 0x002fe400078e00db */
[----:B------:R-:W-:Y:S04]  /*1d0a0*/  STL [R1+0xc3c], R218 ;  /* 0x000c3cda01007387 */ /* 0x000fe80000100800 */
[----:B------:R-:W2:Y:S04]  /*1d0b0*/  LDL.LU.64 R220, [R1+0x1080] ;  /* 0x0010800001dc7983 */ /* 0x000ea80000300a00 */
[----:B------:R-:W2:Y:S04]  /*1d0c0*/  LDL.LU.64 R222, [R1+0x1088] ;  /* 0x0010880001de7983 */ /* 0x000ea80000300a00 */
[----:B------:R3:W-:Y:S02]  /*1d0d0*/  STL [R1+0xc38], R0 ;  /* 0x000c380001007387 */ /* 0x0007e40000100800 */
[----:B---3--:R-:W-:-:S02]  /*1d0e0*/  MOV R0, R213 ;  /* 0x000000d500007202 */ /* 0x008fc40000000f00 */
[----:B------:R-:W-:Y:S04]  /*1d0f0*/  STL [R1+0xc44], R212 ;  /* 0x000c44d401007387 */ /* 0x000fe80000100800 */
[----:B------:R-:W3:Y:S04]  /*1d100*/  LDL.LU.64 R216, [R1+0x1090] ;  /* 0x0010900001d87983 */ /* 0x000ee80000300a00 */
[----:B------:R-:W3:Y:S04]  /*1d110*/  LDL.LU.64 R218, [R1+0x1098] ;  /* 0x0010980001da7983 */ /* 0x000ee80000300a00 */
[----:B------:R4:W-:Y:S02]  /*1d120*/  STL [R1+0xc40], R0 ;  /* 0x000c400001007387 */ /* 0x0009e40000100800 */
[----:B----4-:R-:W-:-:S02]  /*1d130*/  IMAD.MOV.U32 R0, RZ, RZ, R211 ;  /* 0x000000ffff007224 */ /* 0x010fc400078e00d3 */
[----:B------:R1:W-:Y:S04]  /*1d140*/  STL [R1+0xc4c], R210 ;  /* 0x000c4cd201007387 */ /* 0x0003e80000100800 */
[----:B------:R-:W4:Y:S04]  /*1d150*/  LDL.LU.64 R212, [R1+0x10a0] ;  /* 0x0010a00001d47983 */ /* 0x000f280000300a00 */
[----:B-1----:R-:W4:Y:S04]  /*1d160*/  LDL.LU.64 R210, [R1+0x10a8] ;  /* 0x0010a80001d27983 */ /* 0x002f280000300a00 */
        /* <DEDUP_REMOVED lines=8> */
[----:B------:R-:W-:Y:S01]  /*1d1f0*/  STL [R1+0xc64], R232 ;  /* 0x000c64e801007387 */ /* 0x000fe20000100800 */
[----:B-1----:R-:W-:-:S03]  /*1d200*/  MOV R0, R233 ;  /* 0x000000e900007202 */ /* 0x002fc60000000f00 */
[----:B------:R-:W-:Y:S04]  /*1d210*/  STL [R1+0xc6c], R208 ;  /* 0x000c6cd001007387 */ /* 0x000fe80000100800 */
[----:B------:R1:W-:Y:S02]  /*1d220*/  STL [R1+0xc60], R0 ;  /* 0x000c600001007387 */ /* 0x0003e40000100800 */
[----:B-1----:R-:W-:Y:S02]  /*1d230*/  IMAD.MOV.U32 R0, RZ, RZ, R209 ;  /* 0x000000ffff007224 */ /* 0x002fe400078e00d1 */
[----:B------:R-:W-:Y:S04]  /*1d240*/  STL [R1+0xc74], R234 ;  /* 0x000c74ea01007387 */ /* 0x000fe80000100800 */
[----:B------:R1:W-:Y:S04]  /*1d250*/  STL [R1+0xc68], R0 ;  /* 0x000c680001007387 */ /* 0x0003e80000100800 */
[----:B------:R-:W4:Y:S01]  /*1d260*/  LDL.LU.64 R208, [R1+0x10b0] ;  /* 0x0010b00001d07983 */ /* 0x000f220000300a00 */
[----:B-1----:R-:W-:-:S03]  /*1d270*/  IMAD.MOV.U32 R0, RZ, RZ, R235 ;  /* 0x000000ffff007224 */ /* 0x002fc600078e00eb */
[----:B------:R-:W-:Y:S04]  /*1d280*/  STL [R1+0xc7c], R228 ;  /* 0x000c7ce401007387 */ /* 0x000fe80000100800 */
        /* <DEDUP_REMOVED lines=13> */
[----:B------:R-:W-:Y:S01]  /*1d360*/  STL [R1+0xca4], R222 ;  /* 0x000ca4de01007387 */ /* 0x000fe20000100800 */
[----:B-1----:R-:W-:-:S05]  /*1d370*/  IMAD.MOV.U32 R0, RZ, RZ, R221 ;  /* 0x000000ffff007224 */ /* 0x002fca00078e00dd */
[----:B------:R1:W-:Y:S02]  /*1d380*/  STL [R1+0xc98], R0 ;  /* 0x000c980001007387 */ /* 0x0003e40000100800 */
[----:B-1----:R-:W-:Y:S02]  /*1d390*/  MOV R0, R223 ;  /* 0x000000df00007202 */ /* 0x002fe40000000f00 */
[----:B---3--:R-:W-:Y:S04]  /*1d3a0*/  STL [R1+0xcac], R216 ;  /* 0x000cacd801007387 */ /* 0x008fe80000100800 */
[----:B------:R1:W-:Y:S04]  /*1d3b0*/  STL [R1+0xca0], R0 ;  /* 0x000ca00001007387 */ /* 0x0003e80000100800 */
[----:B------:R-:W-:Y:S01]  /*1d3c0*/  STL [R1+0xcb4], R218 ;  /* 0x000cb4da01007387 */ /* 0x000fe20000100800 */
[----:B-1----:R-:W-:-:S05]  /*1d3d0*/  IMAD.MOV.U32 R0, RZ, RZ, R217 ;  /* 0x000000ffff007224 */ /* 0x002fca00078e00d9 */
[----:B------:R1:W-:Y:S04]  /*1d3e0*/  STL [R1+0xca8], R0 ;  /* 0x000ca80001007387 */ /* 0x0003e80000100800 */
[----:B----4-:R-:W-:Y:S01]  /*1d3f0*/  STL [R1+0xcbc], R212 ;  /* 0x000cbcd401007387 */ /* 0x010fe20000100800 */
[----:B-1----:R-:W-:-:S05]  /*1d400*/  IMAD.MOV.U32 R0, RZ, RZ, R219 ;  /* 0x000000ffff007224 */ /* 0x002fca00078e00db */
[----:B------:R1:W-:Y:S04]  /*1d410*/  STL [R1+0xcb0], R0 ;  /* 0x000cb00001007387 */ /* 0x0003e80000100800 */
[----:B------:R-:W-:Y:S01]  /*1d420*/  STL [R1+0xcc4], R210 ;  /* 0x000cc4d201007387 */ /* 0x000fe20000100800 */
[----:B-1----:R-:W-:-:S05]  /*1d430*/  IMAD.MOV.U32 R0, RZ, RZ, R213 ;  /* 0x000000ffff007224 */ /* 0x002fca00078e00d5 */
[----:B------:R1:W-:Y:S02]  /*1d440*/  STL [R1+0xcb8], R0 ;  /* 0x000cb80001007387 */ /* 0x0003e40000100800 */
[----:B-1----:R-:W-:-:S05]  /*1d450*/  MOV R0, R211 ;  /* 0x000000d300007202 */ /* 0x002fca0000000f00 */
[----:B------:R1:W-:Y:S02]  /*1d460*/  STL [R1+0xcc0], R0 ;  /* 0x000cc00001007387 */ /* 0x0003e40000100800 */
[----:B-1----:R-:W-:Y:S02]  /*1d470*/  IMAD.MOV.U32 R0, RZ, RZ, R215 ;  /* 0x000000ffff007224 */ /* 0x002fe400078e00d7 */
[----:B------:R-:W-:Y:S04]  /*1d480*/  STL [R1+0xccc], R214 ;  /* 0x000cccd601007387 */ /* 0x000fe80000100800 */
[----:B------:R1:W-:Y:S01]  /*1d490*/  STL [R1+0xcc8], R0 ;  /* 0x000cc80001007387 */ /* 0x0003e20000100800 */
[----:B------:R-:W-:-:S03]  /*1d4a0*/  IMAD.MOV.U32 R5, RZ, RZ, R209 ;  /* 0x000000ffff057224 */ /* 0x000fc600078e00d1 */
[----:B------:R-:W-:Y:S04]  /*1d4b0*/  STL [R1+0xcd4], R208 ;  /* 0x000cd4d001007387 */ /* 0x000fe80000100800 */
[----:B------:R2:W-:Y:S04]  /*1d4c0*/  STL [R1+0xcd0], R5 ;  /* 0x000cd00501007387 */ /* 0x0005e80000100800 */
[----:B------:R3:W-:Y:S04]  /*1d4d0*/  STL [R1+0x310], RZ ;  /* 0x000310ff01007387 */ /* 0x0007e80000100800 */
        /* <DEDUP_REMOVED lines=68> */
[----:B------:R-:W4:Y:S04]  /*1d920*/  S2R R211, SR_TID.X ;  /* 0x0000000000d37919 */ /* 0x000f280000002100 */
        /* <DEDUP_REMOVED lines=13> */
[----:B------:R3:W-:Y:S01]  /*1da00*/  STL [R1+0x224], RZ ;  /* 0x000224ff01007387 */ /* 0x0007e20000100800 */
[----:B------:R-:W-:-:S03]  /*1da10*/  IMAD.MOV.U32 R210, RZ, RZ, 0x3f ;  /* 0x0000003fffd27424 */ /* 0x000fc600078e00ff */
[----:B------:R3:W-:Y:S04]  /*1da20*/  STL [R1+0x228], RZ ;  /* 0x000228ff01007387 */ /* 0x0007e80000100800 */
[----:B------:R3:W-:Y:S04]  /*1da30*/  STL [R1+0x22c], RZ ;  /* 0x00022cff01007387 */ /* 0x0007e80000100800 */
[----:B------:R3:W-:Y:S04]  /*1da40*/  STL [R1+0x210], RZ ;  /* 0x000210ff01007387 */ /* 0x0007e80000100800 */
[----:B------:R3:W-:Y:S04]  /*1da50*/  STL [R1+0x214], RZ ;  /* 0x000214ff01007387 */ /* 0x0007e80000100800 */
[----:B------:R3:W-:Y:S01]  /*1da60*/  STL [R1+0x218], RZ ;  /* 0x000218ff01007387 */ /* 0x0007e20000100800 */
[----:B------:R-:W-:-:S03]  /*1da70*/  IADD3 R210, R210, c[0x0][0x180], RZ ;  /* 0x00006000d2d27a10 */ /* 0x000fc60007ffe0ff */
[----:B------:R3:W-:Y:S01]  /*1da80*/  STL [R1+0x21c], RZ ;  /* 0x00021cff01007387 */ /* 0x0007e20000100800 */
[C---:B----4-:R-:W-:Y:S02]  /*1da90*/  LOP3.LUT R3, R211.reuse, 0x3, RZ, 0xc0, !PT ;  /* 0x00000003d3037812 */ /* 0x050fe400078ec0ff */
[C---:B-1----:R-:W-:Y:S02]  /*1daa0*/  LOP3.LUT R0, R211.reuse, 0x1c, RZ, 0xc0, !PT ;  /* 0x0000001cd3007812 */ /* 0x042fe400078ec0ff */
[----:B------:R-:W-:Y:S02]  /*1dab0*/  LOP3.LUT R4, R211, 0x7, RZ, 0xc0, !PT ;  /* 0x00000007d3047812 */ /* 0x000fe400078ec0ff */
[----:B------:R-:W-:Y:S01]  /*1dac0*/  SHF.R.S32.HI R2, RZ, 0x1f, R210 ;  /* 0x0000001fff027819 */ /* 0x000fe200000114d2 */
[----:B------:R-:W-:Y:S02]  /*1dad0*/  IMAD R13, R3, 0x120, R0 ;  /* 0x00000120030d7824 */ /* 0x000fe400078e0200 */
[----:B------:R-:W-:Y:S01]  /*1dae0*/  IMAD R0, R4, 0x110, RZ ;  /* 0x0000011004007824 */ /* 0x000fe200078e02ff */
[----:B------:R-:W-:-:S02]  /*1daf0*/  LEA.HI R2, R2, R210, RZ, 0x6 ;  /* 0x000000d202027211 */ /* 0x000fc400078f30ff */
[----:B------:R-:W-:Y:S02]  /*1db00*/  SHF.L.U32 R4, R211, 0x1, RZ ;  /* 0x00000001d3047819 */ /* 0x000fe400000006ff */
[----:B------:R-:W-:Y:S02]  /*1db10*/  SHF.R.S32.HI R3, RZ, 0x1f, R252 ;  /* 0x0000001fff037819 */ /* 0x000fe400000114fc */
[----:B------:R-:W-:Y:S02]  /*1db20*/  SHF.R.S32.HI R2, RZ, 0x6, R2 ;  /* 0x00000006ff027819 */ /* 0x000fe40000011402 */
[----:B------:R-:W-:Y:S01]  /*1db30*/  LOP3.LUT R12, R0, 0x30, R4, 0x78, !PT ;  /* 0x00000030000c7812 */ /* 0x000fe200078e7804 */
[----:B------:R-:W-:Y:S01]  /*1db40*/  USHF.R.S32.HI UR6, URZ, 0x1f, UR4 ;  /* 0x0000001f3f067899 */ /* 0x000fe20008011404 */
[----:B------:R-:W-:Y:S02]  /*1db50*/  SHF.L.U64.HI R0, R252, 0x2, R3 ;  /* 0x00000002fc007819 */ /* 0x000fe40000010203 */
[C---:B------:R-:W-:Y:S01]  /*1db60*/  LOP3.LUT R3, R13.reuse, 0x20, RZ, 0x3c, !PT ;  /* 0x000000200d037812 */ /* 0x040fe200078e3cff */
[----:B------:R-:W-:Y:S01]  /*1db70*/  CS2R R204, SRZ ;  /* 0x0000000000cc7805 */ /* 0x000fe2000001ff00 */
[C---:B------:R-:W-:Y:S01]  /*1db80*/  LOP3.LUT R14, R13.reuse, 0x40, RZ, 0x3c, !PT ;  /* 0x000000400d0e7812 */ /* 0x040fe200078e3cff */
[----:B------:R-:W-:Y:S01]  /*1db90*/  CS2R R206, SRZ ;  /* 0x0000000000ce7805 */ /* 0x000fe2000001ff00 */
[----:B------:R-:W-:Y:S01]  /*1dba0*/  IADD3 R3, R2, -0x2, RZ ;  /* 0xfffffffe02037810 */ /* 0x000fe20007ffe0ff */
        /* <DEDUP_REMOVED lines=62> */
[----:B--2---:R-:W-:Y:S01]  /*1df90*/  CS2R R4, SRZ ;  /* 0x0000000000047805 */ /* 0x004fe2000001ff00 */
        /* <DEDUP_REMOVED lines=19> */
[----:B------:R-:W-:-:S02]  /*1e0d0*/  LOP3.LUT R13, R13, 0x60, RZ, 0x3c, !PT ;  /* 0x000000600d0d7812 */ /* 0x000fc400078e3cff */
[----:B------:R-:W-:Y:S01]  /*1e0e0*/  LOP3.LUT R2, R12, 0x40, RZ, 0x3c, !PT ;  /* 0x000000400c027812 */ /* 0x000fe200078e3cff */
[----:B------:R-:W-:Y:S02]  /*1e0f0*/  USHF.L.U32 UR7, UR4, 0x2, URZ ;  /* 0x0000000204077899 */ /* 0x000fe4000800063f */
[----:B------:R-:W-:Y:S02]  /*1e100*/  USHF.L.U64.HI UR6, UR4, 0x2, UR6 ;  /* 0x0000000204067899 */ /* 0x000fe40008010206 */
[----:B------:R-:W-:Y:S02]  /*1e110*/  UMOV UR5, 0x1 ;  /* 0x0000000100057882 */ /* 0x000fe40000000000 */
[----:B---3--:R-:W-:Y:S02]  /*1e120*/  UMOV UR4, 0xffffffff ;  /* 0xffffffff00047882 */ /* 0x008fe40000000000 */
.L_x_1:
[----:B------:R-:W1:Y:S01]  /*1e130*/  S2R R2, SR_TID.X ;  /* 0x0000000000027919 */ /* 0x000e620000002100 */
[----:B------:R-:W-:Y:S01]  /*1e140*/  UIADD3 UR4, UR4, 0x1, URZ ;  /* 0x0000000104047890 */ /* 0x000fe2000fffe03f */
[----:B------:R-:W-:-:S04]  /*1e150*/  DEPBAR.LE SB0, 0x2 ;  /* 0x000080800000791a */ /* 0x000fc80000000000 */
[----:B------:R-:W-:Y:S01]  /*1e160*/  UISETP.GT.AND UP0, UPT, UR4, 0x1, UPT ;  /* 0x000000010400788c */ /* 0x000fe2000bf04270 */
[----:B------:R-:W-:Y:S03]  /*1e170*/  STL [R1+0x1608], R209 ;  /* 0x001608d101007387 */ /* 0x000fe60000100800 */
[----:B------:R-:W-:Y:S01]  /*1e180*/  USEL UR4, UR4, URZ, !UP0 ;  /* 0x0000003f04047287 */ /* 0x000fe2000c000000 */
[----:B------:R-:W-:Y:S04]  /*1e190*/  STL [R1+0x1604], R210 ;  /* 0x001604d201007387 */ /* 0x000fe80000100800 */
[----:B------:R-:W-:Y:S01]  /*1e1a0*/  STL [R1+0x1600], R211 ;  /* 0x001600d301007387 */ /* 0x000fe20000100800 */
[----:B------:R-:W-:-:S03]  /*1e1b0*/  IMAD.U32 R3, RZ, RZ, UR4 ;  /* 0x00000004ff037e24 */ /* 0x000fc6000f8e00ff */
[----:B------:R2:W-:Y:S01]  /*1e1c0*/  STL [R1+0x12bc], R0 ;  /* 0x0012bc0001007387 */ /* 0x0005e20000100800 */
[C---:B-1----:R-:W-:Y:S02]  /*1e1d0*/  LOP3.LUT R13, R2.reuse, 0x1c, RZ, 0xc0, !PT ;  /* 0x0000001c020d7812 */ /* 0x042fe400078ec0ff */
[C---:B------:R-:W-:Y:S02]  /*1e1e0*/  LOP3.LUT R12, R2.reuse, 0x3, RZ, 0xc0, !PT ;  /* 0x00000003020c7812 */ /* 0x040fe400078ec0ff */
[C---:B------:R-:W-:Y:S02]  /*1e1f0*/  LOP3.LUT R15, R2.reuse, 0x1c, RZ, 0xc0, !PT ;  /* 0x0000001c020f7812 */ /* 0x040fe400078ec0ff */
[----:B------:R-:W-:Y:S01]  /*1e200*/  LOP3.LUT R14, R2, 0x3, RZ, 0xc0, !PT ;  /* 0x00000003020e7812 */ /* 0x000fe200078ec0ff */
[----:B------:R-:W-:Y:S02]  /*1e210*/  IMAD R12, R12, 0x120, R13 ;  /* 0x000001200c0c7824 */ /* 0x000fe400078e020d */
[----:B------:R-:W1:Y:S01]  /*1e220*/  S2R R13, SR_TID.X ;  /* 0x00000000000d7919 */ /* 0x000e620000002100 */
[----:B------:R-:W-:-:S02]  /*1e230*/  IMAD.U32 R2, RZ, RZ, UR4 ;  /* 0x00000004ff027e24 */ /* 0x000fc4000f8e00ff */
[----:B------:R-:W-:Y:S01]  /*1e240*/  IMAD R14, R14, 0x120, R15 ;  /* 0x000001200e0e7824 */ /* 0x000fe200078e020f */
[----:B------:R-:W-:-:S03]  /*1e250*/  LOP3.LUT R12, R12, 0x20, RZ, 0x3c, !PT ;  /* 0x000000200c0c7812 */ /* 0x000fc600078e3cff */
[----:B------:R-:W-:Y:S01]  /*1e260*/  IMAD R252, R3, 0x4000, R14 ;  /* 0x0000400003fc7824 */ /* 0x000fe200078e020e */
[----:B------:R-:W-:Y:S01]  /*1e270*/  BAR.SYNC.DEFER_BLOCKING 0x0 ;  /* 0x0000000000007b1d */ /* 0x000fe20000010000 */
[----:B------:R-:W-:Y:S01]  /*1e280*/  LEA R14, R2, R12, 0xe ;  /* 0x0000000c020e7211 */ /* 0x000fe200078e70ff */
[----:B------:R-:W-:-:S04]  /*1e290*/  IMAD.U32 R12, RZ, RZ, UR4 ;  /* 0x00000004ff0c7e24 */ /* 0x000fc8000f8e00ff */
[----:B------:R-:W-:Y:S01]  /*1e2a0*/  STL [R1+0x2f0], R14 ;  /* 0x0002f00e01007387 */ /* 0x000fe20000100800 */
[C---:B-1----:R-:W-:Y:S01]  /*1e2b0*/  LOP3.LUT R15, R13.reuse, 0x7, RZ, 0xc0, !PT ;  /* 0x000000070d0f7812 */ /* 0x042fe200078ec0ff */
[C---:B------:R-:W-:Y:S01]  /*1e2c0*/  IMAD.SHL.U32 R16, R13.reuse, 0x2, RZ ;  /* 0x000000020d107824 */ /* 0x040fe200078e00ff */
[C---:B------:R-:W-:Y:S02]  /*1e2d0*/  LOP3.LUT R18, R13.reuse, 0x1c, RZ, 0xc0, !PT ;  /* 0x0000001c0d127812 */ /* 0x040fe400078ec0ff */
[----:B------:R-:W-:Y:S01]  /*1e2e0*/  LOP3.LUT R17, R13, 0x3, RZ, 0xc0, !PT ;  /* 0x000000030d117812 */ /* 0x000fe200078ec0ff */
[----:B------:R-:W-:Y:S01]  /*1e2f0*/  IMAD R15, R15, 0x110, RZ ;  /* 0x000001100f0f7824 */ /* 0x000fe200078e02ff */
[C---:B------:R-:W-:Y:S02]  /*1e300*/  LOP3.LUT R19, R13.reuse, 0x1c, RZ, 0xc0, !PT ;  /* 0x0000001c0d137812 */ /* 0x040fe400078ec0ff */
[----:B------:R-:W-:Y:S01]  /*1e310*/  LOP3.LUT R13, R13, 0x3, RZ, 0xc0, !PT ;  /* 0x000000030d0d7812 */ /* 0x000fe200078ec0ff */
[----:B------:R-:W-:Y:S01]  /*1e320*/  IMAD R17, R17, 0x120, R18 ;  /* 0x0000012011117824 */ /* 0x000fe200078e0212 */
[----:B------:R-:W-:Y:S01]  /*1e330*/  LOP3.LUT R15, R15, 0x30, R16, 0x78, !PT ;  /* 0x000000300f0f7812 */ /* 0x000fe200078e7810 */
[----:B------:R-:W-:Y:S02]  /*1e340*/  LDS R68, [R252+0x10000] ;  /* 0x01000000fc447984 */ /* 0x000fe40000000800 */
[----:B------:R-:W-:Y:S01]  /*1e350*/  IMAD R13, R13, 0x120, R19 ;  /* 0x000001200d0d7824 */ /* 0x000fe200078e0213 */
[----:B------:R-:W-:Y:S01]  /*1e360*/  LOP3.LUT R17, R17, 0x60, RZ, 0x3c, !PT ;  /* 0x0000006011117812 */ /* 0x000fe200078e3cff */
[----:B------:R-:W-:Y:S01]  /*1e370*/  IMAD R2, R2, 0x8000, R15 ;  /* 0x0000800002027824 */ /* 0x000fe200078e020f */
[----:B------:R-:W-:Y:S02]  /*1e380*/  LDS R70, [R252+0x10400] ;  /* 0x01040000fc467984 */ /* 0x000fe40000000800 */
[----:B------:R-:W-:-:S02]  /*1e390*/  LOP3.LUT R13, R13, 0x40, RZ, 0x3c, !PT ;  /* 0x000000400d0d7812 */ /* 0x000fc400078e3cff */
[----:B--2---:R-:W-:Y:S01]  /*1e3a0*/  LEA R0, R3, R17, 0xe ;  /* 0x0000001103007211 */ /* 0x004fe200078e70ff */
[----:B------:R-:W-:Y:S02]  /*1e3b0*/  LDS R69, [R14+0x10000] ;  /* 0x010000000e457984 */ /* 0x000fe40000000800 */
[----:B------:R-:W-:Y:S02]  /*1e3c0*/  IMAD R13, R12, 0x4000, R13 ;  /* 0x000040000c0d7824 */ /* 0x000fe400078e020d */
[----:B------:R-:W-:Y:S04]  /*1e3d0*/  LDS R71, [R14+0x10400] ;  /* 0x010400000e477984 */ /* 0x000fe80000000800 */
[----:B------:R-:W1:Y:S04]  /*1e3e0*/  LDSM.16.M88.4 R28, [R2] ;  /* 0x00000000021c783b */ /* 0x000e680000000200 */
[----:B------:R-:W-:Y:S04]  /*1e3f0*/  LDS R64, [R13+0x10000] ;  /* 0x010000000d407984 */ /* 0x000fe80000000800 */
[----:B------:R-:W-:Y:S04]  /*1e400*/  LDS R66, [R13+0x10400] ;  /* 0x010400000d427984 */ /* 0x000fe80000000800 */
[----:B------:R-:W-:Y:S04]  /*1e410*/  LDS R65, [R0+0x10000] ;  /* 0x0100000000417984 */ /* 0x000fe80000000800 */
[----:B------:R-:W2:Y:S04]  /*1e420*/  LDS R67, [R0+0x10400] ;  /* 0x0104000000437984 */ /* 0x000ea80000000800 */
[----:B------:R-:W3:Y:S04]  /*1e430*/  LDSM.16.M88.4 R24, [R2+0x800] ;  /* 0x000800000218783b */ /* 0x000ee80000000200 */
[----:B------:R-:W4:Y:S04]  /*1e440*/  LDSM.16.M88.4 R16, [R2+0x1800] ;  /* 0x001800000210783b */ /* 0x000f280000000200 */
[----:B------:R-:W-:Y:S04]  /*1e450*/  LDS R60, [R13+0x10080] ;  /* 0x010080000d3c7984 */ /* 0x000fe80000000800 */
[----:B------:R-:W-:Y:S04]  /*1e460*/  LDS R62, [R13+0x10480] ;  /* 0x010480000d3e7984 */ /* 0x000fe80000000800 */
[----:B------:R-:W-:Y:S04]  /*1e470*/  LDS R61, [R0+0x10080] ;  /* 0x01008000003d7984 */ /* 0x000fe80000000800 */
[----:B------:R-:W-:Y:S01]  /*1e480*/  LDS R63, [R0+0x10480] ;  /* 0x01048000003f7984 */ /* 0x000fe20000000800 */
[-C--:B-1----:R-:W-:Y:S03]  /*1e490*/  HMMA.1688.F32.TF32 R152, R68, R28.reuse, R204 ;  /* 0x0000001c4498723c */ /* 0x082fe600000810cc */
[----:B------:R-:W-:Y:S04]  /*1e4a0*/  LDS R40, [R252+0x10080] ;  /* 0x01008000fc287984 */ /* 0x000fe80000000800 */
[----:B------:R-:W-:Y:S04]  /*1e4b0*/  LDS R42, [R252+0x10480] ;  /* 0x01048000fc2a7984 */ /* 0x000fe80000000800 */
[----:B------:R-:W-:Y:S04]  /*1e4c0*/  LDS R41, [R14+0x10080] ;  /* 0x010080000e297984 */ /* 0x000fe80000000800 */
[----:B------:R-:W1:Y:S01]  /*1e4d0*/  LDS R43, [R14+0x10480] ;  /* 0x010480000e2b7984 */ /* 0x000e620000000800 */
[----:B--2---:R-:W-:Y:S03]  /*1e4e0*/  HMMA.1688.F32.TF32 R32, R64, R28, R32 ;  /* 0x0000001c4020723c */ /* 0x004fe60000081020 */
[----:B------:R-:W-:Y:S04]  /*1e4f0*/  STL [R1+0x2f4], R13 ;  /* 0x0002f40d01007387 */ /* 0x000fe80000100800 */
[----:B------:R-:W-:Y:S01]  /*1e500*/  STL [R1+0x2f8], R0 ;  /* 0x0002f80001007387 */ /* 0x000fe20000100800 */
[----:B------:R-:W-:Y:S01]  /*1e510*/  IMAD.MOV.U32 R184, RZ, RZ, R152 ;  /* 0x000000ffffb87224 */ /* 0x000fe200078e0098 */
[----:B------:R-:W-:Y:S01]  /*1e520*/  MOV R210, R154 ;  /* 0x0000009a00d27202 */ /* 0x000fe20000000f00 */
[----:B------:R-:W-:Y:S01]  /*1e530*/  IMAD.MOV.U32 R209, RZ, RZ, R153 ;  /* 0x000000ffffd17224 */ /* 0x000fe200078e0099 */
[----:B------:R-:W-:Y:S01]  /*1e540*/  STL [R1+0x15e0], R0 ;  /* 0x0015e00001007387 */ /* 0x000fe20000100800 */
[----:B------:R-:W-:-:S03]  /*1e550*/  IMAD.MOV.U32 R211, RZ, RZ, R155 ;  /* 0x000000ffffd37224 */ /* 0x000fc600078e009b */
[----:B------:R-:W-:Y:S04]  /*1e560*/  STL [R1+0x15fc], R31 ;  /* 0x0015fc1f01007387 */ /* 0x000fe80000100800 */
[----:B---3--:R-:W-:Y:S04]  /*1e570*/  STL [R1+0x15f4], R26 ;  /* 0x0015f41a01007387 */ /* 0x008fe80000100800 */
[----:B------:R-:W-:Y:S04]  /*1e580*/  STL [R1+0x15f0], R27 ;  /* 0x0015f01b01007387 */ /* 0x000fe80000100800 */
[----:B----4-:R-:W-:Y:S04]  /*1e590*/  STL [R1+0x15f8], R19 ;  /* 0x0015f81301007387 */ /* 0x010fe80000100800 */
[----:B------:R-:W2:Y:S04]  /*1e5a0*/  LDL.LU.64 R152, [R1+0xe0] ;  /* 0x0000e00001987983 */ /* 0x000ea80000300a00 */
[----:B------:R-:W2:Y:S04]  /*1e5b0*/  LDL.LU.64 R154, [R1+0xe8] ;  /* 0x0000e800019a7983 */ /* 0x000ea80000300a00 */
[----:B------:R-:W-:Y:S01]  /*1e5c0*/  STL.64 [R1+0x120], R32 ;  /* 0x0001202001007387 */ /* 0x000fe20000100a00 */
[-C--:B-1----:R-:W-:Y:S03]  /*1e5d0*/  HMMA.1688.F32.TF32 R92, R40, R28.reuse, R92 ;  /* 0x0000001c285c723c */ /* 0x082fe6000008105c */
[----:B------:R1:W-:Y:S04]  /*1e5e0*/  STL.64 [R1+0x128], R34 ;  /* 0x0001282201007387 */ /* 0x0003e80000100a00 */
[----:B------:R-:W3:Y:S04]  /*1e5f0*/  LDSM.16.M88.4 R20, [R2+0x1000] ;  /* 0x001000000214783b */ /* 0x000ee80000000200 */
[----:B------:R-:W4:Y:S01]  /*1e600*/  LDSM.16.M88.4 R12, [R2+0x2000] ;  /* 0x00200000020c783b */ /* 0x000f220000000200 */
[----:B-1----:R-:W-:Y:S03]  /*1e610*/  HMMA.1688.F32.TF32 R32, R60, R28, R76 ;  /* 0x0000001c3c20723c */ /* 0x002fe6000008104c */
[----:B------:R-:W-:Y:S11]  /*1e620*/  LDSM.16.M88.4 R164, [R2+0x6800] ;  /* 0x0068000002a4783b */ /* 0x000ff60000000200 */
[----:B------:R-:W-:Y:S09]  /*1e630*/  @!UPT UIADD3 URZ, URZ, URZ, URZ ;  /* 0x0000003f3f3ff290 */ /* 0x000ff2000fffe03f */
[----:B------:R1:W-:Y:S01]  /*1e640*/  STL.64 [R1+0x2c0], R32 ;  /* 0x0002c02001007387 */ /* 0x0003e20000100a00 */
[----:B------:R-:W-:-:S03]  /*1e650*/  IMAD.MOV.U32 R29, RZ, RZ, R35 ;  /* 0x000000ffff1d7224 */ /* 0x000fc600078e0023 */
[----:B------:R-:W-:Y:S04]  /*1e660*/  STL.64 [R1+0xb0], R92 ;  /* 0x0000b05c01007387 */ /* 0x000fe80000100a00 */
[----:B------:R-:W-:Y:S04]  /*1e670*/  STL.64 [R1+0xb8], R94 ;  /* 0x0000b85e01007387 */ /* 0x000fe80000100a00 */
[----:B------:R5:W-:Y:S04]  /*1e680*/  STL [R1+0x2c8], R34 ;  /* 0x0002c82201007387 */ /* 0x000be80000100800 */
[----:B-1----:R-:W2:Y:S04]  /*1e690*/  LDL.LU.64 R32, [R1+0x100] ;  /* 0x0001000001207983 */ /* 0x002ea80000300a00 */
[----:B-----5:R-:W5:Y:S01]  /*1e6a0*/  LDL.LU.64 R34, [R1+0x108] ;  /* 0x0001080001227983 */ /* 0x020f620000300a00 */
[-C--:B------:R-:W-:Y:S11]  /*1e6b0*/  HMMA.1688.F32.TF32 R76, R68, R24.reuse, R196 ;  /* 0x00000018444c723c */ /* 0x080ff600000810c4 */
[----:B------:R-:W-:Y:S11]  /*1e6c0*/  @!UPT UIADD3 URZ, URZ, URZ, URZ ;  /* 0x0000003f3f3ff290 */ /* 0x000ff6000fffe03f */
[----:B------:R-:W-:Y:S02]  /*1e6d0*/  @!UPT UIADD3 URZ, URZ, URZ, URZ ;  /* 0x0000003f3f3ff290 */ /* 0x000fe4000fffe03f */
[----:B------:R-:W-:Y:S01]  /*1e6e0*/  IMAD.MOV.U32 R31, RZ, RZ, R76 ;  /* 0x000000ffff1f7224 */ /* 0x000fe200078e004c */
[----:B------:R-:W-:Y:S01]  /*1e6f0*/  MOV R19, R77 ;  /* 0x0000004d00137202 */ /* 0x000fe20000000f00 */
[----:B------:R-:W-:Y:S02]  /*1e700*/  IMAD.MOV.U32 R26, RZ, RZ, R78 ;  /* 0x000000ffff1a7224 */ /* 0x000fe400078e004e */
[----:B------:R-:W-:Y:S02]  /*1e710*/  IMAD.MOV.U32 R27, RZ, RZ, R79 ;  /* 0x000000ffff1b7224 */ /* 0x000fe400078e004f */
[-C--:B------:R-:W-:Y:S01]  /*1e720*/  HMMA.1688.F32.TF32 R76, R64, R24.reuse, R96 ;  /* 0x00000018404c723c */ /* 0x080fe20000081060 */
[----:B------:R-:W-:Y:S04]  /*1e730*/  STL [R1+0x15c4], R29 ;  /* 0x0015c41d01007387 */ /* 0x000fe80000100800 */
[----:B------:R-:W-:Y:S03]  /*1e740*/  LDSM.16.M88.4 R96, [R2+0x4800] ;  /* 0x004800000260783b */ /* 0x000fe60000000200 */
[----:B------:R-:W-:Y:S11]  /*1e750*/  HMMA.1688.F32.TF32 R92, R40, R24, R136 ;  /* 0x00000018285c723c */ /* 0x000ff60000081088 */
[----:B------:R-:W-:Y:S04]  /*1e760*/  @!UPT UIADD3 URZ, URZ, URZ, URZ ;  /* 0x0000003f3f3ff290 */ /* 0x000fe8000fffe03f */
[----:B------:R-:W-:Y:S01]  /*1e770*/  STL.64 [R1+0x110], R76 ;  /* 0x0001104c01007387 */ /* 0x000fe20000100a00 */
[----:B------:R-:W-:-:S03]  /*1e780*/  IMAD.MOV.U32 R0, RZ, RZ, R79 ;  /* 0x000000ffff007224 */ /* 0x000fc600078e004f */
[----:B------:R1:W-:Y:S02]  /*1e790*/  STL [R1+0x118], R78 ;  /* 0x0001184e01007387 */ /* 0x0003e40000100800 */
[----:B-1----:R-:W-:Y:S02]  /*1e7a0*/  HMMA.1688.F32.TF32 R76, R60, R24, R84 ;  /* 0x000000183c4c723c */ /* 0x002fe40000081054 */
[----:B------:R-:W-:Y:S11]  /*1e7b0*/  STL [R1+0x15e4], R0 ;  /* 0x0015e40001007387 */ /* 0x000ff60000100800 */
[----:B------:R-:W-:Y:S10]  /*1e7c0*/  @!UPT UIADD3 URZ, URZ, URZ, URZ ;  /* 0x0000003f3f3ff290 */ /* 0x000ff4000fffe03f */
[----:B------:R-:W-:Y:S01]  /*1e7d0*/  STL [R1+0x2b0], R76 ;  /* 0x0002b04c01007387 */ /* 0x000fe20000100800 */
[----:B------:R-:W-:-:S03]  /*1e7e0*/  MOV R29, R77 ;  /* 0x0000004d001d7202 */ /* 0x000fc60000000f00 */
[----:B------:R-:W-:Y:S04]  /*1e7f0*/  STL.64 [R1+0x90], R92 ;  /* 0x0000905c01007387 */ /* 0x000fe80000100a00 */
[----:B------:R-:W-:Y:S04]  /*1e800*/  STL.64 [R1+0x98], R94 ;  /* 0x0000985e01007387 */ /* 0x000fe80000100a00 */
[----:B------:R1:W-:Y:S01]  /*1e810*/  STL.64 [R1+0x2b8], R78 ;  /* 0x0002b84e01007387 */ /* 0x0003e20000100a00 */
[-C--:B---3--:R-:W-:Y:S03]  /*1e820*/  HMMA.1688.F32.TF32 R84, R64, R20.reuse, R100 ;  /* 0x000000144054723c */ /* 0x088fe60000081064 */
[----:B------:R-:W-:Y:S05]  /*1e830*/  LDSM.16.M88.4 R92, [R2+0x5000] ;  /* 0x00500000025c783b */ /* 0x000fea0000000200 */
[-C--:B-1----:R-:W-:Y:S01]  /*1e840*/  HMMA.1688.F32.TF32 R76, R68, R20.reuse, R192 ;  /* 0x00000014444c723c */ /* 0x082fe200000810c0 */
[----:B------:R-:W-:Y:S04]  /*1e850*/  STL [R1+0x15c8], R29 ;  /* 0x0015c81d01007387 */ /* 0x000fe80000100800 */
[----:B------:R-:W-:Y:S11]  /*1e860*/  LDSM.16.M88.4 R100, [R2+0x4000] ;  /* 0x004000000264783b */ /* 0x000ff60000000200 */
[----:B------:R-:W-:Y:S08]  /*1e870*/  @!UPT UIADD3 URZ, URZ, URZ, URZ ;  /* 0x0000003f3f3ff290 */ /* 0x000ff0000fffe03f */
[----:B------:R-:W-:Y:S01]  /*1e880*/  IMAD.MOV.U32 R195, RZ, RZ, R76 ;  /* 0x000000ffffc37224 */ /* 0x000fe200078e004c */
[----:B------:R-:W-:Y:S01]  /*1e890*/  MOV R192, R79 ;  /* 0x0000004f00c07202 */ /* 0x000fe20000000f00 */
[----:B------:R-:W-:Y:S02]  /*1e8a0*/  IMAD.MOV.U32 R194, RZ, RZ, R77 ;  /* 0x000000ffffc27224 */ /* 0x000fe400078e004d */
[----:B------:R-:W-:Y:S02]  /*1e8b0*/  IMAD.MOV.U32 R193, RZ, RZ, R78 ;  /* 0x000000ffffc17224 */ /* 0x000fe400078e004e */
[----:B------:R-:W-:Y:S11]  /*1e8c0*/  HMMA.1688.F32.TF32 R76, R40, R20, R140 ;  /* 0x00000014284c723c */ /* 0x000ff6000008108c */
[----:B------:R-:W-:Y:S11]  /*1e8d0*/  @!UPT UIADD3 URZ, URZ, URZ, URZ ;  /* 0x0000003f3f3ff290 */ /* 0x000ff6000fffe03f */
[----:B------:R-:W-:Y:S01]  /*1e8e0*/  @!UPT UIADD3 URZ, URZ, URZ, URZ ;  /* 0x0000003f3f3ff290 */ /* 0x000fe2000fffe03f */
[----:B------:R-:W-:Y:S01]  /*1e8f0*/  STL.64 [R1+0x50], R76 ;  /* 0x0000504c01007387 */ /* 0x000fe20000100a00 */
[----:B------:R-:W-:-:S03]  /*1e900*/  IMAD.MOV.U32 R0, RZ, RZ, R79 ;  /* 0x000000ffff007224 */ /* 0x000fc600078e004f */
[----:B------:R-:W-:Y:S04]  /*1e910*/  STL.64 [R1+0xf0], R84 ;  /* 0x0000f05401007387 */ /* 0x000fe80000100a00 */
[----:B------:R-:W-:Y:S04]  /*1e920*/  STL.64 [R1+0xf8], R86 ;  /* 0x0000f85601007387 */ /* 0x000fe80000100a00 */
[----:B------:R1:W-:Y:S01]  /*1e930*/  STL [R1+0x58], R78 ;  /* 0x0000584e01007387 */ /* 0x0003e20000100800 */
[----:B----4-:R-:W-:Y:S03]  /*1e940*/  HMMA.1688.F32.TF32 R200, R40, R12, R148 ;  /* 0x0000000c28c8723c */ /* 0x010fe60000081094 */
[----:B------:R-:W-:Y:S05]  /*1e950*/  LDSM.16.M88.4 R84, [R2+0x6000] ;  /* 0x006000000254783b */ /* 0x000fea0000000200 */
[C---:B-1----:R-:W-:Y:S01]  /*1e960*/  HMMA.1688.F32.TF32 R76, R60.reuse, R20, R88 ;  /* 0x000000143c4c723c */ /* 0x042fe20000081058 */
[----:B------:R1:W-:Y:S04]  /*1e970*/  STL.64 [R1+0x15e8], R22 ;  /* 0x0015e81601007387 */ /* 0x0003e80000100a00 */
[----:B------:R-:W3:Y:S03]  /*1e980*/  LDSM.16.M88.4 R88, [R2+0x5800] ;  /* 0x005800000258783b */ /* 0x000ee60000000200 */
[-C--:B-1----:R-:W-:Y:S01]  /*1e990*/  HMMA.1688.F32.TF32 R20, R60, R16.reuse, R80 ;  /* 0x000000103c14723c */ /* 0x082fe20000081050 */
[----:B------:R-:W-:Y:S11]  /*1e9a0*/  LDSM.16.M88.4 R80, [R2+0x2800] ;  /* 0x002800000250783b */ /* 0x000ff60000000200 */
[----:B------:R-:W-:Y:S03]  /*1e9b0*/  @!UPT UIADD3 URZ, URZ, URZ, URZ ;  /* 0x0000003f3f3ff290 */ /* 0x000fe6000fffe03f */
[----:B------:R-:W-:Y:S04]  /*1e9c0*/  STL.64 [R1+0x250], R76 ;  /* 0x0002504c01007387 */ /* 0x000fe80000100a00 */
[----:B------:R1:W-:Y:S02]  /*1e9d0*/  STL.64 [R1+0x258], R78 ;  /* 0x0002584e01007387 */ /* 0x0003e40000100a00 */
[-C--:B-1----:R-:W-:Y:S03]  /*1e9e0*/  HMMA.1688.F32.TF32 R76, R64, R16.reuse, R104 ;  /* 0x00000010404c723c */ /* 0x082fe60000081068 */
[----:B------:R-:W-:Y:S01]  /*1e9f0*/  IMAD.MOV.U32 R29, RZ, RZ, R23 ;  /* 0x000000ffff1d7224 */ /* 0x000fe200078e0017 */
[----:B------:R-:W-:Y:S04]  /*1ea00*/  LDSM.16.M88.4 R104, [R2+0x3800] ;  /* 0x003800000268783b */ /* 0x000fe80000000200 */
[-C--:B--2---:R-:W-:Y:S11]  /*1ea10*/  HMMA.1688.F32.TF32 R204, R68, R16.reuse, R152 ;  /* 0x0000001044cc723c */ /* 0x084ff60000081098 */
[----:B------:R-:W-:Y:S04]  /*1ea20*/  @!UPT UIADD3 URZ, URZ, URZ, URZ ;  /* 0x0000003f3f3ff290 */ /* 0x000fe8000fffe03f */
[----:B------:R-:W-:Y:S04]  /*1ea30*/  STL.64 [R1+0xc0], R76 ;  /* 0x0000c04c01007387 */ /* 0x000fe80000100a00 */
[----:B------:R-:W-:Y:S04]  /*1ea40*/  STL.64 [R1+0xc8], R78 ;  /* 0x0000c84e01007387 */ /* 0x000fe80000100a00 */
[----:B------:R-:W-:Y:S04]  /*1ea50*/  STL.64 [R1+0x240], R20 ;  /* 0x0002401401007387 */ /* 0x000fe80000100a00 */
[----:B------:R1:W-:Y:S04]  /*1ea60*/  STL [R1+0x248], R22 ;  /* 0x0002481601007387 */ /* 0x0003e80000100800 */
[----:B------:R-:W-:Y:S01]  /*1ea70*/  STL [R1+0x15d4], R29 ;  /* 0x0015d41d01007387 */ /* 0x000fe20000100800 */
[----:B------:R-:W-:Y:S03]  /*1ea80*/  HMMA.1688.F32.TF32 R248, R40, R16, R144 ;  /* 0x0000001028f8723c */ /* 0x000fe60000081090 */
[----:B------:R-:W-:Y:S05]  /*1ea90*/  LDSM.16.M88.4 R76, [R2+0x3000] ;  /* 0x00300000024c783b */ /* 0x000fea0000000200 */
[-C--:B-1----:R-:W-:Y:S01]  /*1eaa0*/  HMMA.1688.F32.TF32 R20, R60, R12.reuse, R72 ;  /* 0x0000000c3c14723c */ /* 0x082fe20000081048 */
[----:B------:R-:W1:Y:S07]  /*1eab0*/  LDSM.16.M88.4 R72, [R2+0x7000] ;  /* 0x007000000248783b */ /* 0x000e6e0000000200 */
[-C--:B-----5:R-:W-:Y:S08]  /*1eac0*/  HMMA.1688.F32.TF32 R196, R68, R12.reuse, R32 ;  /* 0x0000000c44c4723c */ /* 0x0a0ff00000081020 */
[----:B------:R-:W-:Y:S08]  /*1ead0*/  HMMA.1688.F32.TF32 R32, R64, R12, R108 ;  /* 0x0000000c4020723c */ /* 0x000ff0000008106c */
[----:B------:R-:W-:Y:S01]  /*1eae0*/  IMAD.MOV.U32 R28, RZ, RZ, R20 ;  /* 0x000000ffff1c7224 */ /* 0x000fe200078e0014 */
[----:B------:R-:W-:Y:S11]  /*1eaf0*/  MOV R25, R21 ;  /* 0x0000001500197202 */ /* 0x000ff60000000f00 */
[----:B------:R-:W-:Y:S03]  /*1eb00*/  @!UPT UIADD3 URZ, URZ, URZ, URZ ;  /* 0x0000003f3f3ff290 */ /* 0x000fe6000fffe03f */
[----:B------:R-:W-:Y:S04]  /*1eb10*/  STL.64 [R1+0xa0], R32 ;  /* 0x0000a02001007387 */ /* 0x000fe80000100a00 */
[----:B------:R-:W-:Y:S04]  /*1eb20*/  STL.64 [R1+0xa8], R34 ;  /* 0x0000a82201007387 */ /* 0x000fe80000100a00 */
[----:B------:R-:W2:Y:S04]  /*1eb30*/  LDL.LU.64 R148, [R1+0x1d0] ;  /* 0x0001d00001947983 */ /* 0x000ea80000300a00 */
[----:B------:R-:W2:Y:S04]  /*1eb40*/  LDL.LU.64 R150, [R1+0x1d8] ;  /* 0x0001d80001967983 */ /* 0x000ea80000300a00 */
[----:B------:R-:W4:Y:S04]  /*1eb50*/  LDL.LU.64 R152, [R1+0x1c0] ;  /* 0x0001c00001987983 */ /* 0x000f280000300a00 */
[----:B------:R-:W4:Y:S04]  /*1eb60*/  LDL.LU.64 R154, [R1+0x1c8] ;  /* 0x0001c800019a7983 */ /* 0x000f280000300a00 */
[----:B------:R-:W5:Y:S04]  /*1eb70*/  LDL.LU.64 R156, [R1+0x1b0] ;  /* 0x0001b000019c7983 */ /* 0x000f680000300a00 */
        /* <DEDUP_REMOVED lines=11> */
[----:B------:R-:W5:Y:S01]  /*1ec30*/  LDL.LU.64 R140, [R1+0x150] ;  /* 0x00015000018c7983 */ /* 0x000f620000300a00 */
[----:B------:R-:W-:-:S03]  /*1ec40*/  IMAD.MOV.U32 R24, RZ, RZ, R22 ;  /* 0x000000ffff187224 */ /* 0x000fc600078e0016 */
[----:B------:R-:W5:Y:S01]  /*1ec50*/  LDL.LU.64 R142, [R1+0x158] ;  /* 0x00015800018e7983 */ /* 0x000f620000300a00 */
[----:B------:R-:W-:-:S03]  /*1ec60*/  IMAD.MOV.U32 R3, RZ, RZ, R23 ;  /* 0x000000ffff037224 */ /* 0x000fc600078e0017 */
[----:B------:R-:W5:Y:S04]  /*1ec70*/  LDL.LU.64 R144, [R1+0x140] ;  /* 0x0001400001907983 */ /* 0x000f680000300a00 */
[----:B------:R-:W5:Y:S04]  /*1ec80*/  LDL.LU.64 R146, [R1+0x148] ;  /* 0x0001480001927983 */ /* 0x000f680000300a00 */
[----:B------:R-:W5:Y:S04]  /*1ec90*/  LDL.LU.64 R20, [R1+0x130] ;  /* 0x0001300001147983 */ /* 0x000f680000300a00 */
[----:B------:R-:W5:Y:S04]  /*1eca0*/  LDL.LU.64 R22, [R1+0x138] ;  /* 0x0001380001167983 */ /* 0x000f680000300a00 */
[----:B------:R-:W-:Y:S04]  /*1ecb0*/  STL [R1+0x15dc], R3 ;  /* 0x0015dc0301007387 */ /* 0x000fe80000100800 */
[----:B------:R-:W-:Y:S04]  /*1ecc0*/  STL [R1+0x15d8], R24 ;  /* 0x0015d81801007387 */ /* 0x000fe80000100800 */
[----:B------:R-:W-:Y:S04]  /*1ecd0*/  STL [R1+0x15d0], R25 ;  /* 0x0015d01901007387 */ /* 0x000fe80000100800 */
[----:B------:R-:W-:Y:S04]  /*1ece0*/  STL [R1+0x15cc], R28 ;  /* 0x0015cc1c01007387 */ /* 0x000fe80000100800 */
[----:B------:R-:W-:Y:S04]  /*1ecf0*/  STL [R1+0x14c8], R2 ;  /* 0x0014c80201007387 */ /* 0x000fe80000100800 */
[----:B------:R-:W5:Y:S04]  /*1ed00*/  LDL.LU.64 R180, [R1+0x1f0] ;  /* 0x0001f00001b47983 */ /* 0x000f680000300a00 */
[----:B------:R-:W5:Y:S04]  /*1ed10*/  LDL.LU.64 R182, [R1+0x1f8] ;  /* 0x0001f80001b67983 */ /* 0x000f680000300a00 */
[----:B------:R-:W1:Y:S01]  /*1ed20*/  LDSM.16.M88.4 R32, [R2+0x7800] ;  /* 0x007800000220783b */ /* 0x000e620000000200 */
[C---:B---3--:R-:W-:Y:S08]  /*1ed30*/  HMMA.1688.F32.TF32 R244, R64.reuse, R88, R48 ;  /* 0x0000005840f4723c */ /* 0x048ff00000081030 */
[C---:B------:R-:W-:Y:S08]  /*1ed40*/  HMMA.1688.F32.TF32 R56, R64.reuse, R84, R56 ;  /* 0x000000544038723c */ /* 0x040ff00000081038 */
[C---:B------:R-:W-:Y:S08]  /*1ed50*/  HMMA.1688.F32.TF32 R44, R64.reuse, R164, R44 ;  /* 0x000000a4402c723c */ /* 0x040ff0000008102c */
[C---:B-1----:R-:W-:Y:S08]  /*1ed60*/  HMMA.1688.F32.TF32 R52, R64.reuse, R72, R52 ;  /* 0x000000484034723c */ /* 0x042ff00000081034 */
[----:B------:R-:W-:Y:S08]  /*1ed70*/  HMMA.1688.F32.TF32 R36, R64, R32, R36 ;  /* 0x000000204024723c */ /* 0x000ff00000081024 */
[-C--:B------:R-:W-:Y:S01]  /*1ed80*/  HMMA.1688.F32.TF32 R48, R60, R80.reuse, R8 ;  /* 0x000000503c30723c */ /* 0x080fe20000081008 */
[----:B------:R-:W-:Y:S04]  /*1ed90*/  LDS R8, [R252+0x10800] ;  /* 0x01080000fc087984 */ /* 0x000fe80000000800 */
[----:B------:R-:W-:Y:S03]  /*1eda0*/  LDS R10, [R252+0x10c00] ;  /* 0x010c0000fc0a7984 */ /* 0x000fe60000000800 */
[C---:B--2---:R-:W-:Y:S08]  /*1edb0*/  HMMA.1688.F32.TF32 R148, R68.reuse, R80, R148 ;  /* 0x000000504494723c */ /* 0x044ff00000081094 */
[C---:B----4-:R-:W-:Y:S08]  /*1edc0*/  HMMA.1688.F32.TF32 R152, R68.reuse, R76, R152 ;  /* 0x0000004c4498723c */ /* 0x050ff00000081098 */
[C---:B-----5:R-:W-:Y:S08]  /*1edd0*/  HMMA.1688.F32.TF32 R156, R68.reuse, R104, R156 ;  /* 0x00000068449c723c */ /* 0x060ff0000008109c */
[C---:B------:R-:W-:Y:S08]  /*1ede0*/  HMMA.1688.F32.TF32 R160, R68.reuse, R100, R160 ;  /* 0x0000006444a0723c */ /* 0x040ff000000810a0 */
[C---:B------:R-:W-:Y:S08]  /*1edf0*/  HMMA.1688.F32.TF32 R168, R68.reuse, R96, R168 ;  /* 0x0000006044a8723c */ /* 0x040ff000000810a8 */
[C---:B------:R-:W-:Y:S08]  /*1ee00*/  HMMA.1688.F32.TF32 R172, R68.reuse, R92, R172 ;  /* 0x0000005c44ac723c */ /* 0x040ff000000810ac */
[C---:B------:R-:W-:Y:S08]  /*1ee10*/  HMMA.1688.F32.TF32 R108, R68.reuse, R88, R108 ;  /* 0x00000058446c723c */ /* 0x040ff0000008106c */
[C---:B------:R-:W-:Y:S08]  /*1ee20*/  HMMA.1688.F32.TF32 R136, R68.reuse, R84, R136 ;  /* 0x000000544488723c */ /* 0x040ff00000081088 */
[C---:B------:R-:W-:Y:S08]  /*1ee30*/  HMMA.1688.F32.TF32 R140, R68.reuse, R164, R140 ;  /* 0x000000a4448c723c */ /* 0x040ff0000008108c */
[C---:B------:R-:W-:Y:S08]  /*1ee40*/  HMMA.1688.F32.TF32 R144, R68.reuse, R72, R144 ;  /* 0x000000484490723c */ /* 0x040ff00000081090 */
[----:B------:R-:W-:Y:S08]  /*1ee50*/  HMMA.1688.F32.TF32 R68, R68, R32, R20 ;  /* 0x000000204444723c */ /* 0x000ff00000081014 */
[C---:B------:R-:W-:Y:S08]  /*1ee60*/  HMMA.1688.F32.TF32 R20, R64.reuse, R80, R112 ;  /* 0x000000504014723c */ /* 0x040ff00000081070 */
[C---:B------:R-:W-:Y:S08]  /*1ee70*/  HMMA.1688.F32.TF32 R112, R64.reuse, R76, R116 ;  /* 0x0000004c4070723c */ /* 0x040ff00000081074 */
[C---:B------:R-:W-:Y:S07]  /*1ee80*/  HMMA.1688.F32.TF32 R116, R64.reuse, R104, R120 ;  /* 0x000000684074723c */ /* 0x040fee0000081078 */
[----:B------:R-:W-:Y:S04]  /*1ee90*/  STL.64 [R1+0x70], R20 ;  /* 0x0000701401007387 */ /* 0x000fe80000100a00 */
[----:B------:R-:W-:Y:S04]  /*1eea0*/  STL.64 [R1+0x78], R22 ;  /* 0x0000781601007387 */ /* 0x000fe80000100a00 */
[----:B------:R-:W-:Y:S04]  /*1eeb0*/  STL.64 [R1+0x60], R112 ;  /* 0x0000607001007387 */ /* 0x000fe80000100a00 */
[----:B------:R1:W-:Y:S02]  /*1eec0*/  STL.64 [R1+0x68], R114 ;  /* 0x0000687201007387 */ /* 0x0003e40000100a00 */
[C---:B-1----:R-:W-:Y:S02]  /*1eed0*/  HMMA.1688.F32.TF32 R112, R64.reuse, R100, R124 ;  /* 0x000000644070723c */ /* 0x042fe4000008107c */
[----:B------:R-:W-:Y:S04]  /*1eee0*/  STL.64 [R1+0x40], R116 ;  /* 0x0000407401007387 */ /* 0x000fe80000100a00 */
[----:B------:R1:W-:Y:S02]  /*1eef0*/  STL.64 [R1+0x48], R118 ;  /* 0x0000487601007387 */ /* 0x0003e40000100a00 */
[----:B-1----:R-:W-:Y:S11]  /*1ef00*/  HMMA.1688.F32.TF32 R116, R64, R96, R128 ;  /* 0x000000604074723c */ /* 0x002ff60000081080 */
[----:B------:R-:W-:Y:S04]  /*1ef10*/  @!UPT UIADD3 URZ, URZ, URZ, URZ ;  /* 0x0000003f3f3ff290 */ /* 0x000fe8000fffe03f */
[----:B------:R-:W-:Y:S01]  /*1ef20*/  STL.64 [R1+0x30], R112 ;  /* 0x0000307001007387 */ /* 0x000fe20000100a00 */
[----:B------:R-:W-:-:S03]  /*1ef30*/  MOV R3, R115 ;  /* 0x0000007300037202 */ /* 0x000fc60000000f00 */
[----:B------:R1:W-:Y:S02]  /*1ef40*/  STL [R1+0x38], R114 ;  /* 0x0000387201007387 */ /* 0x0003e40000100800 */
[----:B-1----:R-:W-:Y:S02]  /*1ef50*/  HMMA.1688.F32.TF32 R112, R64, R92, R132 ;  /* 0x0000005c4070723c */ /* 0x002fe40000081084 */
[----:B------:R1:W-:Y:S04]  /*1ef60*/  STL.64 [R1+0x20], R116 ;  /* 0x0000207401007387 */ /* 0x0003e80000100a00 */
[----:B------:R2:W-:Y:S02]  /*1ef70*/  STL.64 [R1+0x28], R118 ;  /* 0x0000287601007387 */ /* 0x0005e40000100a00 */
[----:B------:R-:W-:Y:S01]  /*1ef80*/  HMMA.1688.F32.TF32 R64, R40, R80, R180 ;  /* 0x000000502840723c */ /* 0x000fe200000810b4 */
[----:B------:R-:W-:Y:S11]  /*1ef90*/  IMAD.MOV.U32 R21, RZ, RZ, R184 ;  /* 0x000000ffff157224 */ /* 0x000ff600078e00b8 */
[----:B------:R-:W-:Y:S04]  /*1efa0*/  @!UPT UIADD3 URZ, URZ, URZ, URZ ;  /* 0x0000003f3f3ff290 */ /* 0x000fe8000fffe03f */
[----:B------:R-:W-:Y:S01]  /*1efb0*/  IMAD.MOV.U32 R24, RZ, RZ, R112 ;  /* 0x000000ffff187224 */ /* 0x000fe200078e0070 */
[----:B------:R-:W-:Y:S01]  /*1efc0*/  MOV R28, R115 ;  /* 0x00000073001c7202 */ /* 0x000fe20000000f00 */
[----:B------:R-:W-:Y:S02]  /*1efd0*/  IMAD.MOV.U32 R29, RZ, RZ, R113 ;  /* 0x000000ffff1d7224 */ /* 0x000fe400078e0071 */
[----:B------:R-:W-:Y:S01]  /*1efe0*/  IMAD.MOV.U32 R25, RZ, RZ, R114 ;  /* 0x000000ffff197224 */ /* 0x000fe200078e0072 */
[----:B------:R-:W3:Y:S04]  /*1eff0*/  LDL.LU.64 R112, [R1+0x200] ;  /* 0x0002000001707983 */ /* 0x000ee80000300a00 */
[----:B------:R-:W3:Y:S04]  /*1f000*/  LDL.LU.64 R114, [R1+0x208] ;  /* 0x0002080001727983 */ /* 0x000ee80000300a00 */
[----:B------:R-:W4:Y:S04]  /*1f010*/  LDL.LU.64 R124, [R1+0x290] ;  /* 0x00029000017c7983 */ /* 0x000f280000300a00 */
[----:B------:R-:W4:Y:S04]  /*1f020*/  LDL.LU.64 R126, [R1+0x298] ;  /* 0x00029800017e7983 */ /* 0x000f280000300a00 */
[----:B-1----:R-:W5:Y:S04]  /*1f030*/  LDL.LU.64 R116, [R1+0x280] ;  /* 0x0002800001747983 */ /* 0x002f680000300a00 */
[----:B--2---:R-:W5:Y:S04]  /*1f040*/  LDL.LU.64 R118, [R1+0x288] ;  /* 0x0002880001767983 */ /* 0x004f680000300a00 */
[----:B------:R-:W2:Y:S04]  /*1f050*/  LDL.LU.64 R180, [R1+0x270] ;  /* 0x0002700001b47983 */ /* 0x000ea80000300a00 */
[----:B------:R-:W2:Y:S04]  /*1f060*/  LDL.LU.64 R182, [R1+0x278] ;  /* 0x0002780001b67983 */ /* 0x000ea80000300a00 */
[----:B------:R-:W2:Y:S04]  /*1f070*/  LDL.LU.64 R184, [R1+0x260] ;  /* 0x0002600001b87983 */ /* 0x000ea80000300a00 */
[----:B------:R-:W2:Y:S04]  /*1f080*/  LDL.LU.64 R186, [R1+0x268] ;  /* 0x0002680001ba7983 */ /* 0x000ea80000300a00 */
[----:B------:R-:W2:Y:S04]  /*1f090*/  LDL.LU.64 R120, [R1+0x230] ;  /* 0x0002300001787983 */ /* 0x000ea80000300a00 */
[----:B------:R-:W2:Y:S01]  /*1f0a0*/  LDL.LU.64 R122, [R1+0x238] ;  /* 0x00023800017a7983 */ /* 0x000ea20000300a00 */
[----:B------:R-:W-:-:S03]  /*1f0b0*/  IMAD.MOV.U32 R20, RZ, RZ, R21 ;  /* 0x000000ffff147224 */ /* 0x000fc600078e0015 */
[----:B------:R-:W2:Y:S01]  /*1f0c0*/  LDL.LU.64 R128, [R1+0x220] ;  /* 0x0002200001807983 */ /* 0x000ea20000300a00 */
[----:B------:R-:W-:-:S03]  /*1f0d0*/  IMAD.MOV.U32 R21, RZ, RZ, R209 ;  /* 0x000000ffff157224 */ /* 0x000fc600078e00d1 */
[----:B------:R-:W2:Y:S01]  /*1f0e0*/  LDL.LU.64 R130, [R1+0x228] ;  /* 0x0002280001827983 */ /* 0x000ea20000300a00 */
[----:B------:R-:W-:-:S03]  /*1f0f0*/  IMAD.MOV.U32 R22, RZ, RZ, R210 ;  /* 0x000000ffff167224 */ /* 0x000fc600078e00d2 */
[----:B------:R-:W2:Y:S01]  /*1f100*/  LDL.LU.64 R132, [R1+0x210] ;  /* 0x0002100001847983 */ /* 0x000ea20000300a00 */
[----:B------:R-:W-:-:S03]  /*1f110*/  MOV R23, R211 ;  /* 0x000000d300177202 */ /* 0x000fc60000000f00 */
[----:B------:R-:W2:Y:S04]  /*1f120*/  LDL.LU.64 R134, [R1+0x218] ;  /* 0x0002180001867983 */ /* 0x000ea80000300a00 */
[----:B------:R-:W2:Y:S04]  /*1f130*/  LDL R81, [R1+0x2f0] ;  /* 0x0002f00001517983 */ /* 0x000ea80000100800 */
[----:B------:R-:W3:Y:S04]  /*1f140*/  LDL.LU R209, [R1+0x1608] ;  /* 0x0016080001d17983 */ /* 0x000ee80000300800 */
[----:B------:R-:W3:Y:S04]  /*1f150*/  LDL.LU R210, [R1+0x1604] ;  /* 0x0016040001d27983 */ /* 0x000ee80000300800 */
[----:B------:R-:W3:Y:S01]  /*1f160*/  LDL.LU R211, [R1+0x1600] ;  /* 0x0016000001d37983 */ /* 0x000ee20000300800 */
[C---:B------:R-:W-:Y:S08]  /*1f170*/  HMMA.1688.F32.TF32 R4, R60.reuse, R76, R4 ;  /* 0x0000004c3c04723c */ /* 0x040ff00000081004 */
[C---:B------:R-:W-:Y:S08]  /*1f180*/  HMMA.1688.F32.TF32 R240, R60.reuse, R104, R240 ;  /* 0x000000683cf0723c */ /* 0x040ff000000810f0 */
[C---:B------:R-:W-:Y:S08]  /*1f190*/  HMMA.1688.F32.TF32 R236, R60.reuse, R100, R236 ;  /* 0x000000643cec723c */ /* 0x040ff000000810ec */
[C---:B------:R-:W-:Y:S08]  /*1f1a0*/  HMMA.1688.F32.TF32 R232, R60.reuse, R96, R232 ;  /* 0x000000603ce8723c */ /* 0x040ff000000810e8 */
[C---:B------:R-:W-:Y:S08]  /*1f1b0*/  HMMA.1688.F32.TF32 R228, R60.reuse, R92, R228 ;  /* 0x0000005c3ce4723c */ /* 0x040ff000000810e4 */
[C---:B------:R-:W-:Y:S08]  /*1f1c0*/  HMMA.1688.F32.TF32 R224, R60.reuse, R88, R224 ;  /* 0x000000583ce0723c */ /* 0x040ff000000810e0 */
[C---:B------:R-:W-:Y:S08]  /*1f1d0*/  HMMA.1688.F32.TF32 R220, R60.reuse, R84, R220 ;  /* 0x000000543cdc723c */ /* 0x040ff000000810dc */
[C---:B------:R-:W-:Y:S08]  /*1f1e0*/  HMMA.1688.F32.TF32 R216, R60.reuse, R164, R216 ;  /* 0x000000a43cd8723c */ /* 0x040ff000000810d8 */
[C---:B------:R-:W-:Y:S01]  /*1f1f0*/  HMMA.1688.F32.TF32 R212, R60.reuse, R72, R212 ;  /* 0x000000483cd4723c */ /* 0x040fe200000810d4 */
[----:B--2---:R-:W-:Y:S04]  /*1f200*/  LDS R9, [R81+0x10800] ;  /* 0x0108000051097984 */ /* 0x004fe80000000800 */
[----:B------:R-:W1:Y:S03]  /*1f210*/  LDS R11, [R81+0x10c00] ;  /* 0x010c0000510b7984 */ /* 0x000e660000000800 */
[----:B---3--:R-:W-:Y:S07]  /*1f220*/  HMMA.1688.F32.TF32 R208, R60, R32, R208 ;  /* 0x000000203cd0723c */ /* 0x008fee00000810d0 */
[----:B------:R-:W-:-:S02]  /*1f230*/  IMAD.MOV.U32 R60, RZ, RZ, R31 ;  /* 0x000000ffff3c7224 */ /* 0x000fc400078e001f */
[----:B------:R-:W1:Y:S01]  /*1f240*/  LDL.LU R31, [R1+0x15fc] ;  /* 0x0015fc00011f7983 */ /* 0x000e620000300800 */
[----:B------:R-:W-:Y:S01]  /*1f250*/  IMAD.MOV.U32 R61, RZ, RZ, R19 ;  /* 0x000000ffff3d7224 */ /* 0x000fe200078e0013 */
[----:B------:R-:W-:Y:S01]  /*1f260*/  HMMA.1688.F32.TF32 R120, R40, R88, R120 ;  /* 0x000000582878723c */ /* 0x000fe20000081078 */
[----:B------:R-:W-:Y:S01]  /*1f270*/  IMAD.MOV.U32 R62, RZ, RZ, R26 ;  /* 0x000000ffff3e7224 */ /* 0x000fe200078e001a */
[----:B------:R-:W2:Y:S01]  /*1f280*/  LDL.LU R19, [R1+0x15f8] ;  /* 0x0015f80001137983 */ /* 0x000ea20000300800 */
[----:B------:R-:W-:-:S03]  /*1f290*/  MOV R63, R27 ;  /* 0x0000001b003f7202 */ /* 0x000fc60000000f00 */
[----:B------:R-:W2:Y:S04]  /*1f2a0*/  LDL.LU R26, [R1+0x15f4] ;  /* 0x0015f400011a7983 */ /* 0x000ea80000300800 */
[----:B------:R-:W2:Y:S01]  /*1f2b0*/  LDL.LU R27, [R1+0x15f0] ;  /* 0x0015f000011b7983 */ /* 0x000ea20000300800 */
[----:B-1----:R-:W-:Y:S11]  /*1f2c0*/  HMMA.1688.F32.TF32 R20, R8, R30, R20 ;  /* 0x0000001e0814723c */ /* 0x002ff60000081014 */
[----:B------:R-:W-:Y:S11]  /*1f2d0*/  @!UPT UIADD3 URZ, URZ, URZ, URZ ;  /* 0x0000003f3f3ff290 */ /* 0x000ff6000fffe03f */
[----:B------:R-:W-:Y:S02]  /*1f2e0*/  @!UPT UIADD3 URZ, URZ, URZ, URZ ;  /* 0x0000003f3f3ff290 */ /* 0x000fe4000fffe03f */
[----:B------:R-:W-:Y:S01]  /*1f2f0*/  IMAD.MOV.U32 R89, RZ, RZ, R22 ;  /* 0x000000ffff597224 */ /* 0x000fe200078e0016 */
[----:B------:R-:W-:Y:S02]  /*1f300*/  MOV R88, R23 ;  /* 0x0000001700587202 */ /* 0x000fe40000000f00 */
[----:B------:R-:W3:Y:S01]  /*1f310*/  LDL.LU.64 R22, [R1+0x15e8] ;  /* 0x0015e80001167983 */ /* 0x000ee20000300a00 */
[C---:B------:R-:W-:Y:S08]  /*1f320*/  HMMA.1688.F32.TF32 R112, R40.reuse, R76, R112 ;  /* 0x0000004c2870723c */ /* 0x040ff00000081070 */
[C---:B----4-:R-:W-:Y:S08]  /*1f330*/  HMMA.1688.F32.TF32 R124, R40.reuse, R104, R124 ;  /* 0x00000068287c723c */ /* 0x050ff0000008107c */
[C---:B-----5:R-:W-:Y:S08]  /*1f340*/  HMMA.1688.F32.TF32 R116, R40.reuse, R100, R116 ;  /* 0x000000642874723c */ /* 0x060ff00000081074 */
[C---:B------:R-:W-:Y:S08]  /*1f350*/  HMMA.1688.F32.TF32 R180, R40.reuse, R96, R180 ;  /* 0x0000006028b4723c */ /* 0x040ff000000810b4 */
[C---:B------:R-:W-:Y:S08]  /*1f360*/  HMMA.1688.F32.TF32 R184, R40.reuse, R92, R184 ;  /* 0x0000005c28b8723c */ /* 0x040ff000000810b8 */
[C---:B------:R-:W-:Y:S08]  /*1f370*/  HMMA.1688.F32.TF32 R128, R40.reuse, R84, R128 ;  /* 0x000000542880723c */ /* 0x040ff00000081080 */
[C---:B------:R-:W-:Y:S08]  /*1f380*/  HMMA.1688.F32.TF32 R132, R40.reuse, R164, R132 ;  /* 0x000000a42884723c */ /* 0x040ff00000081084 */
[C---:B------:R-:W-:Y:S08]  /*1f390*/  HMMA.1688.F32.TF32 R176, R40.reuse, R72, R176 ;  /* 0x0000004828b0723c */ /* 0x040ff000000810b0 */
[----:B------:R-:W-:Y:S07]  /*1f3a0*/  HMMA.1688.F32.TF32 R188, R40, R32, R188 ;  /* 0x0000002028bc723c */ /* 0x000fee00000810bc */
[----:B------:R-:W-:Y:S01]  /*1f3b0*/  IMAD.MOV.U32 R40, RZ, RZ, R195 ;  /* 0x000000ffff287224 */ /* 0x000fe200078e00c3 */
[----:B------:R-:W-:Y:S01]  /*1f3c0*/  MOV R43, R192 ;  /* 0x000000c0002b7202 */ /* 0x000fe20000000f00 */
[----:B------:R-:W-:Y:S01]  /*1f3d0*/  IMAD.MOV.U32 R41, RZ, RZ, R194 ;  /* 0x000000ffff297224 */ /* 0x000fe200078e00c2 */
[----:B--2---:R-:W-:Y:S01]  /*1f3e0*/  HMMA.1688.F32.TF32 R204, R8, R18, R204 ;  /* 0x0000001208cc723c */ /* 0x004fe200000810cc */
[----:B------:R-:W-:Y:S01]  /*1f3f0*/  IMAD.MOV.U32 R42, RZ, RZ, R193 ;  /* 0x000000ffff2a7224 */ /* 0x000fe200078e00c1 */
[----:B------:R-:W-:Y:S01]  /*1f400*/  LDS R192, [R252+0x10880] ;  /* 0x01088000fcc07984 */ /* 0x000fe20000000800 */
[----:B------:R-:W-:-:S05]  /*1f410*/  IMAD.MOV.U32 R93, RZ, RZ, R20 ;  /* 0x000000ffff5d7224 */ /* 0x000fca00078e0014 */
[C---:B------:R-:W-:Y:S08]  /*1f420*/  HMMA.1688.F32.TF32 R60, R8.reuse, R26, R60 ;  /* 0x0000001a083c723c */ /* 0x040ff0000008103c */
[----:B------:R-:W-:Y:S01]  /*1f430*/  HMMA.1688.F32.TF32 R196, R8, R14, R196 ;  /* 0x0000000e08c4723c */ /* 0x000fe200000810c4 */
[----:B------:R-:W-:Y:S01]  /*1f440*/  IMAD.MOV.U32 R92, RZ, RZ, R21 ;  /* 0x000000ffff5c7224 */ /* 0x000fe200078e0015 */
[----:B------:R-:W-:Y:S04]  /*1f450*/  LDS R194, [R252+0x10c80] ;  /* 0x010c8000fcc27984 */ /* 0x000fe80000000800 */
[----:B------:R-:W2:Y:S04]  /*1f460*/  LDL R21, [R1+0x2f4] ;  /* 0x0002f40001157983 */ /* 0x000ea80000100800 */
[----:B------:R1:W-:Y:S04]  /*1f470*/  STL [R1+0x15c0], R206 ;  /* 0x0015c0ce01007387 */ /* 0x0003e80000100800 */
[----:B------:R-:W-:Y:S02]  /*1f480*/  STL [R1+0x15bc], R207 ;  /* 0x0015bccf01007387 */ /* 0x000fe40000100800 */
[----:B------:R-:W-:-:S02]  /*1f490*/  IMAD.MOV.U32 R85, RZ, RZ, R60 ;  /* 0x000000ffff557224 */ /* 0x000fc400078e003c */
[----:B------:R-:W-:Y:S01]  /*1f4a0*/  IMAD.MOV.U32 R84, RZ, RZ, R61 ;  /* 0x000000ffff547224 */ /* 0x000fe200078e003d */
[----:B------:R-:W-:Y:S01]  /*1f4b0*/  MOV R77, R63 ;  /* 0x0000003f004d7202 */ /* 0x000fe20000000f00 */
[----:B------:R-:W-:Y:S01]  /*1f4c0*/  IMAD.MOV.U32 R80, RZ, RZ, R62 ;  /* 0x000000ffff507224 */ /* 0x000fe200078e003e */
[C---:B------:R-:W-:Y:S01]  /*1f4d0*/  HMMA.1688.F32.TF32 R168, R8.reuse, R98, R168 ;  /* 0x0000006208a8723c */ /* 0x040fe200000810a8 */
[----:B------:R-:W-:Y:S04]  /*1f4e0*/  LDS R193, [R81+0x10880] ;  /* 0x0108800051c17984 */ /* 0x000fe80000000800 */
[----:B------:R4:W-:Y:S04]  /*1f4f0*/  STL [R1+0x15b8], R199 ;  /* 0x0015b8c701007387 */ /* 0x0009e80000100800 */
[----:B------:R-:W5:Y:S04]  /*1f500*/  LDL.LU R60, [R1+0x90] ;  /* 0x00009000013c7983 */ /* 0x000f680000300800 */
[----:B------:R-:W5:Y:S04]  /*1f510*/  LDL.LU R61, [R1+0x94] ;  /* 0x00009400013d7983 */ /* 0x000f680000300800 */
[----:B------:R-:W5:Y:S04]  /*1f520*/  LDL.LU R62, [R1+0x98] ;  /* 0x00009800013e7983 */ /* 0x000f680000300800 */
[----:B------:R-:W5:Y:S01]  /*1f530*/  LDL.LU R63, [R1+0x9c] ;  /* 0x00009c00013f7983 */ /* 0x000f620000300800 */
[C---:B------:R-:W-:Y:S03]  /*1f540*/  HMMA.1688.F32.TF32 R108, R8.reuse, R90, R108 ;  /* 0x0000005a086c723c */ /* 0x040fe6000008106c */
[----:B------:R-:W1:Y:S05]  /*1f550*/  LDS R195, [R81+0x10c80] ;  /* 0x010c800051c37984 */ /* 0x000e6a0000000800 */
[C---:B---3--:R-:W-:Y:S11]  /*1f560*/  HMMA.1688.F32.TF32 R40, R8.reuse, R22, R40 ;  /* 0x000000160828723c */ /* 0x048ff60000081028 */
[----:B------:R-:W-:Y:S11]  /*1f570*/  @!UPT UIADD3 URZ, URZ, URZ, URZ ;  /* 0x0000003f3f3ff290 */ /* 0x000ff6000fffe03f */
[----:B------:R-:W-:Y:S02]  /*1f580*/  @!UPT UIADD3 URZ, URZ, URZ, URZ ;  /* 0x0000003f3f3ff290 */ /* 0x000fe4000fffe03f */
[----:B------:R-:W-:Y:S01]  /*1f590*/  IMAD.MOV.U32 R76, RZ, RZ, R40 ;  /* 0x000000ffff4c7224 */ /* 0x000fe200078e0028 */
[----:B------:R-:W-:Y:S01]  /*1f5a0*/  MOV R16, R43 ;  /* 0x0000002b00107202 */ /* 0x000fe20000000f00 */
[----:B------:R-:W-:Y:S02]  /*1f5b0*/  IMAD.MOV.U32 R20, RZ, RZ, R41 ;  /* 0x000000ffff147224 */ /* 0x000fe400078e0029 */
[----:B------:R-:W-:Y:S02]  /*1f5c0*/  IMAD.MOV.U32 R17, RZ, RZ, R42 ;  /* 0x000000ffff117224 */ /* 0x000fe400078e002a */
[C---:B------:R-:W-:Y:S11]  /*1f5d0*/  HMMA.1688.F32.TF32 R40, R8.reuse, R78, R152 ;  /* 0x0000004e0828723c */ /* 0x040ff60000081098 */
        /* <DEDUP_REMOVED lines=11> */
[----:B------:R-:W-:Y:S01]  /*1f690*/  IMAD.MOV.U32 R73, RZ, RZ, R41 ;  /* 0x000000ffff497224 */ /* 0x000fe200078e0029 */
[----:B------:R-:W3:Y:S01]  /*1f6a0*/  LDL.LU R40, [R1+0x50] ;  /* 0x0000500001287983 */ /* 0x000ee20000300800 */
[----:B------:R-:W-:Y:S02]  /*1f6b0*/  IMAD.MOV.U32 R72, RZ, RZ, R42 ;  /* 0x000000ffff487224 */ /* 0x000fe400078e002a */
[----:B------:R-:W-:Y:S01]  /*1f6c0*/  IMAD.MOV.U32 R43, RZ, RZ, R0 ;  /* 0x000000ffff2b7224 */ /* 0x000fe200078e0000 */
[----:B------:R-:W3:Y:S04]  /*1f6d0*/  LDL.LU R41, [R1+0x54] ;  /* 0x0000540001297983 */ /* 0x000ee80000300800 */
[----:B------:R-:W3:Y:S04]  /*1f6e0*/  LDL.LU R42, [R1+0x58] ;  /* 0x00005800012a7983 */ /* 0x000ee80000300800 */
[----:B------:R-:W2:Y:S01]  /*1f6f0*/  LDL.LU R0, [R1+0x15e4] ;  /* 0x0015e40001007983 */ /* 0x000ea20000300800 */
[----:B------:R-:W-:Y:S03]  /*1f700*/  HMMA.1688.F32.TF32 R152, R8, R102, R160 ;  /* 0x000000660898723c */ /* 0x000fe600000810a0 */
[----:B------:R-:W3:Y:S04]  /*1f710*/  LDL.LU R160, [R1+0xb0] ;  /* 0x0000b00001a07983 */ /* 0x000ee80000300800 */
[----:B------:R-:W3:Y:S04]  /*1f720*/  LDL.LU R161, [R1+0xb4] ;  /* 0x0000b40001a17983 */ /* 0x000ee80000300800 */
[----:B------:R-:W3:Y:S04]  /*1f730*/  LDL.LU R162, [R1+0xb8] ;  /* 0x0000b80001a27983 */ /* 0x000ee80000300800 */
[----:B------:R-:W3:Y:S04]  /*1f740*/  LDL.LU R163, [R1+0xbc] ;  /* 0x0000bc0001a37983 */ /* 0x000ee80000300800 */
[----:B------:R-:W3:Y:S05]  /*1f750*/  LDL.LU R156, [R1+0x120] ;  /* 0x00012000019c7983 */ /* 0x000eea0000300800 */
[----:B-1----:R-:W-:Y:S01]  /*1f760*/  IMAD.MOV.U32 R206, RZ, RZ, R152 ;  /* 0x000000ffffce7224 */ /* 0x002fe200078e0098 */
[----:B----4-:R-:W-:Y:S01]  /*1f770*/  MOV R199, R154 ;  /* 0x0000009a00c77202 */ /* 0x010fe20000000f00 */
[----:B------:R-:W-:-:S02]  /*1f780*/  IMAD.MOV.U32 R207, RZ, RZ, R153 ;  /* 0x000000ffffcf7224 */ /* 0x000fc400078e0099 */
[----:B------:R-:W-:Y:S02]  /*1f790*/  IMAD.MOV.U32 R97, RZ, RZ, R155 ;  /* 0x000000ffff617224 */ /* 0x000fe400078e009b */
[C---:B------:R-:W-:Y:S01]  /*1f7a0*/  HMMA.1688.F32.TF32 R152, R8.reuse, R94, R172 ;  /* 0x0000005e0898723c */ /* 0x040fe200000810ac */
[----:B------:R-:W-:Y:S04]  /*1f7b0*/  STL.64 [R1+0x1a0], R168 ;  /* 0x0001a0a801007387 */ /* 0x000fe80000100a00 */
[----:B------:R-:W-:Y:S11]  /*1f7c0*/  STL.64 [R1+0x1a8], R170 ;  /* 0x0001a8aa01007387 */ /* 0x000ff60000100a00 */
[----:B------:R-:W-:Y:S07]  /*1f7d0*/  @!UPT UIADD3 URZ, URZ, URZ, URZ ;  /* 0x0000003f3f3ff290 */ /* 0x000fee000fffe03f */
[----:B------:R1:W-:Y:S04]  /*1f7e0*/  STL.64 [R1+0x190], R152 ;  /* 0x0001909801007387 */ /* 0x0003e80000100a00 */
[----:B------:R4:W-:Y:S04]  /*1f7f0*/  STL.64 [R1+0x198], R154 ;  /* 0x0001989a01007387 */ /* 0x0009e80000100a00 */
[----:B------:R-:W3:Y:S04]  /*1f800*/  LDL.LU R157, [R1+0x124] ;  /* 0x00012400019d7983 */ /* 0x000ee80000300800 */
[----:B------:R-:W3:Y:S04]  /*1f810*/  LDL.LU R158, [R1+0x128] ;  /* 0x00012800019e7983 */ /* 0x000ee80000300800 */
[----:B------:R-:W3:Y:S04]  /*1f820*/  LDL.LU R159, [R1+0x12c] ;  /* 0x00012c00019f7983 */ /* 0x000ee80000300800 */
[----:B-1----:R-:W3:Y:S04]  /*1f830*/  LDL.LU R152, [R1+0x110] ;  /* 0x0001100001987983 */ /* 0x002ee80000300800 */
[----:B------:R-:W3:Y:S04]  /*1f840*/  LDL.LU R153, [R1+0x114] ;  /* 0x0001140001997983 */ /* 0x000ee80000300800 */
[----:B----4-:R-:W4:Y:S01]  /*1f850*/  LDL.LU R154, [R1+0x118] ;  /* 0x00011800019a7983 */ /* 0x010f220000300800 */
[C---:B------:R-:W-:Y:S08]  /*1f860*/  HMMA.1688.F32.TF32 R168, R8.reuse, R86, R136 ;  /* 0x0000005608a8723c */ /* 0x040ff00000081088 */
[C---:B------:R-:W-:Y:S08]  /*1f870*/  HMMA.1688.F32.TF32 R136, R8.reuse, R166, R140 ;  /* 0x000000a60888723c */ /* 0x040ff0000008108c */
[----:B------:R-:W-:Y:S01]  /*1f880*/  HMMA.1688.F32.TF32 R148, R8, R82, R148 ;  /* 0x000000520894723c */ /* 0x000fe20000081094 */
[----:B--2---:R-:W-:-:S02]  /*1f890*/  IMAD.MOV.U32 R155, RZ, RZ, R0 ;  /* 0x000000ffff9b7224 */ /* 0x004fc400078e0000 */
[----:B------:R-:W2:Y:S04]  /*1f8a0*/  LDL.LU R0, [R1+0x15e0] ;  /* 0x0015e00001007983 */ /* 0x000ea80000300800 */
[----:B------:R-:W-:Y:S04]  /*1f8b0*/  STL.64 [R1+0x180], R108 ;  /* 0x0001806c01007387 */ /* 0x000fe80000100a00 */
[----:B------:R1:W-:Y:S02]  /*1f8c0*/  STL.64 [R1+0x188], R110 ;  /* 0x0001886e01007387 */ /* 0x0003e40000100a00 */
[C---:B-1----:R-:W-:Y:S02]  /*1f8d0*/  HMMA.1688.F32.TF32 R108, R8.reuse, R74, R144 ;  /* 0x0000004a086c723c */ /* 0x042fe40000081090 */
[----:B------:R-:W-:Y:S06]  /*1f8e0*/  STL.64 [R1+0x170], R168 ;  /* 0x000170a801007387 */ /* 0x000fec0000100a00 */
[----:B------:R-:W-:Y:S01]  /*1f8f0*/  HMMA.1688.F32.TF32 R8, R8, R34, R68 ;  /* 0x000000220808723c */ /* 0x000fe20000081044 */
[----:B------:R-:W-:Y:S04]  /*1f900*/  STL.64 [R1+0x178], R170 ;  /* 0x000178aa01007387 */ /* 0x000fe80000100a00 */
[----:B------:R-:W-:Y:S04]  /*1f910*/  STL.64 [R1+0x160], R136 ;  /* 0x0001608801007387 */ /* 0x000fe80000100a00 */
[----:B------:R-:W-:Y:S01]  /*1f920*/  STL.64 [R1+0x168], R138 ;  /* 0x0001688a01007387 */ /* 0x000fe20000100a00 */
[C---:B------:R-:W-:Y:S03]  /*1f930*/  HMMA.1688.F32.TF32 R124, R192.reuse, R106, R124 ;  /* 0x0000006ac07c723c */ /* 0x040fe6000008107c */
[----:B------:R-:W-:Y:S04]  /*1f940*/  LDS R144, [R21+0x10800] ;  /* 0x0108000015907984 */ /* 0x000fe80000000800 */
[----:B------:R-:W-:Y:S04]  /*1f950*/  STL.64 [R1+0x150], R108 ;  /* 0x0001506c01007387 */ /* 0x000fe80000100a00 */
[----:B------:R-:W-:Y:S04]  /*1f960*/  STL.64 [R1+0x158], R110 ;  /* 0x0001586e01007387 */ /* 0x000fe80000100a00 */
[----:B------:R-:W-:Y:S04]  /*1f970*/  STL.64 [R1+0x140], R8 ;  /* 0x0001400801007387 */ /* 0x000fe80000100a00 */
[----:B------:R1:W-:Y:S04]  /*1f980*/  STL.64 [R1+0x148], R10 ;  /* 0x0001480a01007387 */ /* 0x0003e80000100a00 */
[----:B------:R-:W-:Y:S04]  /*1f990*/  LDS R146, [R21+0x10c00] ;  /* 0x010c000015927984 */ /* 0x000fe80000000800 */
[----:B--2---:R-:W-:Y:S01]  /*1f9a0*/  LDS R145, [R0+0x10800] ;  /* 0x0108000000917984 */ /* 0x004fe20000000800 */
[C---:B-1----:R-:W-:Y:S03]  /*1f9b0*/  HMMA.1688.F32.TF32 R8, R192.reuse, R82, R64 ;  /* 0x00000052c008723c */ /* 0x042fe60000081040 */
[----:B------:R-:W3:Y:S04]  /*1f9c0*/  LDS R147, [R0+0x10c00] ;  /* 0x010c000000937984 */ /* 0x000ee80000000800 */
[----:B------:R-:W-:Y:S01]  /*1f9d0*/  LDS R136, [R21+0x10880] ;  /* 0x0108800015887984 */ /* 0x000fe20000000800 */
[C---:B------:R-:W-:Y:S03]  /*1f9e0*/  HMMA.1688.F32.TF32 R64, R192.reuse, R78, R112 ;  /* 0x0000004ec040723c */ /* 0x040fe60000081070 */
[----:B------:R-:W-:Y:S04]  /*1f9f0*/  LDS R138, [R21+0x10c80] ;  /* 0x010c8000158a7984 */ /* 0x000fe80000000800 */
[----:B------:R-:W-:Y:S01]  /*1fa00*/  LDS R137, [R0+0x10880] ;  /* 0x0108800000897984 */ /* 0x000fe20000000800 */
[C---:B------:R-:W-:Y:S03]  /*1fa10*/  HMMA.1688.F32.TF32 R112, R192.reuse, R102, R116 ;  /* 0x00000066c070723c */ /* 0x040fe60000081074 */
[----:B------:R-:W1:Y:S11]  /*1fa20*/  LDS R139, [R0+0x10c80] ;  /* 0x010c8000008b7984 */ /* 0x000e760000000800 */
[----:B------:R-:W-:Y:S01]  /*1fa30*/  @!UPT UIADD3 URZ, URZ, URZ, URZ ;  /* 0x0000003f3f3ff290 */ /* 0x000fe2000fffe03f */
[----:B------:R-:W-:Y:S04]  /*1fa40*/  STL.64 [R1+0x1f0], R64 ;  /* 0x0001f04001007387 */ /* 0x000fe80000100a00 */
[----:B------:R2:W-:Y:S02]  /*1fa50*/  STL.64 [R1+0x1f8], R66 ;  /* 0x0001f84201007387 */ /* 0x0005e40000100a00 */
[C---:B--2---:R-:W-:Y:S02]  /*1fa60*/  HMMA.1688.F32.TF32 R64, R192.reuse, R98, R180 ;  /* 0x00000062c040723c */ /* 0x044fe400000810b4 */
[----:B------:R-:W-:Y:S04]  /*1fa70*/  STL.64 [R1+0x200], R124 ;  /* 0x0002007c01007387 */ /* 0x000fe80000100a00 */
[----:B------:R-:W-:Y:S02]  /*1fa80*/  STL.64 [R1+0x208], R126 ;  /* 0x0002087e01007387 */ /* 0x000fe40000100a00 */
[C---:B------:R-:W-:Y:S02]  /*1fa90*/  HMMA.1688.F32.TF32 R116, R192.reuse, R94, R184 ;  /* 0x0000005ec074723c */ /* 0x040fe400000810b8 */
[----:B------:R-:W-:Y:S04]  /*1faa0*/  STL.64 [R1+0x2a0], R112 ;  /* 0x0002a07001007387 */ /* 0x000fe80000100a00 */
[----:B------:R2:W-:Y:S09]  /*1fab0*/  STL.64 [R1+0x2a8], R114 ;  /* 0x0002a87201007387 */ /* 0x0005f20000100a00 */
[----:B------:R-:W-:Y:S01]  /*1fac0*/  STL.64 [R1+0x290], R64 ;  /* 0x0002904001007387 */ /* 0x000fe20000100a00 */
[C---:B--2---:R-:W-:Y:S03]  /*1fad0*/  HMMA.1688.F32.TF32 R112, R192.reuse, R90, R120 ;  /* 0x0000005ac070723c */ /* 0x044fe60000081078 */
[----:B------:R2:W-:Y:S05]  /*1fae0*/  STL.64 [R1+0x298], R66 ;  /* 0x0002984201007387 */ /* 0x0005ea0000100a00 */
[C---:B--2---:R-:W-:Y:S01]  /*1faf0*/  HMMA.1688.F32.TF32 R64, R192.reuse, R86, R128 ;  /* 0x00000056c040723c */ /* 0x044fe20000081080 */
[----:B------:R-:W-:Y:S04]  /*1fb00*/  STL.64 [R1+0x280], R116 ;  /* 0x0002807401007387 */ /* 0x000fe80000100a00 */
[----:B------:R2:W-:Y:S10]  /*1fb10*/  STL.64 [R1+0x288], R118 ;  /* 0x0002887601007387 */ /* 0x0005f40000100a00 */
[----:B------:R-:W-:Y:S04]  /*1fb20*/  STL.64 [R1+0x270], R112 ;  /* 0x0002707001007387 */ /* 0x000fe80000100a00 */
[----:B------:R1:W-:Y:S01]  /*1fb30*/  STL.64 [R1+0x278], R114 ;  /* 0x0002787201007387 */ /* 0x0003e20000100a00 */
[C---:B--2---:R-:W-:Y:S03]  /*1fb40*/  HMMA.1688.F32.TF32 R116, R192.reuse, R166, R132 ;  /* 0x000000a6c074723c */ /* 0x044fe60000081084 */
[----:B------:R-:W-:Y:S05]  /*1fb50*/  STL.64 [R1+0x260], R64 ;  /* 0x0002604001007387 */ /* 0x000fea0000100a00 */
[C---:B-1----:R-:W-:Y:S01]  /*1fb60*/  HMMA.1688.F32.TF32 R112, R192.reuse, R74, R176 ;  /* 0x0000004ac070723c */ /* 0x042fe200000810b0 */
[----:B------:R1:W-:Y:S07]  /*1fb70*/  STL.64 [R1+0x268], R66 ;  /* 0x0002684201007387 */ /* 0x0003ee0000100a00 */
[C---:B-1----:R-:W-:Y:S07]  /*1fb80*/  HMMA.1688.F32.TF32 R64, R192.reuse, R34, R188 ;  /* 0x00000022c040723c */ /* 0x042fee00000810bc */
[----:B------:R-:W-:Y:S04]  /*1fb90*/  STL.64 [R1+0x230], R116 ;  /* 0x0002307401007387 */ /* 0x000fe80000100a00 */
[----:B------:R-:W-:Y:S04]  /*1fba0*/  STL.64 [R1+0x238], R118 ;  /* 0x0002387601007387 */ /* 0x000fe80000100a00 */
[----:B------:R1:W-:Y:S01]  /*1fbb0*/  STL.64 [R1+0x220], R112 ;  /* 0x0002207001007387 */ /* 0x0003e20000100a00 */
[C---:B-----5:R-:W-:Y:S03]  /*1fbc0*/  HMMA.1688.F32.TF32 R108, R192.reuse, R26, R60 ;  /* 0x0000001ac06c723c */ /* 0x060fe6000008103c */
[----:B------:R2:W-:Y:S05]  /*1fbd0*/  STL.64 [R1+0x228], R114 ;  /* 0x0002287201007387 */ /* 0x0005ea0000100a00 */
[----:B------:R-:W-:Y:S01]  /*1fbe0*/  HMMA.1688.F32.TF32 R60, R192, R18, R248 ;  /* 0x00000012c03c723c */ /* 0x000fe200000810f8 */
[----:B------:R5:W-:Y:S04]  /*1fbf0*/  STL.64 [R1+0x210], R64 ;  /* 0x0002104001007387 */ /* 0x000be80000100a00 */
[----:B------:R1:W-:Y:S04]  /*1fc00*/  STL.64 [R1+0x218], R66 ;  /* 0x0002184201007387 */ /* 0x0003e80000100a00 */
        /* <DEDUP_REMOVED lines=12> */
[----:B-1----:R-:W4:Y:S04]  /*1fcd0*/  LDL.LU R112, [R1+0x70] ;  /* 0x0000700001707983 */ /* 0x002f280000300800 */
[----:B------:R-:W4:Y:S04]  /*1fce0*/  LDL.LU R113, [R1+0x74] ;  /* 0x0000740001717983 */ /* 0x000f280000300800 */
[----:B--2---:R-:W2:Y:S04]  /*1fcf0*/  LDL.LU R114, [R1+0x78] ;  /* 0x0000780001727983 */ /* 0x004ea80000300800 */
[----:B------:R-:W2:Y:S04]  /*1fd00*/  LDL.LU R115, [R1+0x7c] ;  /* 0x00007c0001737983 */ /* 0x000ea80000300800 */
        /* <DEDUP_REMOVED lines=8> */
[----:B-----5:R-:W5:Y:S04]  /*1fd90*/  LDL.LU R64, [R1+0xa0] ;  /* 0x0000a00001407983 */ /* 0x020f680000300800 */
[----:B------:R-:W5:Y:S04]  /*1fda0*/  LDL.LU R65, [R1+0xa4] ;  /* 0x0000a40001417983 */ /* 0x000f680000300800 */
[----:B------:R-:W5:Y:S01]  /*1fdb0*/  LDL.LU R66, [R1+0xa8] ;  /* 0x0000a80001427983 */ /* 0x000f620000300800 */
[----:B---3--:R-:W-:Y:S03]  /*1fdc0*/  HMMA.1688.F32.TF32 R140, R144, R30, R156 ;  /* 0x0000001e908c723c */ /* 0x008fe6000008109c */
[----:B------:R-:W5:Y:S01]  /*1fdd0*/  LDL.LU R67, [R1+0xac] ;  /* 0x0000ac0001437983 */ /* 0x000f620000300800 */
[----:B------:R-:W-:-:S03]  /*1fde0*/  IMAD.MOV.U32 R183, RZ, RZ, R3 ;  /* 0x000000ffffb77224 */ /* 0x000fc600078e0003 */
[----:B------:R-:W3:Y:S01]  /*1fdf0*/  LDL.LU R180, [R1+0x30] ;  /* 0x0000300001b47983 */ /* 0x000ee20000300800 */
[----:B------:R-:W-:-:S03]  /*1fe00*/  MOV R156, R24 ;  /* 0x00000018009c7202 */ /* 0x000fc60000000f00 */
[----:B------:R-:W3:Y:S01]  /*1fe10*/  LDL.LU R181, [R1+0x34] ;  /* 0x0000340001b57983 */ /* 0x000ee20000300800 */
[----:B------:R-:W-:-:S03]  /*1fe20*/  IMAD.MOV.U32 R157, RZ, RZ, R29 ;  /* 0x000000ffff9d7224 */ /* 0x000fc600078e001d */
[----:B------:R-:W3:Y:S04]  /*1fe30*/  LDL.LU R182, [R1+0x38] ;  /* 0x0000380001b67983 */ /* 0x000ee80000300800 */
[----:B------:R-:W2:Y:S04]  /*1fe40*/  LDL.LU R3, [R1+0x15dc] ;  /* 0x0015dc0001037983 */ /* 0x000ea80000300800 */
[----:B------:R-:W2:Y:S04]  /*1fe50*/  LDL.LU R24, [R1+0x15d8] ;  /* 0x0015d80001187983 */ /* 0x000ea80000300800 */
[----:B------:R-:W2:Y:S01]  /*1fe60*/  LDL.LU R29, [R1+0x15d4] ;  /* 0x0015d400011d7983 */ /* 0x000ea20000300800 */
[----:B------:R-:W-:Y:S01]  /*1fe70*/  IMAD.MOV.U32 R158, RZ, RZ, R25 ;  /* 0x000000ffff9e7224 */ /* 0x000fe200078e0019 */
[----:B------:R-:W-:Y:S01]  /*1fe80*/  HMMA.1688.F32.TF32 R168, R192, R30, R160 ;  /* 0x0000001ec0a8723c */ /* 0x000fe200000810a0 */
[----:B------:R-:W-:Y:S01]  /*1fe90*/  IMAD.MOV.U32 R159, RZ, RZ, R28 ;  /* 0x000000ffff9f7224 */ /* 0x000fe200078e001c */
[----:B------:R-:W3:Y:S04]  /*1fea0*/  LDL.LU R25, [R1+0x15d0] ;  /* 0x0015d00001197983 */ /* 0x000ee80000300800 */
[----:B------:R-:W3:Y:S04]  /*1feb0*/  LDL.LU R28, [R1+0x15cc] ;  /* 0x0015cc00011c7983 */ /* 0x000ee80000300800 */
[----:B------:R-:W3:Y:S04]  /*1fec0*/  LDL.LU R160, [R1+0x240] ;  /* 0x0002400001a07983 */ /* 0x000ee80000300800 */
[----:B------:R-:W3:Y:S04]  /*1fed0*/  LDL.LU R161, [R1+0x244] ;  /* 0x0002440001a17983 */ /* 0x000ee80000300800 */
[----:B------:R-:W3:Y:S01]  /*1fee0*/  LDL.LU R162, [R1+0x248] ;  /* 0x0002480001a27983 */ /* 0x000ee20000300800 */
[----:B--2---:R-:W-:-:S03]  /*1fef0*/  MOV R163, R29 ;  /* 0x0000001d00a37202 */ /* 0x004fc60000000f00 */
[----:B------:R-:W2:Y:S01]  /*1ff00*/  LDL.LU R29, [R1+0x15c8] ;  /* 0x0015c800011d7983 */ /* 0x000ea20000300800 */
[C---:B------:R-:W-:Y:S03]  /*1ff10*/  HMMA.1688.F32.TF32 R68, R192.reuse, R22, R40 ;  /* 0x00000016c044723c */ /* 0x040fe60000081028 */
[----:B------:R-:W5:Y:S04]  /*1ff20*/  LDL.LU R172, [R1+0x250] ;  /* 0x0002500001ac7983 */ /* 0x000f680000300800 */
[----:B------:R-:W5:Y:S01]  /*1ff30*/  LDL.LU R173, [R1+0x254] ;  /* 0x0002540001ad7983 */ /* 0x000f620000300800 */
[----:B------:R-:W-:Y:S03]  /*1ff40*/  HMMA.1688.F32.TF32 R40, R192, R14, R200 ;  /* 0x0000000ec028723c */ /* 0x000fe600000810c8 */
[----:B------:R-:W5:Y:S04]  /*1ff50*/  LDL.LU R174, [R1+0x258] ;  /* 0x0002580001ae7983 */ /* 0x000f680000300800 */
[----:B------:R-:W5:Y:S04]  /*1ff60*/  LDL.LU R175, [R1+0x25c] ;  /* 0x00025c0001af7983 */ /* 0x000f680000300800 */
[----:B------:R-:W5:Y:S01]  /*1ff70*/  LDL.LU R200, [R1+0x2b0] ;  /* 0x0002b00001c87983 */ /* 0x000f620000300800 */
[C---:B----4-:R-:W-:Y:S08]  /*1ff80*/  HMMA.1688.F32.TF32 R132, R144.reuse, R78, R132 ;  /* 0x0000004e9084723c */ /* 0x050ff00000081084 */
[C---:B------:R-:W-:Y:S08]  /*1ff90*/  HMMA.1688.F32.TF32 R184, R144.reuse, R106, R184 ;  /* 0x0000006a90b8723c */ /* 0x040ff000000810b8 */
[----:B---3--:R-:W-:Y:S01]  /*1ffa0*/  HMMA.1688.F32.TF32 R176, R144, R102, R180 ;  /* 0x0000006690b0723c */ /* 0x008fe200000810b4 */
[----:B--2---:R-:W-:-:S02]  /*1ffb0*/  IMAD.MOV.U32 R201, RZ, RZ, R29 ;  /* 0x000000ffffc97224 */ /* 0x004fc400078e001d */
[----:B------:R-:W2:Y:S04]  /*1ffc0*/  LDL.LU R29, [R1+0x15c4] ;  /* 0x0015c400011d7983 */ /* 0x000ea80000300800 */
[----:B------:R-:W3:Y:S04]  /*1ffd0*/  LDL.LU R202, [R1+0x2b8] ;  /* 0x0002b80001ca7983 */ /* 0x000ee80000300800 */
[----:B------:R-:W3:Y:S04]  /*1ffe0*/  LDL.LU R203, [R1+0x2bc] ;  /* 0x0002bc0001cb7983 */ /* 0x000ee80000300800 */
[----:B------:R-:W4:Y:S04]  /*1fff0*/  LDL.LU R116, [R1+0x2c0] ;  /* 0x0002c00001747983 */ /* 0x000f280000300800 */
[----:B------:R-:W4:Y:S04]  /*20000*/  LDL.LU R117, [R1+0x2c4] ;  /* 0x0002c40001757983 */ /* 0x000f280000300800 */
[----:B------:R-:W4:Y:S04]  /*20010*/  LDL.LU R118, [R1+0x2c8] ;  /* 0x0002c80001767983 */ /* 0x000f280000300800 */
[----:B------:R-:W-:Y:S04]  /*20020*/  STL.64 [R1+0xf0], R132 ;  /* 0x0000f08401007387 */ /* 0x000fe80000100a00 */
[----:B------:R1:W-:Y:S02]  /*20030*/  STL.64 [R1+0xf8], R134 ;  /* 0x0000f88601007387 */ /* 0x0003e40000100a00 */
[C---:B-1----:R-:W-:Y:S02]  /*20040*/  HMMA.1688.F32.TF32 R132, R144.reuse, R98, R248 ;  /* 0x000000629084723c */ /* 0x042fe400000810f8 */
[----:B------:R-:W-:Y:S04]  /*20050*/  STL.64 [R1+0xe0], R184 ;  /* 0x0000e0b801007387 */ /* 0x000fe80000100a00 */
[----:B------:R-:W-:Y:S04]  /*20060*/  STL.64 [R1+0xe8], R186 ;  /* 0x0000e8ba01007387 */ /* 0x000fe80000100a00 */
[----:B------:R-:W-:Y:S01]  /*20070*/  STL.64 [R1+0xd0], R176 ;  /* 0x0000d0b001007387 */ /* 0x000fe20000100a00 */
[C---:B------:R-:W-:Y:S03]  /*20080*/  HMMA.1688.F32.TF32 R248, R144.reuse, R90, R244 ;  /* 0x0000005a90f8723c */ /* 0x040fe600000810f4 */
[----:B------:R-:W-:Y:S05]  /*20090*/  STL.64 [R1+0xd8], R178 ;  /* 0x0000d8b201007387 */ /* 0x000fea0000100a00 */
[C---:B------:R-:W-:Y:S08]  /*200a0*/  HMMA.1688.F32.TF32 R56, R144.reuse, R86, R56 ;  /* 0x000000569038723c */ /* 0x040ff00000081038 */
[----:B------:R-:W-:Y:S01]  /*200b0*/  HMMA.1688.F32.TF32 R128, R144, R26, R152 ;  /* 0x0000001a9080723c */ /* 0x000fe20000081098 */
[----:B------:R-:W-:Y:S01]  /*200c0*/  IMAD.MOV.U32 R100, RZ, RZ, R132 ;  /* 0x000000ffff647224 */ /* 0x000fe200078e0084 */
[----:B------:R1:W-:Y:S01]  /*200d0*/  STL.64 [R1+0xc8], R134 ;  /* 0x0000c88601007387 */ /* 0x0003e20000100a00 */
[----:B------:R-:W-:-:S05]  /*200e0*/  MOV R101, R133 ;  /* 0x0000008500657202 */ /* 0x000fca0000000f00 */
[C---:B------:R-:W-:Y:S08]  /*200f0*/  HMMA.1688.F32.TF32 R44, R144.reuse, R166, R44 ;  /* 0x000000a6902c723c */ /* 0x040ff0000008102c */
[C---:B------:R-:W-:Y:S08]  /*20100*/  HMMA.1688.F32.TF32 R124, R144.reuse, R22, R124 ;  /* 0x00000016907c723c */ /* 0x040ff0000008107c */
[C---:B------:R-:W-:Y:S08]  /*20110*/  HMMA.1688.F32.TF32 R120, R144.reuse, R18, R120 ;  /* 0x000000129078723c */ /* 0x040ff00000081078 */
[C---:B-----5:R-:W-:Y:S08]  /*20120*/  HMMA.1688.F32.TF32 R64, R144.reuse, R14, R64 ;  /* 0x0000000e9040723c */ /* 0x060ff00000081040 */
[C---:B------:R-:W-:Y:S08]  /*20130*/  HMMA.1688.F32.TF32 R112, R144.reuse, R82, R112 ;  /* 0x000000529070723c */ /* 0x040ff00000081070 */
[C---:B------:R-:W-:Y:S01]  /*20140*/  HMMA.1688.F32.TF32 R52, R144.reuse, R74, R52 ;  /* 0x0000004a9034723c */ /* 0x040fe20000081034 */
[----:B------:R-:W-:Y:S01]  /*20150*/  MOV R182, R89 ;  /* 0x0000005900b67202 */ /* 0x000fe20000000f00 */
[----:B------:R-:W-:Y:S01]  /*20160*/  IMAD.MOV.U32 R183, RZ, RZ, R88 ;  /* 0x000000ffffb77224 */ /* 0x000fe200078e0058 */
[----:B------:R-:W-:Y:S04]  /*20170*/  LDS R244, [R21+0x11080] ;  /* 0x0110800015f47984 */ /* 0x000fe80000000800 */
[----:B------:R-:W-:Y:S01]  /*20180*/  LDS R246, [R21+0x11480] ;  /* 0x0114800015f67984 */ /* 0x000fe20000000800 */
[----:B-1----:R-:W-:Y:S01]  /*20190*/  HMMA.1688.F32.TF32 R132, R144, R94, R156 ;  /* 0x0000005e9084723c */ /* 0x002fe2000008109c */
[----:B------:R-:W-:-:S02]  /*201a0*/  IMAD.MOV.U32 R155, RZ, RZ, R3 ;  /* 0x000000ffff9b7224 */ /* 0x000fc400078e0003 */
[----:B------:R-:W1:Y:S01]  /*201b0*/  S2R R3, SR_TID.X ;  /* 0x0000000000037919 */ /* 0x000e620000002100 */
[----:B------:R-:W-:Y:S01]  /*201c0*/  IMAD.MOV.U32 R152, RZ, RZ, R28 ;  /* 0x000000ffff987224 */ /* 0x000fe200078e001c */
[----:B------:R-:W-:Y:S01]  /*201d0*/  MOV R153, R25 ;  /* 0x0000001900997202 */ /* 0x000fe20000000f00 */
[----:B------:R-:W-:Y:S01]  /*201e0*/  IMAD.MOV.U32 R154, RZ, RZ, R24 ;  /* 0x000000ffff9a7224 */ /* 0x000fe200078e0018 */
[----:B------:R-:W-:Y:S01]  /*201f0*/  LDS R245, [R0+0x11080] ;  /* 0x0110800000f57984 */ /* 0x000fe20000000800 */
[----:B------:R-:W-:Y:S03]  /*20200*/  HMMA.1688.F32.TF32 R156, R144, R34, R36 ;  /* 0x00000022909c723c */ /* 0x000fe60000081024 */
[----:B------:R-:W-:Y:S05]  /*20210*/  LDS R247, [R0+0x11480] ;  /* 0x0114800000f77984 */ /* 0x000fea0000000800 */
[C---:B------:R-:W-:Y:S07]  /*20220*/  HMMA.1688.F32.TF32 R144, R136.reuse, R106, R240 ;  /* 0x0000006a8890723c */ /* 0x040fee00000810f0 */
[----:B------:R-:W-:Y:S04]  /*20230*/  STL.64 [R1+0x48], R134 ;  /* 0x0000488601007387 */ /* 0x000fe80000100a00 */
[----:B------:R-:W-:Y:S04]  /*20240*/  STL [R1+0x15b4], R248 ;  /* 0x0015b4f801007387 */ /* 0x000fe80000100800 */
[----:B------:R-:W-:Y:S01]  /*20250*/  STL [R1+0x15b0], R249 ;  /* 0x0015b0f901007387 */ /* 0x000fe20000100800 */
[C---:B------:R-:W-:Y:S03]  /*20260*/  HMMA.1688.F32.TF32 R36, R136.reuse, R14, R152 ;  /* 0x0000000e8824723c */ /* 0x040fe60000081098 */
[----:B------:R-:W-:Y:S04]  /*20270*/  STL [R1+0x15ac], R250 ;  /* 0x0015acfa01007387 */ /* 0x000fe80000100800 */
[----:B------:R-:W-:Y:S01]  /*20280*/  STL [R1+0x15a8], R251 ;  /* 0x0015a8fb01007387 */ /* 0x000fe20000100800 */
[C---:B------:R-:W-:Y:S03]  /*20290*/  HMMA.1688.F32.TF32 R152, R136.reuse, R78, R4 ;  /* 0x0000004e8898723c */ /* 0x040fe60000081004 */
[----:B------:R-:W-:Y:S04]  /*202a0*/  STL.64 [R1], R56 ;  /* 0x0000003801007387 */ /* 0x000fe80000100a00 */
[----:B------:R-:W-:Y:S01]  /*202b0*/  STL.64 [R1+0x8], R58 ;  /* 0x0000083a01007387 */ /* 0x000fe20000100a00 */
[C---:B------:R-:W-:Y:S03]  /*202c0*/  HMMA.1688.F32.TF32 R4, R136.reuse, R98, R232 ;  /* 0x000000628804723c */ /* 0x040fe600000810e8 */
[----:B------:R-:W-:Y:S04]  /*202d0*/  STL.64 [R1+0x10], R44 ;  /* 0x0000102c01007387 */ /* 0x000fe80000100a00 */
[----:B------:R5:W-:Y:S02]  /*202e0*/  STL.64 [R1+0x18], R46 ;  /* 0x0000182e01007387 */ /* 0x000be40000100a00 */
[----:B-----5:R-:W-:Y:S02]  /*202f0*/  HMMA.1688.F32.TF32 R44, R136, R18, R160 ;  /* 0x00000012882c723c */ /* 0x020fe400000810a0 */
[----:B------:R5:W-:Y:S05]  /*20300*/  STL [R1+0x15a4], R144 ;  /* 0x0015a49001007387 */ /* 0x000bea0000100800 */
[C---:B-1----:R-:W-:Y:S01]  /*20310*/  LOP3.LUT R18, R3.reuse, 0x7, RZ, 0xc0, !PT ;  /* 0x0000000703127812 */ /* 0x042fe200078ec0ff */
[----:B------:R-:W-:Y:S01]  /*20320*/  IMAD.SHL.U32 R19, R3, 0x2, RZ ;  /* 0x0000000203137824 */ /* 0x000fe200078e00ff */
[----:B------:R-:W-:Y:S01]  /*20330*/  MOV R249, R53 ;  /* 0x0000003500f97202 */ /* 0x000fe20000000f00 */
[----:B------:R-:W-:-:S02]  /*20340*/  IMAD.MOV.U32 R248, RZ, RZ, R52 ;  /* 0x000000fffff87224 */ /* 0x000fc400078e0034 */
[----:B------:R-:W-:Y:S02]  /*20350*/  IMAD.MOV.U32 R250, RZ, RZ, R54 ;  /* 0x000000fffffa7224 */ /* 0x000fe400078e0036 */
[----:B------:R-:W-:Y:S01]  /*20360*/  IMAD.MOV.U32 R251, RZ, RZ, R55 ;  /* 0x000000fffffb7224 */ /* 0x000fe200078e0037 */
[----:B------:R-:W-:Y:S01]  /*20370*/  HMMA.1688.F32.TF32 R56, R136, R102, R236 ;  /* 0x000000668838723c */ /* 0x000fe200000810ec */
[----:B------:R-:W-:Y:S01]  /*20380*/  IMAD R18, R18, 0x110, RZ ;  /* 0x0000011012127824 */ /* 0x000fe200078e02ff */
[----:B------:R-:W-:Y:S01]  /*20390*/  MOV R3, UR4 ;  /* 0x0000000400037c02 */ /* 0x000fe20008000f00 */
[----:B------:R-:W-:Y:S03]  /*203a0*/  LDS R160, [R252+0x11080] ;  /* 0x01108000fca07984 */ /* 0x000fe60000000800 */
[----:B------:R-:W-:Y:S01]  /*203b0*/  LOP3.LUT R18, R18, 0x30, R19, 0x78, !PT ;  /* 0x0000003012127812 */ /* 0x000fe200078e7813 */
[----:B------:R-:W-:Y:S03]  /*203c0*/  LDS R162, [R252+0x11480] ;  /* 0x01148000fca27984 */ /* 0x000fe60000000800 */
[----:B------:R-:W-:Y:S01]  /*203d0*/  LOP3.LUT R18, R18, 0x40, RZ, 0x3c, !PT ;  /* 0x0000004012127812 */ /* 0x000fe200078e3cff */
[----:B------:R1:W-:Y:S01]  /*203e0*/  STL [R1+0x15a0], R145 ;  /* 0x0015a09101007387 */ /* 0x0003e20000100800 */
[----:B-----5:R-:W-:-:S03]  /*203f0*/  IMAD.MOV.U32 R144, RZ, RZ, R4 ;  /* 0x000000ffff907224 */ /* 0x020fc600078e0004 */
[----:B------:R-:W-:Y:S01]  /*20400*/  IMAD R3, R3, 0x8000, R18 ;  /* 0x0000800003037824 */ /* 0x000fe200078e0212 */
[----:B------:R5:W-:Y:S04]  /*20410*/  STL [R1+0x159c], R146 ;  /* 0x00159c9201007387 */ /* 0x000be80000100800 */
[----:B------:R5:W-:Y:S01]  /*20420*/  STL [R1+0x1598], R147 ;  /* 0x0015989301007387 */ /* 0x000be20000100800 */
[----:B-1----:R-:W-:-:S03]  /*20430*/  MOV R145, R5 ;  /* 0x0000000500917202 */ /* 0x002fc60000000f00 */
[----:B------:R-:W-:Y:S01]  /*20440*/  LDS R161, [R81+0x11080] ;  /* 0x0110800051a17984 */ /* 0x000fe20000000800 */
[----:B-----5:R-:W-:-:S03]  /*20450*/  IMAD.MOV.U32 R146, RZ, RZ, R6 ;  /* 0x000000ffff927224 */ /* 0x020fc600078e0006 */
[----:B------:R-:W-:Y:S01]  /*20460*/  LDS R163, [R81+0x11480] ;  /* 0x0114800051a37984 */ /* 0x000fe20000000800 */
[----:B------:R-:W-:Y:S02]  /*20470*/  IMAD.MOV.U32 R147, RZ, RZ, R7 ;  /* 0x000000ffff937224 */ /* 0x000fe400078e0007 */
[C---:B------:R-:W-:Y:S01]  /*20480*/  HMMA.1688.F32.TF32 R4, R136.reuse, R86, R220 ;  /* 0x000000568804723c */ /* 0x040fe200000810dc */
[----:B------:R-:W-:Y:S04]  /*20490*/  STL.64 [R1+0xb0], R56 ;  /* 0x0000b03801007387 */ /* 0x000fe80000100a00 */
[----:B------:R1:W-:Y:S01]  /*204a0*/  STL.64 [R1+0xb8], R58 ;  /* 0x0000b83a01007387 */ /* 0x0003e20000100a00 */
[----:B------:R-:W-:Y:S02]  /*204b0*/  IMAD.MOV.U32 R180, RZ, RZ, R93 ;  /* 0x000000ffffb47224 */ /* 0x000fe400078e005d */
[----:B------:R-:W-:Y:S01]  /*204c0*/  HMMA.1688.F32.TF32 R164, R136, R166, R216 ;  /* 0x000000a688a4723c */ /* 0x000fe200000810d8 */
[----:B------:R-:W-:-:S07]  /*204d0*/  IMAD.MOV.U32 R181, RZ, RZ, R92 ;  /* 0x000000ffffb57224 */ /* 0x000fce00078e005c */
[----:B-1----:R-:W-:Y:S01]  /*204e0*/  HMMA.1688.F32.TF32 R56, R136, R90, R224 ;  /* 0x0000005a8838723c */ /* 0x002fe200000810e0 */
[----:B------:R-:W-:Y:S01]  /*204f0*/  LDSM.16.M88.4 R88, [R3+0x800] ;  /* 0x000800000358783b */ /* 0x000fe20000000200 */
[----:B--2---:R-:W-:-:S07]  /*20500*/  IMAD.MOV.U32 R119, RZ, RZ, R29 ;  /* 0x000000ffff777224 */ /* 0x004fce00078e001d */
[C---:B----4-:R-:W-:Y:S08]  /*20510*/  HMMA.1688.F32.TF32 R52, R136.reuse, R30, R116 ;  /* 0x0000001e8834723c */ /* 0x050ff00000081074 */
[C---:B------:R-:W-:Y:S07]  /*20520*/  HMMA.1688.F32.TF32 R28, R136.reuse, R22, R172 ;  /* 0x00000016881c723c */ /* 0x040fee00000810ac */
[----:B------:R-:W-:Y:S01]  /*20530*/  IMAD.MOV.U32 R172, RZ, RZ, R85 ;  /* 0x000000ffffac7224 */ /* 0x000fe200078e0055 */
[C---:B------:R-:W-:Y:S01]  /*20540*/  HMMA.1688.F32.TF32 R116, R136.reuse, R94, R228 ;  /* 0x0000005e8874723c */ /* 0x040fe200000810e4 */
[----:B------:R-:W-:Y:S01]  /*20550*/  IMAD.MOV.U32 R173, RZ, RZ, R84 ;  /* 0x000000ffffad7224 */ /* 0x000fe200078e0054 */
[----:B------:R-:W-:Y:S04]  /*20560*/  LDS R228, [R252+0x11000] ;  /* 0x01100000fce47984 */ /* 0x000fe80000000800 */
[----:B------:R-:W-:Y:S04]  /*20570*/  LDS R230, [R252+0x11400] ;  /* 0x01140000fce67984 */ /* 0x000fe80000000800 */
[----:B------:R-:W-:Y:S04]  /*20580*/  LDS R229, [R81+0x11000] ;  /* 0x0110000051e57984 */ /* 0x000fe80000000800 */
[----:B------:R-:W-:Y:S04]  /*20590*/  LDS R231, [R81+0x11400] ;  /* 0x0114000051e77984 */ /* 0x000fe80000000800 */
[----:B------:R-:W1:Y:S01]  /*205a0*/  LDSM.16.M88.4 R84, [R3] ;  /* 0x000000000354783b */ /* 0x000e620000000200 */
[C---:B------:R-:W-:Y:S08]  /*205b0*/  HMMA.1688.F32.TF32 R236, R136.reuse, R74, R212 ;  /* 0x0000004a88ec723c */ /* 0x040ff000000810d4 */
[C---:B------:R-:W-:Y:S01]  /*205c0*/  HMMA.1688.F32.TF32 R240, R136.reuse, R34, R208 ;  /* 0x0000002288f0723c */ /* 0x040fe200000810d0 */
[----:B------:R-:W-:Y:S04]  /*205d0*/  STL.64 [R1+0x70], R116 ;  /* 0x0000707401007387 */ /* 0x000fe80000100a00 */
[----:B------:R-:W-:Y:S04]  /*205e0*/  STL.64 [R1+0x78], R118 ;  /* 0x0000787601007387 */ /* 0x000fe80000100a00 */
[----:B------:R-:W-:Y:S04]  /*205f0*/  LDS R116, [R21+0x11000] ;  /* 0x0110000015747984 */ /* 0x000fe80000000800 */
[----:B------:R-:W-:Y:S04]  /*20600*/  LDS R118, [R21+0x11400] ;  /* 0x0114000015767984 */ /* 0x000fe80000000800 */
[----:B------:R-:W-:Y:S04]  /*20610*/  LDS R117, [R0+0x11000] ;  /* 0x0110000000757984 */ /* 0x000fe80000000800 */
[----:B------:R-:W2:Y:S01]  /*20620*/  LDS R119, [R0+0x11400] ;  /* 0x0114000000777984 */ /* 0x000ea20000000800 */
[----:B---3--:R-:W-:Y:S01]  /*20630*/  HMMA.1688.F32.TF32 R24, R136, R26, R200 ;  /* 0x0000001a8818723c */ /* 0x008fe200000810c8 */
[----:B------:R-:W-:Y:S01]  /*20640*/  MOV R174, R80 ;  /* 0x0000005000ae7202 */ /* 0x000fe20000000f00 */
[----:B------:R-:W-:Y:S01]  /*20650*/  IMAD.MOV.U32 R175, RZ, RZ, R77 ;  /* 0x000000ffffaf7224 */ /* 0x000fe200078e004d */
[----:B------:R-:W-:Y:S01]  /*20660*/  MOV R234, R5 ;  /* 0x0000000500ea7202 */ /* 0x000fe20000000f00 */
[----:B------:R-:W-:Y:S01]  /*20670*/  IMAD.MOV.U32 R235, RZ, RZ, R4 ;  /* 0x000000ffffeb7224 */ /* 0x000fe200078e0004 */
[----:B------:R-:W-:Y:S02]  /*20680*/  LDSM.16.M88.4 R92, [R3+0x2000] ;  /* 0x00200000035c783b */ /* 0x000fe40000000200 */
[----:B------:R-:W-:Y:S01]  /*20690*/  MOV R202, R17 ;  /* 0x0000001100ca7202 */ /* 0x000fe20000000f00 */
[----:B------:R-:W-:-:S02]  /*206a0*/  IMAD.MOV.U32 R203, RZ, RZ, R16 ;  /* 0x000000ffffcb7224 */ /* 0x000fc400078e0010 */
[-C--:B-1----:R-:W-:Y:S01]  /*206b0*/  HMMA.1688.F32.TF32 R16, R228, R84.reuse, R180 ;  /* 0x00000054e410723c */ /* 0x082fe200000810b4 */
[----:B------:R-:W-:Y:S04]  /*206c0*/  STL.64 [R1+0x60], R56 ;  /* 0x0000603801007387 */ /* 0x000fe80000100a00 */
[----:B------:R-:W-:Y:S04]  /*206d0*/  STL.64 [R1+0x68], R58 ;  /* 0x0000683a01007387 */ /* 0x000fe80000100a00 */
[----:B------:R-:W-:Y:S04]  /*206e0*/  STL.64 [R1+0x1540], R166 ;  /* 0x001540a601007387 */ /* 0x000fe80000100a00 */
[----:B------:R-:W-:Y:S01]  /*206f0*/  STL.64 [R1+0x1538], R164 ;  /* 0x001538a401007387 */ /* 0x000fe20000100a00 */
[----:B------:R-:W-:Y:S03]  /*20700*/  HMMA.1688.F32.TF32 R168, R160, R84, R168 ;  /* 0x00000054a0a8723c */ /* 0x000fe600000810a8 */
[----:B------:R-:W-:Y:S04]  /*20710*/  STL.64 [R1+0x1550], R238 ;  /* 0x001550ee01007387 */ /* 0x000fe80000100a00 */
[----:B------:R-:W-:Y:S04]  /*20720*/  STL.64 [R1+0x1548], R236 ;  /* 0x001548ec01007387 */ /* 0x000fe80000100a00 */
[----:B------:R-:W-:Y:S04]  /*20730*/  STL.64 [R1+0x1560], R242 ;  /* 0x001560f201007387 */ /* 0x000fe80000100a00 */
[----:B------:R-:W-:Y:S04]  /*20740*/  STL.64 [R1+0x1558], R240 ;  /* 0x001558f001007387 */ /* 0x000fe80000100a00 */
[----:B------:R-:W-:Y:S04]  /*20750*/  STL [R1+0x14f8], R0 ;  /* 0x0014f80001007387 */ /* 0x000fe80000100800 */
[----:B------:R-:W-:Y:S01]  /*20760*/  STL.64 [R1+0x1570], R18 ;  /* 0x0015701201007387 */ /* 0x000fe20000100a00 */
[----:B------:R-:W-:-:S03]  /*20770*/  IMAD.MOV.U32 R233, RZ, RZ, R6 ;  /* 0x000000ffffe97224 */ /* 0x000fc600078e0006 */
[----:B------:R2:W-:Y:S01]  /*20780*/  STL.64 [R1+0x1568], R16 ;  /* 0x0015681001007387 */ /* 0x0005e20000100a00 */
[----:B------:R-:W-:Y:S01]  /*20790*/  IMAD.MOV.U32 R232, RZ, RZ, R7 ;  /* 0x000000ffffe87224 */ /* 0x000fe200078e0007 */
[----:B------:R-:W-:Y:S08]  /*207a0*/  HMMA.1688.F32.TF32 R172, R228, R88, R172 ;  /* 0x00000058e4ac723c */ /* 0x000ff000000810ac */
[----:B------:R-:W-:Y:S01]  /*207b0*/  HMMA.1688.F32.TF32 R48, R136, R82, R48 ;  /* 0x000000528830723c */ /* 0x000fe20000081030 */
[----:B------:R-:W1:Y:S01]  /*207c0*/  LDSM.16.M88.4 R80, [R3+0x1000] ;  /* 0x001000000350783b */ /* 0x000e620000000200 */
[----:B------:R-:W-:-:S02]  /*207d0*/  IMAD.MOV.U32 R201, RZ, RZ, R20 ;  /* 0x000000ffffc97224 */ /* 0x000fc400078e0014 */
[----:B------:R-:W-:Y:S02]  /*207e0*/  IMAD.MOV.U32 R200, RZ, RZ, R76 ;  /* 0x000000ffffc87224 */ /* 0x000fe400078e004c */
[----:B------:R-:W-:Y:S02]  /*207f0*/  IMAD.MOV.U32 R224, RZ, RZ, R96 ;  /* 0x000000ffffe07224 */ /* 0x000fe400078e0060 */
[----:B------:R-:W-:Y:S01]  /*20800*/  IMAD.MOV.U32 R104, RZ, RZ, R132 ;  /* 0x000000ffff687224 */ /* 0x000fe200078e0084 */
[-C--:B--2---:R-:W-:Y:S01]  /*20810*/  HMMA.1688.F32.TF32 R16, R116, R84.reuse, R140 ;  /* 0x000000547410723c */ /* 0x084fe2000008108c */
[----:B------:R-:W-:Y:S01]  /*20820*/  STL [R1+0x1504], R168 ;  /* 0x001504a801007387 */ /* 0x000fe20000100800 */
[----:B------:R-:W-:Y:S01]  /*20830*/  IMAD.MOV.U32 R105, RZ, RZ, R133 ;  /* 0x000000ffff697224 */ /* 0x000fe200078e0085 */
[----:B------:R-:W-:Y:S01]  /*20840*/  MOV R195, R2 ;  /* 0x0000000200c37202 */ /* 0x000fe20000000f00 */
[----:B------:R-:W-:Y:S01]  /*20850*/  IMAD.MOV.U32 R225, RZ, RZ, R73 ;  /* 0x000000ffffe17224 */ /* 0x000fe200078e0049 */
[----:B------:R-:W-:Y:S01]  /*20860*/  MOV R227, R33 ;  /* 0x0000002100e37202 */ /* 0x000fe20000000f00 */
[----:B------:R-:W-:Y:S01]  /*20870*/  IMAD.MOV.U32 R226, RZ, RZ, R72 ;  /* 0x000000ffffe27224 */ /* 0x000fe200078e0048 */
[----:B------:R-:W-:Y:S01]  /*20880*/  LDSM.16.M88.4 R56, [R3+0x5800] ;  /* 0x005800000338783b */ /* 0x000fe20000000200 */
[----:B------:R-:W-:Y:S03]  /*20890*/  HMMA.1688.F32.TF32 R4, R244, R84, R52 ;  /* 0x00000054f404723c */ /* 0x000fe60000081034 */
[----:B------:R-:W-:Y:S04]  /*208a0*/  STL [R1+0x1500], R169 ;  /* 0x001500a901007387 */ /* 0x000fe80000100800 */
[----:B------:R-:W-:Y:S04]  /*208b0*/  STL [R1+0x14fc], R170 ;  /* 0x0014fcaa01007387 */ /* 0x000fe80000100800 */
[----:B------:R-:W-:Y:S04]  /*208c0*/  STL [R1+0x14f4], R171 ;  /* 0x0014f4ab01007387 */ /* 0x000fe80000100800 */
[----:B------:R-:W-:Y:S01]  /*208d0*/  STL.64 [R1+0x90], R16 ;  /* 0x0000901001007387 */ /* 0x000fe20000100a00 */
[----:B------:R-:W-:Y:S03]  /*208e0*/  HMMA.1688.F32.TF32 R20, R160, R88, R108 ;  /* 0x00000058a014723c */ /* 0x000fe6000008106c */
[----:B------:R-:W-:Y:S04]  /*208f0*/  STL.64 [R1+0x98], R18 ;  /* 0x0000981201007387 */ /* 0x000fe80000100a00 */
[----:B------:R-:W-:Y:S04]  /*20900*/  STL.64 [R1+0x1580], R174 ;  /* 0x001580ae01007387 */ /* 0x000fe80000100a00 */
[----:B------:R-:W-:Y:S04]  /*20910*/  STL.64 [R1+0x250], R4 ;  /* 0x0002500401007387 */ /* 0x000fe80000100a00 */
[----:B------:R2:W-:Y:S01]  /*20920*/  STL.64 [R1+0x258], R6 ;  /* 0x0002580601007387 */ /* 0x0005e20000100a00 */
[----:B-1----:R-:W-:Y:S03]  /*20930*/  HMMA.1688.F32.TF32 R176, R228, R80, R200 ;  /* 0x00000050e4b0723c */ /* 0x002fe600000810c8 */
[----:B------:R-:W1:Y:S04]  /*20940*/  LDSM.16.M88.4 R76, [R3+0x1800] ;  /* 0x00180000034c783b */ /* 0x000e680000000200 */
[----:B------:R-:W3:Y:S01]  /*20950*/  LDSM.16.M88.4 R132, [R3+0x2800] ;  /* 0x002800000384783b */ /* 0x000ee20000000200 */
[----:B--2---:R-:W-:Y:S03]  /*20960*/  HMMA.1688.F32.TF32 R4, R116, R88, R128 ;  /* 0x000000587404723c */ /* 0x004fe60000081080 */
[----:B------:R-:W-:Y:S04]  /*20970*/  STL.64 [R1+0x1578], R172 ;  /* 0x001578ac01007387 */ /* 0x000fe80000100a00 */
[----:B------:R-:W-:Y:S04]  /*20980*/  STL [R1+0x150c], R20 ;  /* 0x00150c1401007387 */ /* 0x000fe80000100800 */
[----:B------:R-:W-:Y:S01]  /*20990*/  LDSM.16.M88.4 R72, [R3+0x7800] ;  /* 0x007800000348783b */ /* 0x000fe20000000200 */
[----:B------:R-:W-:Y:S01]  /*209a0*/  MOV R136, R248 ;  /* 0x000000f800887202 */ /* 0x000fe20000000f00 */
[----:B------:R-:W-:-:S02]  /*209b0*/  IMAD.MOV.U32 R137, RZ, RZ, R249 ;  /* 0x000000ffff897224 */ /* 0x000fc400078e00f9 */
[----:B------:R-:W-:Y:S01]  /*209c0*/  IMAD.MOV.U32 R138, RZ, RZ, R250 ;  /* 0x000000ffff8a7224 */ /* 0x000fe200078e00fa */
[----:B------:R-:W-:Y:S07]  /*209d0*/  LDSM.16.M88.4 R52, [R3+0x5000] ;  /* 0x005000000334783b */ /* 0x000fee0000000200 */
[----:B------:R-:W-:Y:S04]  /*209e0*/  STL.64 [R1+0x80], R4 ;  /* 0x0000800401007387 */ /* 0x000fe80000100a00 */
[----:B------:R2:W-:Y:S02]  /*209f0*/  STL.64 [R1+0x88], R6 ;  /* 0x0000880601007387 */ /* 0x0005e40000100a00 */
[----:B--2---:R-:W-:Y:S02]  /*20a00*/  HMMA.1688.F32.TF32 R4, R244, R88, R24 ;  /* 0x00000058f404723c */ /* 0x004fe40000081018 */
[----:B------:R-:W-:Y:S04]  /*20a10*/  STL [R1+0x1508], R21 ;  /* 0x0015081501007387 */ /* 0x000fe80000100800 */
[----:B------:R-:W-:Y:S04]  /*20a20*/  STL [R1+0x14f0], R22 ;  /* 0x0014f01601007387 */ /* 0x000fe80000100800 */
[----:B------:R-:W-:Y:S04]  /*20a30*/  STL [R1+0x14ec], R23 ;  /* 0x0014ec1701007387 */ /* 0x000fe80000100800 */
[----:B------:R-:W-:Y:S09]  /*20a40*/  STL.64 [R1+0x1590], R178 ;  /* 0x001590b201007387 */ /* 0x000ff20000100a00 */
[----:B------:R-:W-:Y:S04]  /*20a50*/  STL.64 [R1+0x240], R4 ;  /* 0x0002400401007387 */ /* 0x000fe80000100a00 */
[----:B------:R2:W-:Y:S02]  /*20a60*/  STL.64 [R1+0x248], R6 ;  /* 0x0002480601007387 */ /* 0x0005e40000100a00 */
[-C--:B--2---:R-:W-:Y:S02]  /*20a70*/  HMMA.1688.F32.TF32 R4, R116, R80.reuse, R124 ;  /* 0x000000507404723c */ /* 0x084fe4000008107c */
[----:B------:R-:W-:Y:S06]  /*20a80*/  STL.64 [R1+0x1588], R176 ;  /* 0x001588b001007387 */ /* 0x000fec0000100a00 */
[----:B------:R-:W-:Y:S01]  /*20a90*/  HMMA.1688.F32.TF32 R24, R160, R80, R68 ;  /* 0x00000050a018723c */ /* 0x000fe20000081044 */
[----:B------:R-:W-:-:S02]  /*20aa0*/  IMAD.MOV.U32 R200, RZ, RZ, R206 ;  /* 0x000000ffffc87224 */ /* 0x000fc400078e00ce */
[----:B------:R-:W-:Y:S02]  /*20ab0*/  IMAD.MOV.U32 R201, RZ, RZ, R207 ;  /* 0x000000ffffc97224 */ /* 0x000fe400078e00cf */
[----:B------:R-:W-:Y:S01]  /*20ac0*/  IMAD.MOV.U32 R202, RZ, RZ, R199 ;  /* 0x000000ffffca7224 */ /* 0x000fe200078e00c7 */
[----:B------:R-:W-:Y:S01]  /*20ad0*/  MOV R203, R97 ;  /* 0x0000006100cb7202 */ /* 0x000fe20000000f00 */
[----:B------:R-:W-:Y:S08]  /*20ae0*/  LDSM.16.M88.4 R68, [R3+0x7000] ;  /* 0x007000000344783b */ /* 0x000ff00000000200 */
[----:B------:R2:W-:Y:S01]  /*20af0*/  STL [R1+0x5c], R7 ;  /* 0x00005c0701007387 */ /* 0x0005e20000100800 */
[----:B------:R-:W-:Y:S01]  /*20b00*/  IMAD.MOV.U32 R171, RZ, RZ, R4 ;  /* 0x000000ffffab7224 */ /* 0x000fe200078e0004 */
[----:B------:R-:W-:Y:S01]  /*20b10*/  MOV R23, R6 ;  /* 0x0000000600177202 */ /* 0x000fe20000000f00 */
[----:B------:R-:W-:-:S02]  /*20b20*/  IMAD.MOV.U32 R22, RZ, RZ, R5 ;  /* 0x000000ffff167224 */ /* 0x000fc400078e0005 */
[----:B--2---:R-:W-:Y:S02]  /*20b30*/  HMMA.1688.F32.TF32 R4, R244, R80, R28 ;  /* 0x00000050f404723c */ /* 0x004fe4000008101c */
[----:B------:R-:W-:Y:S04]  /*20b40*/  STL [R1+0x1518], R23 ;  /* 0x0015181701007387 */ /* 0x000fe80000100800 */
[----:B------:R-:W-:Y:S04]  /*20b50*/  STL [R1+0x1514], R22 ;  /* 0x0015141601007387 */ /* 0x000fe80000100800 */
[----:B------:R-:W-:Y:S04]  /*20b60*/  STL [R1+0x1510], R171 ;  /* 0x001510ab01007387 */ /* 0x000fe80000100800 */
[----:B------:R-:W-:Y:S04]  /*20b70*/  STL [R1+0x1528], R24 ;  /* 0x0015281801007387 */ /* 0x000fe80000100800 */
[----:B------:R-:W-:Y:S04]  /*20b80*/  STL [R1+0x1524], R25 ;  /* 0x0015241901007387 */ /* 0x000fe80000100800 */
[----:B------:R-:W-:Y:S04]  /*20b90*/  STL [R1+0x1520], R26 ;  /* 0x0015201a01007387 */ /* 0x000fe80000100800 */
[----:B------:R-:W-:Y:S04]  /*20ba0*/  STL [R1+0x151c], R27 ;  /* 0x00151c1b01007387 */ /* 0x000fe80000100800 */
[----:B------:R-:W2:Y:S04]  /*20bb0*/  LDL.LU R206, [R1+0x15c0] ;  /* 0x0015c00001ce7983 */ /* 0x000ea80000300800 */
[----:B------:R-:W-:Y:S04]  /*20bc0*/  STL.64 [R1+0x130], R4 ;  /* 0x0001300401007387 */ /* 0x000fe80000100a00 */
[----:B------:R4:W-:Y:S04]  /*20bd0*/  STL.64 [R1+0x138], R6 ;  /* 0x0001380601007387 */ /* 0x0009e80000100a00 */
[----:B------:R-:W2:Y:S04]  /*20be0*/  LDL.LU R207, [R1+0x15bc] ;  /* 0x0015bc0001cf7983 */ /* 0x000ea80000300800 */
[----:B------:R-:W5:Y:S01]  /*20bf0*/  LDL.LU R199, [R1+0x15b8] ;  /* 0x0015b80001c77983 */ /* 0x000f620000300800 */
[-C--:B-1----:R-:W-:Y:S08]  /*20c00*/  HMMA.1688.F32.TF32 R96, R116, R76.reuse, R120 ;  /* 0x0000004c7460723c */ /* 0x082ff00000081078 */
[C---:B----4-:R-:W-:Y:S11]  /*20c10*/  HMMA.1688.F32.TF32 R4, R244.reuse, R76, R44 ;  /* 0x0000004cf404723c */ /* 0x050ff6000008102c */
[----:B------:R-:W-:Y:S04]  /*20c20*/  @!UPT UIADD3 URZ, URZ, URZ, URZ ;  /* 0x0000003f3f3ff290 */ /* 0x000fe8000fffe03f */
[----:B------:R-:W-:Y:S04]  /*20c30*/  STL [R1+0x1534], R97 ;  /* 0x0015346101007387 */ /* 0x000fe80000100800 */
[----:B------:R-:W-:Y:S04]  /*20c40*/  STL [R1+0x1530], R98 ;  /* 0x0015306201007387 */ /* 0x000fe80000100800 */
[----:B------:R-:W-:Y:S04]  /*20c50*/  STL [R1+0x152c], R99 ;  /* 0x00152c6301007387 */ /* 0x000fe80000100800 */
[----:B------:R-:W-:Y:S04]  /*20c60*/  STL.64 [R1+0x120], R4 ;  /* 0x0001200401007387 */ /* 0x000fe80000100a00 */
[----:B------:R1:W-:Y:S02]  /*20c70*/  STL.64 [R1+0x128], R6 ;  /* 0x0001280601007387 */ /* 0x0003e40000100a00 */
[C---:B-1----:R-:W-:Y:S01]  /*20c80*/  HMMA.1688.F32.TF32 R4, R244.reuse, R92, R36 ;  /* 0x0000005cf404723c */ /* 0x042fe20000081024 */
[----:B------:R-:W-:Y:S01]  /*20c90*/  IMAD.MOV.U32 R139, RZ, RZ, R251 ;  /* 0x000000ffff8b7224 */ /* 0x000fe200078e00fb */
[----:B------:R-:W-:Y:S06]  /*20ca0*/  LDSM.16.M88.4 R36, [R3+0x4800] ;  /* 0x004800000324783b */ /* 0x000fec0000000200 */
[----:B---3--:R-:W-:Y:S11]  /*20cb0*/  HMMA.1688.F32.TF32 R16, R244, R132, R48 ;  /* 0x00000084f410723c */ /* 0x008ff60000081030 */
[----:B------:R-:W-:Y:S04]  /*20cc0*/  @!UPT UIADD3 URZ, URZ, URZ, URZ ;  /* 0x0000003f3f3ff290 */ /* 0x000fe8000fffe03f */
[----:B------:R-:W-:Y:S01]  /*20cd0*/  STL [R1+0x118], R6 ;  /* 0x0001180601007387 */ /* 0x000fe20000100800 */
[----:B------:R-:W-:Y:S02]  /*20ce0*/  IMAD.MOV.U32 R88, RZ, RZ, R4 ;  /* 0x000000ffff587224 */ /* 0x000fe400078e0004 */
[----:B------:R-:W-:Y:S02]  /*20cf0*/  IMAD.MOV.U32 R89, RZ, RZ, R5 ;  /* 0x000000ffff597224 */ /* 0x000fe400078e0005 */
[----:B------:R-:W-:Y:S02]  /*20d00*/  IMAD.MOV.U32 R2, RZ, RZ, R7 ;  /* 0x000000ffff027224 */ /* 0x000fe400078e0007 */
[----:B------:R-:W1:Y:S04]  /*20d10*/  LDSM.16.M88.4 R4, [R3+0x3800] ;  /* 0x003800000304783b */ /* 0x000e680000000200 */
[----:B------:R-:W-:Y:S04]  /*20d20*/  STL [R1+0x14d8], R89 ;  /* 0x0014d85901007387 */ /* 0x000fe80000100800 */
[----:B------:R-:W-:Y:S04]  /*20d30*/  STL [R1+0x14d4], R88 ;  /* 0x0014d45801007387 */ /* 0x000fe80000100800 */
[----:B------:R-:W-:Y:S04]  /*20d40*/  STL [R1+0x14cc], R2 ;  /* 0x0014cc0201007387 */ /* 0x000fe80000100800 */
[----:B------:R3:W-:Y:S04]  /*20d50*/  STL.64 [R1+0x100], R16 ;  /* 0x0001001001007387 */ /* 0x0007e80000100a00 */
[----:B------:R4:W-:Y:S04]  /*20d60*/  STL.64 [R1+0x108], R18 ;  /* 0x0001081201007387 */ /* 0x0009e80000100a00 */
[----:B------:R-:W-:Y:S04]  /*20d70*/  STL [R1+0x13dc], R3 ;  /* 0x0013dc0301007387 */ /* 0x000fe80000100800 */
[----:B------:R-:W2:Y:S04]  /*20d80*/  LDL.LU R106, [R1+0x48] ;  /* 0x00004800016a7983 */ /* 0x000ea80000300800 */
[----:B------:R-:W2:Y:S04]  /*20d90*/  LDL.LU R107, [R1+0x4c] ;  /* 0x00004c00016b7983 */ /* 0x000ea80000300800 */
[----:B------:R-:W2:Y:S04]  /*20da0*/  LDL.LU R140, [R1+0xd0] ;  /* 0x0000d000018c7983 */ /* 0x000ea80000300800 */
[----:B------:R-:W2:Y:S04]  /*20db0*/  LDL.LU R141, [R1+0xd4] ;  /* 0x0000d400018d7983 */ /* 0x000ea80000300800 */
[----:B------:R-:W2:Y:S04]  /*20dc0*/  LDL.LU R142, [R1+0xd8] ;  /* 0x0000d800018e7983 */ /* 0x000ea80000300800 */
[----:B------:R-:W2:Y:S01]  /*20dd0*/  LDL.LU R143, [R1+0xdc] ;  /* 0x0000dc00018f7983 */ /* 0x000ea20000300800 */
[C---:B-----5:R-:W-:Y:S08]  /*20de0*/  HMMA.1688.F32.TF32 R184, R228.reuse, R92, R196 ;  /* 0x0000005ce4b8723c */ /* 0x060ff000000810c4 */
[----:B-1----:R-:W-:Y:S01]  /*20df0*/  HMMA.1688.F32.TF32 R196, R228, R4, R224 ;  /* 0x00000004e4c4723c */ /* 0x002fe200000810e0 */
[----:B------:R-:W5:Y:S04]  /*20e00*/  LDL.LU R224, [R1+0x150] ;  /* 0x0001500001e07983 */ /* 0x000f680000300800 */
        /* <DEDUP_REMOVED lines=37> */
[----:B---3--:R-:W3:Y:S04]  /*21060*/  LDL.LU R16, [R1] ;  /* 0x0000000001107983 */ /* 0x008ee80000300800 */
[----:B------:R-:W3:Y:S04]  /*21070*/  LDL.LU R17, [R1+0x4] ;  /* 0x0000040001117983 */ /* 0x000ee80000300800 */
[----:B----4-:R-:W3:Y:S04]  /*21080*/  LDL.LU R18, [R1+0x8] ;  /* 0x0000080001127983 */ /* 0x010ee80000300800 */
[----:B------:R-:W3:Y:S04]  /*21090*/  LDL.LU R19, [R1+0xc] ;  /* 0x00000c0001137983 */ /* 0x000ee80000300800 */
[----:B------:R-:W4:Y:S04]  /*210a0*/  LDL.LU R240, [R1+0x10] ;  /* 0x0000100001f07983 */ /* 0x000f280000300800 */
[----:B------:R-:W4:Y:S04]  /*210b0*/  LDL.LU R241, [R1+0x14] ;  /* 0x0000140001f17983 */ /* 0x000f280000300800 */
[----:B------:R-:W4:Y:S04]  /*210c0*/  LDL.LU R242, [R1+0x18] ;  /* 0x0000180001f27983 */ /* 0x000f280000300800 */
[----:B------:R-:W4:Y:S01]  /*210d0*/  LDL.LU R243, [R1+0x1c] ;  /* 0x00001c0001f37983 */ /* 0x000f220000300800 */
[----:B------:R-:W-:Y:S03]  /*210e0*/  HMMA.1688.F32.TF32 R28, R160, R76, R60 ;  /* 0x0000004ca01c723c */ /* 0x000fe6000008103c */
[----:B------:R-:W-:Y:S04]  /*210f0*/  LDSM.16.M88.4 R60, [R3+0x6000] ;  /* 0x00600000033c783b */ /* 0x000fe80000000200 */
[----:B------:R-:W4:Y:S01]  /*21100*/  LDL.LU R248, [R1+0x15b4] ;  /* 0x0015b40001f87983 */ /* 0x000f220000300800 */
[----:B------:R-:W-:Y:S03]  /*21110*/  HMMA.1688.F32.TF32 R108, R116, R92, R64 ;  /* 0x0000005c746c723c */ /* 0x000fe60000081040 */
[----:B------:R-:W-:Y:S04]  /*21120*/  LDSM.16.M88.4 R64, [R3+0x6800] ;  /* 0x006800000340783b */ /* 0x000fe80000000200 */
[----:B------:R-:W4:Y:S01]  /*21130*/  LDL.LU R249, [R1+0x15b0] ;  /* 0x0015b00001f97983 */ /* 0x000f220000300800 */
[C---:B------:R-:W-:Y:S03]  /*21140*/  HMMA.1688.F32.TF32 R188, R228.reuse, R132, R148 ;  /* 0x00000084e4bc723c */ /* 0x040fe60000081094 */
[----:B------:R-:W1:Y:S04]  /*21150*/  LDSM.16.M88.4 R148, [R3+0x3000] ;  /* 0x003000000394783b */ /* 0x000e680000000200 */
[----:B------:R-:W4:Y:S01]  /*21160*/  LDL.LU R250, [R1+0x15ac] ;  /* 0x0015ac0001fa7983 */ /* 0x000f220000300800 */
[----:B--2---:R-:W-:Y:S03]  /*21170*/  HMMA.1688.F32.TF32 R180, R228, R76, R204 ;  /* 0x0000004ce4b4723c */ /* 0x004fe600000810cc */
[----:B------:R-:W2:Y:S05]  /*21180*/  LDL.LU R251, [R1+0x15a8] ;  /* 0x0015a80001fb7983 */ /* 0x000eaa0000300800 */
[----:B-1----:R-:W-:Y:S08]  /*21190*/  HMMA.1688.F32.TF32 R124, R244, R148, R152 ;  /* 0x00000094f47c723c */ /* 0x002ff00000081098 */
[C---:B-----5:R-:W-:Y:S01]  /*211a0*/  HMMA.1688.F32.TF32 R204, R228.reuse, R36, R236 ;  /* 0x00000024e4cc723c */ /* 0x060fe200000810ec */
[----:B------:R-:W5:Y:S04]  /*211b0*/  LDL.LU R236, [R1+0x1f0] ;  /* 0x0001f00001ec7983 */ /* 0x000f680000300800 */
[----:B------:R-:W5:Y:S04]  /*211c0*/  LDL.LU R237, [R1+0x1f4] ;  /* 0x0001f40001ed7983 */ /* 0x000f680000300800 */
[----:B------:R-:W5:Y:S04]  /*211d0*/  LDL.LU R238, [R1+0x1f8] ;  /* 0x0001f80001ee7983 */ /* 0x000f680000300800 */
[----:B------:R-:W5:Y:S01]  /*211e0*/  LDL.LU R239, [R1+0x1fc] ;  /* 0x0001fc0001ef7983 */ /* 0x000f620000300800 */
[----:B------:R-:W-:Y:S08]  /*211f0*/  HMMA.1688.F32.TF32 R208, R228, R52, R212 ;  /* 0x00000034e4d0723c */ /* 0x000ff000000810d4 */
[C---:B---3--:R-:W-:Y:S11]  /*21200*/  HMMA.1688.F32.TF32 R16, R116.reuse, R60, R16 ;  /* 0x0000003c7410723c */ /* 0x048ff60000081010 */
[----:B------:R-:W-:Y:S11]  /*21210*/  @!UPT UIADD3 URZ, URZ, URZ, URZ ;  /* 0x0000003f3f3ff290 */ /* 0x000ff6000fffe03f */
[----:B------:R-:W-:Y:S02]  /*21220*/  @!UPT UIADD3 URZ, URZ, URZ, URZ ;  /* 0x0000003f3f3ff290 */ /* 0x000fe4000fffe03f */
[----:B------:R-:W-:Y:S01]  /*21230*/  MOV R168, R16 ;  /* 0x0000001000a87202 */ /* 0x000fe20000000f00 */
[----:B------:R-:W-:Y:S02]  /*21240*/  IMAD.MOV.U32 R169, RZ, RZ, R17 ;  /* 0x000000ffffa97224 */ /* 0x000fe400078e0011 */
[----:B------:R-:W-:Y:S02]  /*21250*/  IMAD.MOV.U32 R170, RZ, RZ, R18 ;  /* 0x000000ffffaa7224 */ /* 0x000fe400078e0012 */
[----:B------:R-:W-:Y:S02]  /*21260*/  IMAD.MOV.U32 R0, RZ, RZ, R19 ;  /* 0x000000ffff007224 */ /* 0x000fe400078e0013 */
[C---:B----4-:R-:W-:Y:S11]  /*21270*/  HMMA.1688.F32.TF32 R16, R116.reuse, R64, R240 ;  /* 0x000000407410723c */ /* 0x050ff600000810f0 */
[----:B------:R-:W-:Y:S11]  /*21280*/  @!UPT UIADD3 URZ, URZ, URZ, URZ ;  /* 0x0000003f3f3ff290 */ /* 0x000ff6000fffe03f */
[----:B------:R-:W-:Y:S02]  /*21290*/  @!UPT UIADD3 URZ, URZ, URZ, URZ ;  /* 0x0000003f3f3ff290 */ /* 0x000fe4000fffe03f */
[----:B------:R-:W-:Y:S01]  /*212a0*/  MOV R22, R16 ;  /* 0x0000001000167202 */ /* 0x000fe20000000f00 */
[----:B------:R-:W-:Y:S02]  /*212b0*/  IMAD.MOV.U32 R171, RZ, RZ, R17 ;  /* 0x000000ffffab7224 */ /* 0x000fe400078e0011 */
[----:B------:R-:W-:Y:S02]  /*212c0*/  IMAD.MOV.U32 R20, RZ, RZ, R18 ;  /* 0x000000ffff147224 */ /* 0x000fe400078e0012 */
[----:B------:R-:W-:Y:S02]  /*212d0*/  IMAD.MOV.U32 R21, RZ, RZ, R19 ;  /* 0x000000ffff157224 */ /* 0x000fe400078e0013 */
[C---:B------:R-:W-:Y:S11]  /*212e0*/  HMMA.1688.F32.TF32 R16, R116.reuse, R68, R136 ;  /* 0x000000447410723c */ /* 0x040ff60000081088 */
[----:B------:R-:W-:Y:S11]  /*212f0*/  @!UPT UIADD3 URZ, URZ, URZ, URZ ;  /* 0x0000003f3f3ff290 */ /* 0x000ff6000fffe03f */
[----:B------:R-:W-:Y:S02]  /*21300*/  @!UPT UIADD3 URZ, URZ, URZ, URZ ;  /* 0x0000003f3f3ff290 */ /* 0x000fe4000fffe03f */
[----:B------:R-:W-:Y:S01]  /*21310*/  MOV R25, R16 ;  /* 0x0000001000197202 */ /* 0x000fe20000000f00 */
[----:B------:R-:W-:Y:S02]  /*21320*/  IMAD.MOV.U32 R26, RZ, RZ, R17 ;  /* 0x000000ffff1a7224 */ /* 0x000fe400078e0011 */
[----:B------:R-:W-:Y:S02]  /*21330*/  IMAD.MOV.U32 R27, RZ, RZ, R18 ;  /* 0x000000ffff1b7224 */ /* 0x000fe400078e0012 */
[----:B------:R-:W-:Y:S02]  /*21340*/  IMAD.MOV.U32 R23, RZ, RZ, R19 ;  /* 0x000000ffff177224 */ /* 0x000fe400078e0013 */
[----:B------:R-:W-:Y:S08]  /*21350*/  HMMA.1688.F32.TF32 R16, R116, R72, R156 ;  /* 0x000000487410723c */ /* 0x000ff0000008109c */
[----:B------:R-:W-:Y:S01]  /*21360*/  HMMA.1688.F32.TF32 R212, R228, R56, R164 ;  /* 0x00000038e4d4723c */ /* 0x000fe200000810a4 */
[----:B------:R-:W3:Y:S04]  /*21370*/  LDL.LU R164, [R1+0x200] ;  /* 0x0002000001a47983 */ /* 0x000ee80000300800 */
[----:B------:R-:W3:Y:S04]  /*21380*/  LDL.LU R165, [R1+0x204] ;  /* 0x0002040001a57983 */ /* 0x000ee80000300800 */
[----:B------:R-:W3:Y:S04]  /*21390*/  LDL.LU R166, [R1+0x208] ;  /* 0x0002080001a67983 */ /* 0x000ee80000300800 */
[----:B------:R-:W3:Y:S03]  /*213a0*/  LDL.LU R167, [R1+0x20c] ;  /* 0x00020c0001a77983 */ /* 0x000ee60000300800 */
[----:B------:R-:W-:Y:S01]  /*213b0*/  MOV R97, R16 ;  /* 0x0000001000617202 */ /* 0x000fe20000000f00 */
[----:B------:R-:W4:Y:S01]  /*213c0*/  LDL R85, [R1+0x2f0] ;  /* 0x0002f00001557983 */ /* 0x000f220000100800 */
[----:B------:R-:W-:Y:S01]  /*213d0*/  IMAD.MOV.U32 R98, RZ, RZ, R17 ;  /* 0x000000ffff627224 */ /* 0x000fe200078e0011 */
[----:B------:R-:W-:-:S02]  /*213e0*/  MOV R16, R144 ;  /* 0x0000009000107202 */ /* 0x000fc40000000f00 */
[----:B------:R-:W-:Y:S01]  /*213f0*/  STL.64 [R1+0xe0], R124 ;  /* 0x0000e07c01007387 */ /* 0x000fe20000100a00 */
[----:B------:R-:W-:Y:S02]  /*21400*/  IMAD.MOV.U32 R99, RZ, RZ, R18 ;  /* 0x000000ffff637224 */ /* 0x000fe400078e0012 */
[----:B------:R-:W-:Y:S01]  /*21410*/  IMAD.MOV.U32 R17, RZ, RZ, R145 ;  /* 0x000000ffff117224 */ /* 0x000fe200078e0091 */
[----:B------:R-:W-:Y:S01]  /*21420*/  STL.64 [R1+0xe8], R126 ;  /* 0x0000e87e01007387 */ /* 0x000fe20000100a00 */
[----:B------:R-:W-:Y:S02]  /*21430*/  IMAD.MOV.U32 R24, RZ, RZ, R19 ;  /* 0x000000ffff187224 */ /* 0x000fe400078e0013 */
[----:B------:R-:W-:Y:S01]  /*21440*/  IMAD.MOV.U32 R18, RZ, RZ, R146 ;  /* 0x000000ffff127224 */ /* 0x000fe200078e0092 */
[----:B------:R-:W3:Y:S01]  /*21450*/  LDL.LU R144, [R1+0x15a4] ;  /* 0x0015a40001907983 */ /* 0x000ee20000300800 */
[----:B------:R-:W-:-:S03]  /*21460*/  IMAD.MOV.U32 R19, RZ, RZ, R147 ;  /* 0x000000ffff137224 */ /* 0x000fc600078e0093 */
[----:B------:R-:W3:Y:S04]  /*21470*/  LDL.LU R145, [R1+0x15a0] ;  /* 0x0015a00001917983 */ /* 0x000ee80000300800 */
[----:B------:R-:W3:Y:S04]  /*21480*/  LDL.LU R146, [R1+0x159c] ;  /* 0x00159c0001927983 */ /* 0x000ee80000300800 */
[----:B------:R-:W3:Y:S01]  /*21490*/  LDL.LU R147, [R1+0x1598] ;  /* 0x0015980001937983 */ /* 0x000ee20000300800 */
[----:B------:R-:W-:-:S03]  /*214a0*/  IMAD.MOV.U32 R192, RZ, RZ, R32 ;  /* 0x000000ffffc07224 */ /* 0x000fc600078e0020 */
[----:B------:R-:W1:Y:S01]  /*214b0*/  LDSM.16.M88.4 R32, [R3+0x4000] ;  /* 0x004000000320783b */ /* 0x000e620000000200 */
[----:B------:R-:W-:Y:S02]  /*214c0*/  IMAD.MOV.U32 R193, RZ, RZ, R13 ;  /* 0x000000ffffc17224 */ /* 0x000fe400078e000d */
[----:B------:R-:W-:Y:S01]  /*214d0*/  IMAD.MOV.U32 R194, RZ, RZ, R12 ;  /* 0x000000ffffc27224 */ /* 0x000fe200078e000c */
[----:B------:R-:W-:Y:S01]  /*214e0*/  HMMA.1688.F32.TF32 R44, R116, R4, R172 ;  /* 0x00000004742c723c */ /* 0x000fe200000810ac */
[----:B------:R-:W4:Y:S04]  /*214f0*/  LDL.LU R172, [R1+0xb0] ;  /* 0x0000b00001ac7983 */ /* 0x000f280000300800 */
[----:B------:R-:W4:Y:S03]  /*21500*/  LDL.LU R173, [R1+0xb4] ;  /* 0x0000b40001ad7983 */ /* 0x000f260000300800 */
[C---:B------:R-:W-:Y:S01]  /*21510*/  HMMA.1688.F32.TF32 R192, R228.reuse, R148, R192 ;  /* 0x00000094e4c0723c */ /* 0x040fe200000810c0 */
[----:B------:R-:W4:Y:S04]  /*21520*/  LDL.LU R174, [R1+0xb8] ;  /* 0x0000b80001ae7983 */ /* 0x000f280000300800 */
[----:B------:R-:W4:Y:S03]  /*21530*/  LDL.LU R175, [R1+0xbc] ;  /* 0x0000bc0001af7983 */ /* 0x000f260000300800 */
[C---:B------:R-:W-:Y:S08]  /*21540*/  HMMA.1688.F32.TF32 R216, R228.reuse, R60, R216 ;  /* 0x0000003ce4d8723c */ /* 0x040ff000000810d8 */
[C---:B------:R-:W-:Y:S08]  /*21550*/  HMMA.1688.F32.TF32 R220, R228.reuse, R64, R220 ;  /* 0x00000040e4dc723c */ /* 0x040ff000000810dc */
[C---:B------:R-:W-:Y:S08]  /*21560*/  HMMA.1688.F32.TF32 R224, R228.reuse, R68, R224 ;  /* 0x00000044e4e0723c */ /* 0x040ff000000810e0 */
[C---:B-1----:R-:W-:Y:S08]  /*21570*/  HMMA.1688.F32.TF32 R200, R228.reuse, R32, R200 ;  /* 0x00000020e4c8723c */ /* 0x042ff000000810c8 */
[----:B------:R-:W-:Y:S01]  /*21580*/  HMMA.1688.F32.TF32 R228, R228, R72, R176 ;  /* 0x00000048e4e4723c */ /* 0x000fe200000810b0 */
        /* <DEDUP_REMOVED lines=8> */
[----:B------:R-:W-:Y:S03]  /*21610*/  HMMA.1688.F32.TF32 R48, R116, R32, R140 ;  /* 0x000000207430723c */ /* 0x000fe6000008108c */
        /* <DEDUP_REMOVED lines=13> */
[----:B------:R-:W4:Y:S01]  /*216f0*/  LDL.LU R124, [R1+0x2a0] ;  /* 0x0002a000017c7983 */ /* 0x000f220000300800 */
[C---:B------:R-:W-:Y:S03]  /*21700*/  HMMA.1688.F32.TF32 R40, R116.reuse, R148, R128 ;  /* 0x000000947428723c */ /* 0x040fe60000081080 */
[----:B------:R-:W4:Y:S04]  /*21710*/  LDL.LU R125, [R1+0x2a4] ;  /* 0x0002a400017d7983 */ /* 0x000f280000300800 */
[----:B------:R-:W4:Y:S04]  /*21720*/  LDL.LU R126, [R1+0x2a8] ;  /* 0x0002a800017e7983 */ /* 0x000f280000300800 */
[----:B------:R-:W4:Y:S04]  /*21730*/  LDL.LU R127, [R1+0x2ac] ;  /* 0x0002ac00017f7983 */ /* 0x000f280000300800 */
[----:B------:R-:W4:Y:S01]  /*21740*/  LDL.LU R128, [R1+0x290] ;  /* 0x0002900001807983 */ /* 0x000f220000300800 */
[-C--:B------:R-:W-:Y:S03]  /*21750*/  HMMA.1688.F32.TF32 R112, R116, R132.reuse, R112 ;  /* 0x000000847470723c */ /* 0x080fe60000081070 */
[----:B------:R-:W4:Y:S04]  /*21760*/  LDL.LU R129, [R1+0x294] ;  /* 0x0002940001817983 */ /* 0x000f280000300800 */
[----:B------:R-:W4:Y:S01]  /*21770*/  LDL.LU R130, [R1+0x298] ;  /* 0x0002980001827983 */ /* 0x000f220000300800 */
[----:B------:R-:W-:Y:S03]  /*21780*/  HMMA.1688.F32.TF32 R8, R160, R132, R8 ;  /* 0x00000084a008723c */ /* 0x000fe60000081008 */
[----:B------:R-:W4:Y:S05]  /*21790*/  LDL.LU R131, [R1+0x29c] ;  /* 0x00029c0001837983 */ /* 0x000f2a0000300800 */
[C---:B------:R-:W-:Y:S08]  /*217a0*/  HMMA.1688.F32.TF32 R100, R116.reuse, R36, R100 ;  /* 0x000000247464723c */ /* 0x040ff00000081064 */
[C---:B------:R-:W-:Y:S08]  /*217b0*/  HMMA.1688.F32.TF32 R104, R116.reuse, R52, R104 ;  /* 0x000000347468723c */ /* 0x040ff00000081068 */
[----:B--2---:R-:W-:Y:S08]  /*217c0*/  HMMA.1688.F32.TF32 R248, R116, R56, R248 ;  /* 0x0000003874f8723c */ /* 0x004ff000000810f8 */
[----:B-----5:R-:W-:Y:S08]  /*217d0*/  HMMA.1688.F32.TF32 R116, R160, R148, R236 ;  /* 0x00000094a074723c */ /* 0x020ff000000810ec */
[C---:B---3--:R-:W-:Y:S11]  /*217e0*/  HMMA.1688.F32.TF32 R144, R244.reuse, R4, R144 ;  /* 0x00000004f490723c */ /* 0x048ff60000081090 */
[----:B------:R-:W-:Y:S11]  /*217f0*/  @!UPT UIADD3 URZ, URZ, URZ, URZ ;  /* 0x0000003f3f3ff290 */ /* 0x000ff6000fffe03f */
[----:B------:R-:W-:Y:S02]  /*21800*/  @!UPT UIADD3 URZ, URZ, URZ, URZ ;  /* 0x0000003f3f3ff290 */ /* 0x000fe4000fffe03f */
[----:B------:R-:W-:Y:S01]  /*21810*/  MOV R76, R144 ;  /* 0x00000090004c7202 */ /* 0x000fe20000000f00 */
[----:B------:R-:W-:Y:S01]  /*21820*/  IMAD.MOV.U32 R77, RZ, RZ, R145 ;  /* 0x000000ffff4d7224 */ /* 0x000fe200078e0091 */
[----:B------:R-:W2:Y:S01]  /*21830*/  LDL.LU R144, [R1+0x260] ;  /* 0x0002600001907983 */ /* 0x000ea20000300800 */
[----:B------:R-:W-:Y:S02]  /*21840*/  IMAD.MOV.U32 R132, RZ, RZ, R146 ;  /* 0x000000ffff847224 */ /* 0x000fe400078e0092 */
[----:B------:R-:W-:Y:S01]  /*21850*/  IMAD.MOV.U32 R84, RZ, RZ, R147 ;  /* 0x000000ffff547224 */ /* 0x000fe200078e0093 */
[----:B------:R-:W2:Y:S04]  /*21860*/  LDL.LU R145, [R1+0x264] ;  /* 0x0002640001917983 */ /* 0x000ea80000300800 */
[----:B------:R-:W2:Y:S04]  /*21870*/  LDL.LU R146, [R1+0x268] ;  /* 0x0002680001927983 */ /* 0x000ea80000300800 */
[----:B------:R-:W2:Y:S04]  /*21880*/  LDL.LU R147, [R1+0x26c] ;  /* 0x00026c0001937983 */ /* 0x000ea80000300800 */
[----:B------:R-:W3:Y:S04]  /*21890*/  LDL.LU R240, [R1+0x70] ;  /* 0x0000700001f07983 */ /* 0x000ee80000300800 */
[----:B------:R-:W3:Y:S04]  /*218a0*/  LDL.LU R241, [R1+0x74] ;  /* 0x0000740001f17983 */ /* 0x000ee80000300800 */
[----:B------:R-:W3:Y:S04]  /*218b0*/  LDL.LU R242, [R1+0x78] ;  /* 0x0000780001f27983 */ /* 0x000ee80000300800 */
[----:B------:R-:W3:Y:S04]  /*218c0*/  LDL.LU R243, [R1+0x7c] ;  /* 0x00007c0001f37983 */ /* 0x000ee80000300800 */
[----:B------:R-:W5:Y:S04]  /*218d0*/  LDL.LU R236, [R1+0x60] ;  /* 0x0000600001ec7983 */ /* 0x000f680000300800 */
[----:B------:R-:W5:Y:S04]  /*218e0*/  LDL.LU R237, [R1+0x64] ;  /* 0x0000640001ed7983 */ /* 0x000f680000300800 */
[----:B------:R-:W5:Y:S04]  /*218f0*/  LDL.LU R238, [R1+0x68] ;  /* 0x0000680001ee7983 */ /* 0x000f680000300800 */
[----:B------:R-:W5:Y:S01]  /*21900*/  LDL.LU R239, [R1+0x6c] ;  /* 0x00006c0001ef7983 */ /* 0x000f620000300800 */
[C---:B----4-:R-:W-:Y:S08]  /*21910*/  HMMA.1688.F32.TF32 R172, R244.reuse, R32, R172 ;  /* 0x00000020f4ac723c */ /* 0x050ff000000810ac */
[----:B------:R-:W-:Y:S08]  /*21920*/  HMMA.1688.F32.TF32 R16, R244, R36, R16 ;  /* 0x00000024f410723c */ /* 0x000ff00000081010 */
[----:B------:R-:W-:Y:S07]  /*21930*/  HMMA.1688.F32.TF32 R120, R160, R4, R164 ;  /* 0x00000004a078723c */ /* 0x000fee00000810a4 */
[----:B------:R-:W-:Y:S01]  /*21940*/  MOV R164, R235 ;  /* 0x000000eb00a47202 */ /* 0x000fe20000000f00 */
[----:B------:R-:W-:Y:S01]  /*21950*/  IMAD.MOV.U32 R165, RZ, RZ, R234 ;  /* 0x000000ffffa57224 */ /* 0x000fe200078e00ea */
[----:B------:R-:W-:Y:S01]  /*21960*/  STL [R1+0x14e4], R84 ;  /* 0x0014e45401007387 */ /* 0x000fe20000100800 */
[----:B------:R-:W-:-:S02]  /*21970*/  IMAD.MOV.U32 R166, RZ, RZ, R233 ;  /* 0x000000ffffa67224 */ /* 0x000fc400078e00e9 */
[----:B------:R-:W-:Y:S01]  /*21980*/  IMAD.MOV.U32 R167, RZ, RZ, R232 ;  /* 0x000000ffffa77224 */ /* 0x000fe200078e00e8 */
[----:B------:R-:W-:Y:S01]  /*21990*/  STL [R1+0x14e0], R132 ;  /* 0x0014e08401007387 */ /* 0x000fe20000100800 */
[----:B------:R-:W-:Y:S02]  /*219a0*/  HMMA.1688.F32.TF32 R152, R160, R64, R152 ;  /* 0x00000040a098723c */ /* 0x000fe40000081098 */
[----:B------:R-:W-:-:S06]  /*219b0*/  MOV R80, R16 ;  /* 0x0000001000507202 */ /* 0x000fcc0000000f00 */
[C---:B------:R-:W-:Y:S08]  /*219c0*/  HMMA.1688.F32.TF32 R156, R160.reuse, R68, R156 ;  /* 0x00000044a09c723c */ /* 0x040ff0000008109c */
[----:B------:R-:W-:Y:S01]  /*219d0*/  HMMA.1688.F32.TF32 R140, R160, R56, R140 ;  /* 0x00000038a08c723c */ /* 0x000fe2000008108c */
[----:B------:R-:W-:Y:S01]  /*219e0*/  IMAD.MOV.U32 R81, RZ, RZ, R17 ;  /* 0x000000ffff517224 */ /* 0x000fe200078e0011 */
[----:B------:R-:W-:Y:S04]  /*219f0*/  LDS R232, [R252+0x11800] ;  /* 0x01180000fce87984 */ /* 0x000fe80000000800 */
[----:B------:R-:W-:Y:S02]  /*21a00*/  LDS R234, [R252+0x11c00] ;  /* 0x011c0000fcea7984 */ /* 0x000fe40000000800 */
[----:B------:R-:W-:Y:S02]  /*21a10*/  HMMA.1688.F32.TF32 R164, R244, R60, R164 ;  /* 0x0000003cf4a4723c */ /* 0x000fe400000810a4 */
[----:B------:R-:W-:Y:S04]  /*21a20*/  STL [R1+0x14dc], R77 ;  /* 0x0014dc4d01007387 */ /* 0x000fe80000100800 */
[----:B------:R1:W-:Y:S02]  /*21a30*/  STL [R1+0x14d0], R76 ;  /* 0x0014d04c01007387 */ /* 0x0003e40000100800 */
[C---:B------:R-:W-:Y:S02]  /*21a40*/  HMMA.1688.F32.TF32 R136, R160.reuse, R52, R136 ;  /* 0x00000034a088723c */ /* 0x040fe40000081088 */
[----:B------:R-:W-:Y:S04]  /*21a50*/  LDS R233, [R85+0x11800] ;  /* 0x0118000055e97984 */ /* 0x000fe80000000800 */
[----:B------:R-:W4:Y:S02]  /*21a60*/  LDS R235, [R85+0x11c00] ;  /* 0x011c000055eb7984 */ /* 0x000f240000000800 */
[----:B------:R-:W-:Y:S07]  /*21a70*/  HMMA.1688.F32.TF32 R124, R160, R32, R124 ;  /* 0x00000020a07c723c */ /* 0x000fee000008107c */
[----:B------:R-:W-:-:S02]  /*21a80*/  IMAD.MOV.U32 R33, RZ, RZ, R18 ;  /* 0x000000ffff217224 */ /* 0x000fc400078e0012 */
[----:B------:R-:W-:Y:S01]  /*21a90*/  IMAD.MOV.U32 R32, RZ, RZ, R19 ;  /* 0x000000ffff207224 */ /* 0x000fe200078e0013 */
[----:B------:R-:W-:Y:S01]  /*21aa0*/  HMMA.1688.F32.TF32 R128, R160, R36, R128 ;  /* 0x00000024a080723c */ /* 0x000fe20000081080 */
[----:B------:R-:W-:Y:S01]  /*21ab0*/  IMAD.MOV.U32 R133, RZ, RZ, R166 ;  /* 0x000000ffff857224 */ /* 0x000fe200078e00a6 */
[----:B------:R-:W-:Y:S01]  /*21ac0*/  MOV R149, R164 ;  /* 0x000000a400957202 */ /* 0x000fe20000000f00 */
[----:B------:R-:W-:-:S05]  /*21ad0*/  IMAD.MOV.U32 R148, RZ, RZ, R165 ;  /* 0x000000ffff947224 */ /* 0x000fca00078e00a5 */
[----:B--2---:R-:W-:Y:S08]  /*21ae0*/  HMMA.1688.F32.TF32 R144, R160, R60, R144 ;  /* 0x0000003ca090723c */ /* 0x004ff00000081090 */
[C---:B---3--:R-:W-:Y:S08]  /*21af0*/  HMMA.1688.F32.TF32 R240, R244.reuse, R52, R240 ;  /* 0x00000034f4f0723c */ /* 0x048ff000000810f0 */
[----:B-----5:R-:W-:Y:S08]  /*21b00*/  HMMA.1688.F32.TF32 R236, R244, R56, R236 ;  /* 0x00000038f4ec723c */ /* 0x020ff000000810ec */
[----:B------:R-:W-:Y:S01]  /*21b10*/  HMMA.1688.F32.TF32 R160, R160, R72, R176 ;  /* 0x00000048a0a0723c */ /* 0x000fe200000810b0 */
[----:B------:R-:W2:Y:S04]  /*21b20*/  LDL.LU.64 R178, [R1+0x1590] ;  /* 0x0015900001b27983 */ /* 0x000ea80000300a00 */
[----:B------:R-:W2:Y:S04]  /*21b30*/  LDL.LU.64 R176, [R1+0x1588] ;  /* 0x0015880001b07983 */ /* 0x000ea80000300a00 */
[----:B------:R-:W-:Y:S04]  /*21b40*/  STL.64 [R1+0xc0], R172 ;  /* 0x0000c0ac01007387 */ /* 0x000fe80000100a00 */
[----:B------:R3:W-:Y:S01]  /*21b50*/  STL.64 [R1+0xc8], R174 ;  /* 0x0000c8ae01007387 */ /* 0x0007e20000100a00 */
[----:B-1----:R-:W-:Y:S01]  /*21b60*/  IMAD.MOV.U32 R76, RZ, RZ, R242 ;  /* 0x000000ffff4c7224 */ /* 0x002fe200078e00f2 */
[----:B------:R-:W-:Y:S01]  /*21b70*/  MOV R89, R240 ;  /* 0x000000f000597202 */ /* 0x000fe20000000f00 */
[----:B------:R-:W-:-:S02]  /*21b80*/  IMAD.MOV.U32 R2, RZ, RZ, R243 ;  /* 0x000000ffff027224 */ /* 0x000fc400078e00f3 */
[----:B------:R-:W-:Y:S01]  /*21b90*/  IMAD.MOV.U32 R88, RZ, RZ, R241 ;  /* 0x000000ffff587224 */ /* 0x000fe200078e00f1 */
[----:B---3--:R-:W3:Y:S04]  /*21ba0*/  LDL.LU.64 R174, [R1+0x1580] ;  /* 0x0015800001ae7983 */ /* 0x008ee80000300a00 */
[----:B------:R-:W3:Y:S04]  /*21bb0*/  LDL.LU.64 R172, [R1+0x1578] ;  /* 0x0015780001ac7983 */ /* 0x000ee80000300a00 */
[----:B------:R-:W5:Y:S01]  /*21bc0*/  LDL.LU.64 R18, [R1+0x1570] ;  /* 0x0015700001127983 */ /* 0x000f620000300a00 */
[----:B------:R-:W-:-:S03]  /*21bd0*/  IMAD.MOV.U32 R132, RZ, RZ, R238 ;  /* 0x000000ffff847224 */ /* 0x000fc600078e00ee */
[----:B------:R-:W5:Y:S01]  /*21be0*/  LDL.LU.64 R16, [R1+0x1568] ;  /* 0x0015680001107983 */ /* 0x000f620000300a00 */
[----:B------:R-:W-:-:S03]  /*21bf0*/  IMAD.MOV.U32 R77, RZ, RZ, R239 ;  /* 0x000000ffff4d7224 */ /* 0x000fc600078e00ef */
[----:B------:R1:W-:Y:S01]  /*21c00*/  STL [R1+0x14e8], R80 ;  /* 0x0014e85001007387 */ /* 0x0003e20000100800 */
[----:B------:R-:W-:-:S03]  /*21c10*/  IMAD.MOV.U32 R84, RZ, RZ, R237 ;  /* 0x000000ffff547224 */ /* 0x000fc600078e00ed */
[----:B------:R-:W2:Y:S01]  /*21c20*/  LDL.LU.64 R242, [R1+0x1560] ;  /* 0x0015600001f27983 */ /* 0x000ea20000300a00 */
[----:B------:R-:W-:-:S03]  /*21c30*/  IMAD.MOV.U32 R61, RZ, RZ, R167 ;  /* 0x000000ffff3d7224 */ /* 0x000fc600078e00a7 */
[----:B------:R-:W2:Y:S01]  /*21c40*/  LDL.LU.64 R240, [R1+0x1558] ;  /* 0x0015580001f07983 */ /* 0x000ea20000300a00 */
[----:B-1----:R-:W-:-:S03]  /*21c50*/  MOV R80, R236 ;  /* 0x000000ec00507202 */ /* 0x002fc60000000f00 */
[----:B------:R-:W3:Y:S04]  /*21c60*/  LDL.LU.64 R238, [R1+0x1550] ;  /* 0x0015500001ee7983 */ /* 0x000ee80000300a00 */
[----:B------:R-:W3:Y:S04]  /*21c70*/  LDL.LU.64 R236, [R1+0x1548] ;  /* 0x0015480001ec7983 */ /* 0x000ee80000300a00 */
[----:B------:R-:W5:Y:S04]  /*21c80*/  LDL.LU.64 R166, [R1+0x1540] ;  /* 0x0015400001a67983 */ /* 0x000f680000300a00 */
[----:B------:R-:W5:Y:S01]  /*21c90*/  LDL.LU.64 R164, [R1+0x1538] ;  /* 0x0015380001a47983 */ /* 0x000f620000300a00 */
[----:B----4-:R-:W-:Y:S08]  /*21ca0*/  HMMA.1688.F32.TF32 R184, R232, R94, R184 ;  /* 0x0000005ee8b8723c */ /* 0x010ff000000810b8 */
[C---:B--2---:R-:W-:Y:S08]  /*21cb0*/  HMMA.1688.F32.TF32 R240, R244.reuse, R72, R240 ;  /* 0x00000048f4f0723c */ /* 0x044ff000000810f0 */
[C---:B---3--:R-:W-:Y:S08]  /*21cc0*/  HMMA.1688.F32.TF32 R236, R244.reuse, R68, R236 ;  /* 0x00000044f4ec723c */ /* 0x048ff000000810ec */
[----:B-----5:R-:W-:Y:S11]  /*21cd0*/  HMMA.1688.F32.TF32 R164, R244, R64, R164 ;  /* 0x00000040f4a4723c */ /* 0x020ff600000810a4 */
[----:B------:R-:W-:Y:S04]  /*21ce0*/  @!UPT UIADD3 URZ, URZ, URZ, URZ ;  /* 0x0000003f3f3ff290 */ /* 0x000fe8000fffe03f */
[----:B------:R-:W-:Y:S04]  /*21cf0*/  STL.64 [R1+0x14b0], R238 ;  /* 0x0014b0ee01007387 */ /* 0x000fe80000100a00 */
[----:B------:R1:W-:Y:S04]  /*21d00*/  STL.64 [R1+0x14a8], R236 ;  /* 0x0014a8ec01007387 */ /* 0x0003e80000100a00 */
[----:B------:R-:W-:Y:S01]  /*21d10*/  STL.64 [R1+0x14c0], R242 ;  /* 0x0014c0f201007387 */ /* 0x000fe20000100a00 */
[----:B------:R-:W-:Y:S02]  /*21d20*/  IMAD.MOV.U32 R57, RZ, RZ, R165 ;  /* 0x000000ffff397224 */ /* 0x000fe400078e00a5 */
[----:B------:R-:W-:Y:S01]  /*21d30*/  IMAD.MOV.U32 R53, RZ, RZ, R167 ;  /* 0x000000ffff357224 */ /* 0x000fe200078e00a7 */
[----:B------:R-:W-:Y:S04]  /*21d40*/  STL.64 [R1+0x14b8], R240 ;  /* 0x0014b8f001007387 */ /* 0x000fe80000100a00 */
[----:B------:R-:W-:Y:S04]  /*21d50*/  LDS R165, [R85+0x11880] ;  /* 0x0118800055a57984 */ /* 0x000fe80000000800 */
[----:B------:R2:W-:Y:S01]  /*21d60*/  LDS R167, [R85+0x11c80] ;  /* 0x011c800055a77984 */ /* 0x0005e20000000800 */
[----:B-1----:R-:W-:Y:S01]  /*21d70*/  MOV R236, R97 ;  /* 0x0000006100ec7202 */ /* 0x002fe20000000f00 */
[----:B------:R-:W-:-:S02]  /*21d80*/  IMAD.MOV.U32 R237, RZ, RZ, R98 ;  /* 0x000000ffffed7224 */ /* 0x000fc400078e0062 */
[----:B--2---:R-:W2:Y:S04]  /*21d90*/  LDL R85, [R1+0x2f4] ;  /* 0x0002f40001557983 */ /* 0x004ea80000100800 */
[----:B------:R-:W-:Y:S04]  /*21da0*/  STL [R1+0x14a4], R184 ;  /* 0x0014a4b801007387 */ /* 0x000fe80000100800 */
[----:B------:R-:W-:Y:S01]  /*21db0*/  STL [R1+0x14a0], R185 ;  /* 0x0014a0b901007387 */ /* 0x000fe20000100800 */
[----:B------:R-:W-:-:S03]  /*21dc0*/  IMAD.MOV.U32 R238, RZ, RZ, R99 ;  /* 0x000000ffffee7224 */ /* 0x000fc600078e0063 */
[----:B------:R-:W-:Y:S01]  /*21dd0*/  STL [R1+0x149c], R186 ;  /* 0x00149cba01007387 */ /* 0x000fe20000100800 */
[----:B------:R-:W-:-:S03]  /*21de0*/  IMAD.MOV.U32 R239, RZ, RZ, R24 ;  /* 0x000000ffffef7224 */ /* 0x000fc600078e0018 */
[----:B------:R-:W-:Y:S01]  /*21df0*/  STL [R1+0x1498], R187 ;  /* 0x001498bb01007387 */ /* 0x000fe20000100800 */
[----:B------:R-:W-:-:S03]  /*21e00*/  MOV R240, R25 ;  /* 0x0000001900f07202 */ /* 0x000fc60000000f00 */
[----:B------:R-:W3:Y:S01]  /*21e10*/  LDL.LU R97, [R1+0x1534] ;  /* 0x0015340001617983 */ /* 0x000ee20000300800 */
[----:B------:R-:W-:-:S03]  /*21e20*/  IMAD.MOV.U32 R241, RZ, RZ, R26 ;  /* 0x000000fffff17224 */ /* 0x000fc600078e001a */
[----:B------:R-:W3:Y:S01]  /*21e30*/  LDL.LU R98, [R1+0x1530] ;  /* 0x0015300001627983 */ /* 0x000ee20000300800 */
[----:B------:R-:W-:Y:S03]  /*21e40*/  HMMA.1688.F32.TF32 R244, R232, R86, R16 ;  /* 0x00000056e8f4723c */ /* 0x000fe60000081010 */
[----:B------:R-:W3:Y:S01]  /*21e50*/  LDL.LU R99, [R1+0x152c] ;  /* 0x00152c0001637983 */ /* 0x000ee20000300800 */
[----:B------:R-:W-:-:S03]  /*21e60*/  IMAD.MOV.U32 R242, RZ, RZ, R27 ;  /* 0x000000fffff27224 */ /* 0x000fc600078e001b */
[----:B------:R-:W4:Y:S01]  /*21e70*/  LDL.LU R24, [R1+0x1528] ;  /* 0x0015280001187983 */ /* 0x000f220000300800 */
[----:B------:R-:W-:Y:S01]  /*21e80*/  HMMA.1688.F32.TF32 R16, R232, R134, R188 ;  /* 0x00000086e810723c */ /* 0x000fe200000810bc */
[----:B------:R-:W-:Y:S02]  /*21e90*/  IMAD.MOV.U32 R243, RZ, RZ, R23 ;  /* 0x000000fffff37224 */ /* 0x000fe400078e0017 */
[----:B------:R-:W4:Y:S04]  /*21ea0*/  LDL.LU R25, [R1+0x1524] ;  /* 0x0015240001197983 */ /* 0x000f280000300800 */
[----:B------:R-:W4:Y:S01]  /*21eb0*/  LDL.LU R26, [R1+0x1520] ;  /* 0x00152000011a7983 */ /* 0x000f220000300800 */
[----:B------:R-:W-:Y:S01]  /*21ec0*/  MOV R188, R22 ;  /* 0x0000001600bc7202 */ /* 0x000fe20000000f00 */
[----:B------:R-:W-:-:S02]  /*21ed0*/  IMAD.MOV.U32 R189, RZ, RZ, R171 ;  /* 0x000000ffffbd7224 */ /* 0x000fc400078e00ab */
[----:B------:R-:W4:Y:S04]  /*21ee0*/  LDL.LU R27, [R1+0x151c] ;  /* 0x00151c00011b7983 */ /* 0x000f280000300800 */
[----:B------:R-:W5:Y:S04]  /*21ef0*/  LDL.LU R23, [R1+0x1518] ;  /* 0x0015180001177983 */ /* 0x000f680000300800 */
[----:B------:R-:W2:Y:S04]  /*21f00*/  LDL.LU R22, [R1+0x1514] ;  /* 0x0015140001167983 */ /* 0x000ea80000300800 */
[----:B------:R-:W3:Y:S01]  /*21f10*/  LDL.LU R171, [R1+0x1510] ;  /* 0x0015100001ab7983 */ /* 0x000ee20000300800 */
[----:B------:R-:W-:Y:S01]  /*21f20*/  MOV R93, R16 ;  /* 0x00000010005d7202 */ /* 0x000fe20000000f00 */
[----:B------:R-:W-:-:S02]  /*21f30*/  IMAD.MOV.U32 R92, RZ, RZ, R17 ;  /* 0x000000ffff5c7224 */ /* 0x000fc400078e0011 */
[----:B------:R-:W-:Y:S02]  /*21f40*/  IMAD.MOV.U32 R37, RZ, RZ, R18 ;  /* 0x000000ffff257224 */ /* 0x000fe400078e0012 */
[----:B------:R-:W-:Y:S02]  /*21f50*/  IMAD.MOV.U32 R36, RZ, RZ, R19 ;  /* 0x000000ffff247224 */ /* 0x000fe400078e0013 */
[----:B------:R-:W-:Y:S01]  /*21f60*/  HMMA.1688.F32.TF32 R16, R232, R150, R192 ;  /* 0x00000096e810723c */ /* 0x000fe200000810c0 */
[----:B------:R-:W-:Y:S01]  /*21f70*/  MOV R60, R164 ;  /* 0x000000a4003c7202 */ /* 0x000fe20000000f00 */
[----:B------:R-:W-:Y:S01]  /*21f80*/  IMAD.MOV.U32 R56, RZ, RZ, R166 ;  /* 0x000000ffff387224 */ /* 0x000fe200078e00a6 */
[----:B------:R-:W-:Y:S04]  /*21f90*/  LDS R164, [R252+0x11880] ;  /* 0x01188000fca47984 */ /* 0x000fe80000000800 */
[----:B------:R-:W1:Y:S01]  /*21fa0*/  LDS R166, [R252+0x11c80] ;  /* 0x011c8000fca67984 */ /* 0x000e620000000800 */
[----:B------:R-:W-:-:S02]  /*21fb0*/  IMAD.MOV.U32 R190, RZ, RZ, R20 ;  /* 0x000000ffffbe7224 */ /* 0x000fc400078e0014 */
[----:B------:R-:W-:Y:S01]  /*21fc0*/  IMAD.MOV.U32 R191, RZ, RZ, R21 ;  /* 0x000000ffffbf7224 */ /* 0x000fe200078e0015 */
[----:B------:R-:W4:Y:S04]  /*21fd0*/  LDL.LU R20, [R1+0x150c] ;  /* 0x00150c0001147983 */ /* 0x000f280000300800 */
[----:B------:R-:W4:Y:S09]  /*21fe0*/  LDL.LU R21, [R1+0x1508] ;  /* 0x0015080001157983 */ /* 0x000f320000300800 */
[----:B------:R-:W-:Y:S01]  /*21ff0*/  MOV R195, R16 ;  /* 0x0000001000c37202 */ /* 0x000fe20000000f00 */
[----:B------:R-:W-:-:S02]  /*22000*/  IMAD.MOV.U32 R194, RZ, RZ, R17 ;  /* 0x000000ffffc27224 */ /* 0x000fc400078e0011 */
[----:B------:R-:W-:Y:S02]  /*22010*/  IMAD.MOV.U32 R193, RZ, RZ, R18 ;  /* 0x000000ffffc17224 */ /* 0x000fe400078e0012 */
[----:B------:R-:W-:Y:S02]  /*22020*/  IMAD.MOV.U32 R192, RZ, RZ, R19 ;  /* 0x000000ffffc07224 */ /* 0x000fe400078e0013 */
[----:B------:R-:W-:Y:S07]  /*22030*/  HMMA.1688.F32.TF32 R16, R232, R6, R196 ;  /* 0x00000006e810723c */ /* 0x000fee00000810c4 */
[----:B------:R-:W-:Y:S01]  /*22040*/  MOV R196, R168 ;  /* 0x000000a800c47202 */ /* 0x000fe20000000f00 */
[----:B------:R-:W-:Y:S01]  /*22050*/  IMAD.MOV.U32 R197, RZ, RZ, R169 ;  /* 0x000000ffffc57224 */ /* 0x000fe200078e00a9 */
[----:B------:R-:W4:Y:S01]  /*22060*/  LDL.LU R168, [R1+0x1504] ;  /* 0x0015040001a87983 */ /* 0x000f220000300800 */
[----:B------:R-:W-:-:S02]  /*22070*/  IMAD.MOV.U32 R198, RZ, RZ, R170 ;  /* 0x000000ffffc67224 */ /* 0x000fc400078e00aa */
[----:B------:R-:W-:Y:S01]  /*22080*/  IMAD.MOV.U32 R199, RZ, RZ, R0 ;  /* 0x000000ffffc77224 */ /* 0x000fe200078e0000 */
[----:B------:R-:W4:Y:S04]  /*22090*/  LDL.LU R169, [R1+0x1500] ;  /* 0x0015000001a97983 */ /* 0x000f280000300800 */
[----:B------:R-:W4:Y:S04]  /*220a0*/  LDL.LU R170, [R1+0x14fc] ;  /* 0x0014fc0001aa7983 */ /* 0x000f280000300800 */
[----:B------:R-:W4:Y:S01]  /*220b0*/  LDL.LU R0, [R1+0x14f8] ;  /* 0x0014f80001007983 */ /* 0x000f220000300800 */
[C---:B------:R-:W-:Y:S08]  /*220c0*/  HMMA.1688.F32.TF32 R200, R232.reuse, R34, R200 ;  /* 0x00000022e8c8723c */ /* 0x040ff000000810c8 */
[----:B------:R-:W-:Y:S08]  /*220d0*/  HMMA.1688.F32.TF32 R208, R232, R54, R208 ;  /* 0x00000036e8d0723c */ /* 0x000ff000000810d0 */
[C---:B-1----:R-:W-:Y:S08]  /*220e0*/  HMMA.1688.F32.TF32 R8, R164.reuse, R134, R8 ;  /* 0x00000086a408723c */ /* 0x042ff00000081008 */
[----:B------:R-:W-:Y:S01]  /*220f0*/  HMMA.1688.F32.TF32 R116, R164, R150, R116 ;  /* 0x00000096a474723c */ /* 0x000fe20000081074 */
[----:B------:R1:W-:Y:S04]  /*22100*/  STL [R1+0x1494], R201 ;  /* 0x001494c901007387 */ /* 0x0003e80000100800 */
[----:B------:R1:W-:Y:S03]  /*22110*/  STL [R1+0x1490], R202 ;  /* 0x001490ca01007387 */ /* 0x0003e60000100800 */
[C---:B------:R-:W-:Y:S01]  /*22120*/  HMMA.1688.F32.TF32 R172, R232.reuse, R90, R172 ;  /* 0x0000005ae8ac723c */ /* 0x040fe200000810ac */
[----:B------:R1:W-:Y:S04]  /*22130*/  STL [R1+0x148c], R203 ;  /* 0x00148ccb01007387 */ /* 0x0003e80000100800 */
[----:B------:R1:W-:Y:S03]  /*22140*/  STL [R1+0x1488], R211 ;  /* 0x001488d301007387 */ /* 0x0003e60000100800 */
[C---:B------:R-:W-:Y:S08]  /*22150*/  HMMA.1688.F32.TF32 R176, R232.reuse, R82, R176 ;  /* 0x00000052e8b0723c */ /* 0x040ff000000810b0 */
[C---:B------:R-:W-:Y:S08]  /*22160*/  HMMA.1688.F32.TF32 R180, R232.reuse, R78, R180 ;  /* 0x0000004ee8b4723c */ /* 0x040ff000000810b4 */
[C---:B------:R-:W-:Y:S08]  /*22170*/  HMMA.1688.F32.TF32 R204, R232.reuse, R38, R204 ;  /* 0x00000026e8cc723c */ /* 0x040ff000000810cc */
[C---:B------:R-:W-:Y:S08]  /*22180*/  HMMA.1688.F32.TF32 R212, R232.reuse, R58, R212 ;  /* 0x0000003ae8d4723c */ /* 0x040ff000000810d4 */
[C---:B------:R-:W-:Y:S08]  /*22190*/  HMMA.1688.F32.TF32 R216, R232.reuse, R62, R216 ;  /* 0x0000003ee8d8723c */ /* 0x040ff000000810d8 */
[C---:B------:R-:W-:Y:S08]  /*221a0*/  HMMA.1688.F32.TF32 R220, R232.reuse, R66, R220 ;  /* 0x00000042e8dc723c */ /* 0x040ff000000810dc */
[C---:B------:R-:W-:Y:S08]  /*221b0*/  HMMA.1688.F32.TF32 R224, R232.reuse, R70, R224 ;  /* 0x00000046e8e0723c */ /* 0x040ff000000810e0 */
[----:B------:R-:W-:Y:S01]  /*221c0*/  HMMA.1688.F32.TF32 R232, R232, R74, R228 ;  /* 0x0000004ae8e8723c */ /* 0x000fe200000810e4 */
[----:B-1----:R-:W-:Y:S01]  /*221d0*/  IMAD.MOV.U32 R201, RZ, RZ, R116 ;  /* 0x000000ffffc97224 */ /* 0x002fe200078e0074 */
[----:B------:R-:W-:Y:S01]  /*221e0*/  MOV R202, R117 ;  /* 0x0000007500ca7202 */ /* 0x000fe20000000f00 */
[----:B------:R-:W-:-:S02]  /*221f0*/  IMAD.MOV.U32 R203, RZ, RZ, R118 ;  /* 0x000000ffffcb7224 */ /* 0x000fc400078e0076 */
[----:B------:R-:W-:Y:S02]  /*22200*/  IMAD.MOV.U32 R211, RZ, RZ, R119 ;  /* 0x000000ffffd37224 */ /* 0x000fe400078e0077 */
[----:B-----5:R-:W-:Y:S02]  /*22210*/  IMAD.MOV.U32 R230, RZ, RZ, R23 ;  /* 0x000000ffffe67224 */ /* 0x020fe400078e0017 */
[----:B--2---:R-:W-:Y:S01]  /*22220*/  IMAD.MOV.U32 R229, RZ, RZ, R22 ;  /* 0x000000ffffe57224 */ /* 0x004fe200078e0016 */
[----:B---3--:R-:W-:Y:S02]  /*22230*/  MOV R228, R171 ;  /* 0x000000ab00e47202 */ /* 0x008fe40000000f00 */
[----:B------:R-:W2:Y:S04]  /*22240*/  LDL.LU R171, [R1+0x14f4] ;  /* 0x0014f40001ab7983 */ /* 0x000ea80000300800 */
[----:B------:R-:W3:Y:S04]  /*22250*/  LDL.LU R22, [R1+0x14f0] ;  /* 0x0014f00001167983 */ /* 0x000ee80000300800 */
[----:B------:R-:W3:Y:S04]  /*22260*/  LDL.LU R23, [R1+0x14ec] ;  /* 0x0014ec0001177983 */ /* 0x000ee80000300800 */
[----:B------:R-:W5:Y:S04]  /*22270*/  LDL.LU R231, [R1+0x5c] ;  /* 0x00005c0001e77983 */ /* 0x000f680000300800 */
[----:B------:R1:W-:Y:S04]  /*22280*/  STL.64 [R1+0x190], R8 ;  /* 0x0001900801007387 */ /* 0x0003e80000100a00 */
[----:B------:R1:W-:Y:S04]  /*22290*/  STL.64 [R1+0x198], R10 ;  /* 0x0001980a01007387 */ /* 0x0003e80000100a00 */
[----:B-1----:R-:W2:Y:S04]  /*222a0*/  LDL.LU R8, [R1+0x80] ;  /* 0x0000800001087983 */ /* 0x002ea80000300800 */
[----:B------:R-:W2:Y:S04]  /*222b0*/  LDL.LU R9, [R1+0x84] ;  /* 0x0000840001097983 */ /* 0x000ea80000300800 */
[----:B------:R-:W2:Y:S04]  /*222c0*/  LDL.LU R10, [R1+0x88] ;  /* 0x00008800010a7983 */ /* 0x000ea80000300800 */
[----:B------:R-:W2:Y:S04]  /*222d0*/  LDL.LU R11, [R1+0x8c] ;  /* 0x00008c00010b7983 */ /* 0x000ea80000300800 */
[----:B------:R-:W3:Y:S04]  /*222e0*/  LDL.LU R116, [R1+0x90] ;  /* 0x0000900001747983 */ /* 0x000ee80000300800 */
[----:B------:R-:W3:Y:S04]  /*222f0*/  LDL.LU R117, [R1+0x94] ;  /* 0x0000940001757983 */ /* 0x000ee80000300800 */
[----:B------:R-:W3:Y:S04]  /*22300*/  LDL.LU R118, [R1+0x98] ;  /* 0x0000980001767983 */ /* 0x000ee80000300800 */
[----:B------:R-:W3:Y:S01]  /*22310*/  LDL.LU R119, [R1+0x9c] ;  /* 0x00009c0001777983 */ /* 0x000ee20000300800 */
[C---:B------:R-:W-:Y:S08]  /*22320*/  HMMA.1688.F32.TF32 R120, R164.reuse, R6, R120 ;  /* 0x00000006a478723c */ /* 0x040ff00000081078 */
[C---:B------:R-:W-:Y:S11]  /*22330*/  HMMA.1688.F32.TF32 R124, R164.reuse, R34, R124 ;  /* 0x00000022a47c723c */ /* 0x040ff6000008107c */
[----:B------:R-:W-:Y:S04]  /*22340*/  @!UPT UIADD3 URZ, URZ, URZ, URZ ;  /* 0x0000003f3f3ff290 */ /* 0x000fe8000fffe03f */
[----:B------:R-:W-:Y:S04]  /*22350*/  STL.64 [R1+0x230], R120 ;  /* 0x0002307801007387 */ /* 0x000fe80000100a00 */
[----:B------:R1:W-:Y:S02]  /*22360*/  STL.64 [R1+0x238], R122 ;  /* 0x0002387a01007387 */ /* 0x0003e40000100a00 */
[C---:B-1----:R-:W-:Y:S02]  /*22370*/  HMMA.1688.F32.TF32 R120, R164.reuse, R38, R128 ;  /* 0x00000026a478723c */ /* 0x042fe40000081080 */
[----:B------:R-:W-:Y:S04]  /*22380*/  STL.64 [R1+0x220], R124 ;  /* 0x0002207c01007387 */ /* 0x000fe80000100a00 */
[----:B------:R1:W-:Y:S02]  /*22390*/  STL.64 [R1+0x228], R126 ;  /* 0x0002287e01007387 */ /* 0x0003e40000100a00 */
[C---:B------:R-:W-:Y:S08]  /*223a0*/  HMMA.1688.F32.TF32 R128, R164.reuse, R54, R136 ;  /* 0x00000036a480723c */ /* 0x040ff00000081088 */
[----:B-1----:R-:W-:Y:S07]  /*223b0*/  HMMA.1688.F32.TF32 R124, R164, R58, R140 ;  /* 0x0000003aa47c723c */ /* 0x002fee000008108c */
[----:B------:R-:W-:Y:S04]  /*223c0*/  STL.64 [R1+0x210], R120 ;  /* 0x0002107801007387 */ /* 0x000fe80000100a00 */
[----:B------:R1:W-:Y:S01]  /*223d0*/  STL.64 [R1+0x218], R122 ;  /* 0x0002187a01007387 */ /* 0x0003e20000100a00 */
[----:B------:R-:W-:Y:S01]  /*223e0*/  MOV R52, R172 ;  /* 0x000000ac00347202 */ /* 0x000fe20000000f00 */
[----:B------:R-:W-:-:S02]  /*223f0*/  IMAD.MOV.U32 R5, RZ, RZ, R173 ;  /* 0x000000ffff057224 */ /* 0x000fc400078e00ad */
[----:B------:R-:W-:Y:S01]  /*22400*/  IMAD.MOV.U32 R4, RZ, RZ, R174 ;  /* 0x000000ffff047224 */ /* 0x000fe200078e00ae */
[----:B------:R-:W-:Y:S01]  /*22410*/  LDS R172, [R85+0x11800] ;  /* 0x0118000055ac7984 */ /* 0x000fe20000000800 */
[----:B------:R-:W-:-:S03]  /*22420*/  IMAD.MOV.U32 R3, RZ, RZ, R175 ;  /* 0x000000ffff037224 */ /* 0x000fc600078e00af */
[----:B------:R-:W-:Y:S01]  /*22430*/  LDS R174, [R85+0x11c00] ;  /* 0x011c000055ae7984 */ /* 0x000fe20000000800 */
[C---:B-1----:R-:W-:Y:S03]  /*22440*/  HMMA.1688.F32.TF32 R120, R164.reuse, R62, R144 ;  /* 0x0000003ea478723c */ /* 0x042fe60000081090 */
[----:B----4-:R-:W-:Y:S04]  /*22450*/  LDS R173, [R0+0x11800] ;  /* 0x0118000000ad7984 */ /* 0x010fe80000000800 */
[----:B------:R-:W1:Y:S04]  /*22460*/  LDS R175, [R0+0x11c00] ;  /* 0x011c000000af7984 */ /* 0x000e680000000800 */
[----:B------:R-:W-:Y:S04]  /*22470*/  STL.64 [R1+0x200], R128 ;  /* 0x0002008001007387 */ /* 0x000fe80000100a00 */
[----:B------:R4:W-:Y:S04]  /*22480*/  STL.64 [R1+0x208], R130 ;  /* 0x0002088201007387 */ /* 0x0009e80000100a00 */
[----:B------:R-:W-:Y:S04]  /*22490*/  STL.64 [R1+0x1f0], R124 ;  /* 0x0001f07c01007387 */ /* 0x000fe80000100a00 */
[----:B------:R4:W-:Y:S02]  /*224a0*/  STL.64 [R1+0x1f8], R126 ;  /* 0x0001f87e01007387 */ /* 0x0009e40000100a00 */
[C---:B----4-:R-:W-:Y:S02]  /*224b0*/  HMMA.1688.F32.TF32 R128, R164.reuse, R66, R152 ;  /* 0x00000042a480723c */ /* 0x050fe40000081098 */
[----:B------:R-:W-:Y:S04]  /*224c0*/  STL.64 [R1+0x1e0], R120 ;  /* 0x0001e07801007387 */ /* 0x000fe80000100a00 */
[----:B------:R4:W-:Y:S02]  /*224d0*/  STL.64 [R1+0x1e8], R122 ;  /* 0x0001e87a01007387 */ /* 0x0009e40000100a00 */
[C---:B------:R-:W-:Y:S08]  /*224e0*/  HMMA.1688.F32.TF32 R124, R164.reuse, R70, R156 ;  /* 0x00000046a47c723c */ /* 0x040ff0000008109c */
[----:B----4-:R-:W-:Y:S07]  /*224f0*/  HMMA.1688.F32.TF32 R120, R164, R74, R160 ;  /* 0x0000004aa478723c */ /* 0x010fee00000810a0 */
[----:B------:R-:W-:Y:S04]  /*22500*/  STL.64 [R1+0x1d0], R128 ;  /* 0x0001d08001007387 */ /* 0x000fe80000100a00 */
[----:B------:R-:W-:Y:S04]  /*22510*/  STL.64 [R1+0x1d8], R130 ;  /* 0x0001d88201007387 */ /* 0x000fe80000100a00 */
[----:B------:R-:W-:Y:S04]  /*22520*/  STL.64 [R1+0x1c0], R124 ;  /* 0x0001c07c01007387 */ /* 0x000fe80000100a00 */
[----:B------:R-:W-:Y:S04]  /*22530*/  STL.64 [R1+0x1c8], R126 ;  /* 0x0001c87e01007387 */ /* 0x000fe80000100a00 */
[----:B------:R-:W-:Y:S04]  /*22540*/  STL.64 [R1+0x1b0], R120 ;  /* 0x0001b07801007387 */ /* 0x000fe80000100a00 */
[----:B------:R4:W-:Y:S01]  /*22550*/  STL.64 [R1+0x1b8], R122 ;  /* 0x0001b87a01007387 */ /* 0x0009e20000100a00 */
[C---:B-1----:R-:W-:Y:S08]  /*22560*/  HMMA.1688.F32.TF32 R96, R172.reuse, R78, R96 ;  /* 0x0000004eac60723c */ /* 0x042ff00000081060 */
[C---:B----4-:R-:W-:Y:S01]  /*22570*/  HMMA.1688.F32.TF32 R120, R172.reuse, R66, R188 ;  /* 0x00000042ac78723c */ /* 0x050fe200000810bc */
[----:B------:R-:W4:Y:S04]  /*22580*/  LDL.LU R188, [R1+0x240] ;  /* 0x0002400001bc7983 */ /* 0x000f280000300800 */
[----:B------:R-:W4:Y:S04]  /*22590*/  LDL.LU R189, [R1+0x244] ;  /* 0x0002440001bd7983 */ /* 0x000f280000300800 */
[----:B------:R-:W4:Y:S04]  /*225a0*/  LDL.LU R190, [R1+0x248] ;  /* 0x0002480001be7983 */ /* 0x000f280000300800 */
[----:B------:R-:W4:Y:S01]  /*225b0*/  LDL.LU R191, [R1+0x24c] ;  /* 0x00024c0001bf7983 */ /* 0x000f220000300800 */
[C---:B------:R-:W-:Y:S03]  /*225c0*/  HMMA.1688.F32.TF32 R108, R172.reuse, R94, R108 ;  /* 0x0000005eac6c723c */ /* 0x040fe6000008106c */
[----:B------:R-:W4:Y:S04]  /*225d0*/  LDL.LU R160, [R1+0x250] ;  /* 0x0002500001a07983 */ /* 0x000f280000300800 */
[----:B------:R-:W4:Y:S01]  /*225e0*/  LDL.LU R161, [R1+0x254] ;  /* 0x0002540001a17983 */ /* 0x000f220000300800 */
[C---:B------:R-:W-:Y:S03]  /*225f0*/  HMMA.1688.F32.TF32 R40, R172.reuse, R150, R40 ;  /* 0x00000096ac28723c */ /* 0x040fe60000081028 */
[----:B------:R-:W4:Y:S04]  /*22600*/  LDL.LU R162, [R1+0x258] ;  /* 0x0002580001a27983 */ /* 0x000f280000300800 */
[----:B------:R-:W4:Y:S01]  /*22610*/  LDL.LU R163, [R1+0x25c] ;  /* 0x00025c0001a37983 */ /* 0x000f220000300800 */
[C---:B------:R-:W-:Y:S08]  /*22620*/  HMMA.1688.F32.TF32 R44, R172.reuse, R6, R44 ;  /* 0x00000006ac2c723c */ /* 0x040ff0000008102c */
[C---:B------:R-:W-:Y:S08]  /*22630*/  HMMA.1688.F32.TF32 R48, R172.reuse, R34, R48 ;  /* 0x00000022ac30723c */ /* 0x040ff00000081030 */
[C---:B------:R-:W-:Y:S08]  /*22640*/  HMMA.1688.F32.TF32 R100, R172.reuse, R38, R100 ;  /* 0x00000026ac64723c */ /* 0x040ff00000081064 */
[C---:B------:R-:W-:Y:S08]  /*22650*/  HMMA.1688.F32.TF32 R104, R172.reuse, R54, R104 ;  /* 0x00000036ac68723c */ /* 0x040ff00000081068 */
[C---:B------:R-:W-:Y:S08]  /*22660*/  HMMA.1688.F32.TF32 R124, R172.reuse, R70, R240 ;  /* 0x00000046ac7c723c */ /* 0x040ff000000810f0 */
[C---:B------:R-:W-:Y:S08]  /*22670*/  HMMA.1688.F32.TF32 R128, R172.reuse, R74, R236 ;  /* 0x0000004aac80723c */ /* 0x040ff000000810ec */
[C---:B-----5:R-:W-:Y:S08]  /*22680*/  HMMA.1688.F32.TF32 R136, R172.reuse, R82, R228 ;  /* 0x00000052ac88723c */ /* 0x060ff000000810e4 */
[C---:B--2---:R-:W-:Y:S08]  /*22690*/  HMMA.1688.F32.TF32 R140, R172.reuse, R90, R8 ;  /* 0x0000005aac8c723c */ /* 0x044ff00000081008 */
[C---:B------:R-:W-:Y:S08]  /*226a0*/  HMMA.1688.F32.TF32 R8, R172.reuse, R134, R112 ;  /* 0x00000086ac08723c */ /* 0x040ff00000081070 */
[C---:B---3--:R-:W-:Y:S08]  /*226b0*/  HMMA.1688.F32.TF32 R144, R172.reuse, R86, R116 ;  /* 0x00000056ac90723c */ /* 0x048ff00000081074 */
[C---:B------:R-:W-:Y:S08]  /*226c0*/  HMMA.1688.F32.TF32 R112, R172.reuse, R58, R248 ;  /* 0x0000003aac70723c */ /* 0x040ff000000810f8 */
[----:B------:R-:W-:Y:S01]  /*226d0*/  HMMA.1688.F32.TF32 R116, R172, R62, R196 ;  /* 0x0000003eac74723c */ /* 0x000fe200000810c4 */
[----:B------:R-:W2:Y:S04]  /*226e0*/  LDL.LU R172, [R1+0xc0] ;  /* 0x0000c00001ac7983 */ /* 0x000ea80000300800 */
        /* <DEDUP_REMOVED lines=10> */
[----:B------:R-:W5:Y:S04]  /*22790*/  LDL.LU R159, [R1+0x13c] ;  /* 0x00013c00019f7983 */ /* 0x000f680000300800 */
[----:B------:R-:W2:Y:S04]  /*227a0*/  LDL.LU R152, [R1+0x120] ;  /* 0x0001200001987983 */ /* 0x000ea80000300800 */
[----:B------:R-:W2:Y:S04]  /*227b0*/  LDL.LU R153, [R1+0x124] ;  /* 0x0001240001997983 */ /* 0x000ea80000300800 */
[----:B------:R-:W2:Y:S04]  /*227c0*/  LDL.LU R154, [R1+0x128] ;  /* 0x00012800019a7983 */ /* 0x000ea80000300800 */
[----:B------:R-:W2:Y:S01]  /*227d0*/  LDL.LU R155, [R1+0x12c] ;  /* 0x00012c00019b7983 */ /* 0x000ea20000300800 */
[----:B------:R-:W-:-:S03]  /*227e0*/  IMAD.MOV.U32 R228, RZ, RZ, R80 ;  /* 0x000000ffffe47224 */ /* 0x000fc600078e0050 */
[----:B------:R-:W3:Y:S01]  /*227f0*/  LDL.LU R236, [R1+0xe0] ;  /* 0x0000e00001ec7983 */ /* 0x000ee20000300800 */
[----:B------:R-:W-:-:S03]  /*22800*/  MOV R229, R84 ;  /* 0x0000005400e57202 */ /* 0x000fc60000000f00 */
[----:B------:R-:W3:Y:S01]  /*22810*/  LDL.LU R237, [R1+0xe4] ;  /* 0x0000e40001ed7983 */ /* 0x000ee20000300800 */
[----:B------:R-:W-:-:S03]  /*22820*/  IMAD.MOV.U32 R230, RZ, RZ, R132 ;  /* 0x000000ffffe67224 */ /* 0x000fc600078e0084 */
[----:B------:R-:W3:Y:S04]  /*22830*/  LDL.LU R238, [R1+0xe8] ;  /* 0x0000e80001ee7983 */ /* 0x000ee80000300800 */
[----:B------:R-:W3:Y:S04]  /*22840*/  LDL.LU R239, [R1+0xec] ;  /* 0x0000ec0001ef7983 */ /* 0x000ee80000300800 */
[----:B------:R-:W5:Y:S04]  /*22850*/  LDL.LU R80, [R1+0x14e8] ;  /* 0x0014e80001507983 */ /* 0x000f680000300800 */
[----:B------:R-:W5:Y:S01]  /*22860*/  LDL.LU R84, [R1+0x14e4] ;  /* 0x0014e40001547983 */ /* 0x000f620000300800 */
[----:B------:R-:W-:-:S03]  /*22870*/  IMAD.MOV.U32 R231, RZ, RZ, R77 ;  /* 0x000000ffffe77224 */ /* 0x000fc600078e004d */
[----:B------:R-:W5:Y:S01]  /*22880*/  LDL.LU R132, [R1+0x14e0] ;  /* 0x0014e00001847983 */ /* 0x000f620000300800 */
[----:B------:R-:W-:Y:S01]  /*22890*/  IMAD.MOV.U32 R248, RZ, RZ, R89 ;  /* 0x000000fffff87224 */ /* 0x000fe200078e0059 */
[----:B------:R-:W-:Y:S02]  /*228a0*/  MOV R249, R88 ;  /* 0x0000005800f97202 */ /* 0x000fe40000000f00 */
[----:B------:R-:W5:Y:S01]  /*228b0*/  LDL.LU R77, [R1+0x14dc] ;  /* 0x0014dc00014d7983 */ /* 0x000f620000300800 */
[----:B------:R-:W-:-:S03]  /*228c0*/  IMAD.MOV.U32 R250, RZ, RZ, R76 ;  /* 0x000000fffffa7224 */ /* 0x000fc600078e004c */
[----:B------:R-:W5:Y:S04]  /*228d0*/  LDL.LU R89, [R1+0x14d8] ;  /* 0x0014d80001597983 */ /* 0x000f680000300800 */
[----:B------:R-:W5:Y:S04]  /*228e0*/  LDL.LU R88, [R1+0x14d4] ;  /* 0x0014d40001587983 */ /* 0x000f680000300800 */
[----:B------:R-:W5:Y:S01]  /*228f0*/  LDL.LU R76, [R1+0x14d0] ;  /* 0x0014d000014c7983 */ /* 0x000f620000300800 */
[----:B------:R-:W-:-:S03]  /*22900*/  IMAD.MOV.U32 R251, RZ, RZ, R2 ;  /* 0x000000fffffb7224 */ /* 0x000fc600078e0002 */
[----:B------:R-:W5:Y:S01]  /*22910*/  LDL.LU R2, [R1+0x14cc] ;  /* 0x0014cc0001027983 */ /* 0x000f620000300800 */
[----:B------:R-:W-:Y:S01]  /*22920*/  MOV R184, R16 ;  /* 0x0000001000b87202 */ /* 0x000fe20000000f00 */
[----:B------:R-:W-:Y:S02]  /*22930*/  IMAD.MOV.U32 R185, RZ, RZ, R17 ;  /* 0x000000ffffb97224 */ /* 0x000fe400078e0011 */
[----:B------:R-:W-:Y:S02]  /*22940*/  IMAD.MOV.U32 R186, RZ, RZ, R18 ;  /* 0x000000ffffba7224 */ /* 0x000fe400078e0012 */
[----:B------:R-:W-:Y:S02]  /*22950*/  IMAD.MOV.U32 R187, RZ, RZ, R19 ;  /* 0x000000ffffbb7224 */ /* 0x000fe400078e0013 */
[C---:B------:R-:W-:Y:S01]  /*22960*/  HMMA.1688.F32.TF32 R16, R164.reuse, R86, R168 ;  /* 0x00000056a410723c */ /* 0x040fe200000810a8 */
[----:B------:R-:W-:Y:S04]  /*22970*/  LDS R168, [R85+0x11880] ;  /* 0x0118800055a87984 */ /* 0x000fe80000000800 */
[----:B------:R-:W-:Y:S04]  /*22980*/  LDS R170, [R85+0x11c80] ;  /* 0x011c800055aa7984 */ /* 0x000fe80000000800 */
[----:B------:R-:W-:Y:S04]  /*22990*/  LDS R169, [R0+0x11880] ;  /* 0x0118800000a97984 */ /* 0x000fe80000000800 */
[----:B------:R-:W4:Y:S01]  /*229a0*/  LDS R171, [R0+0x11c80] ;  /* 0x011c800000ab7984 */ /* 0x000f220000000800 */
[----:B------:R-:W-:Y:S01]  /*229b0*/  HMMA.1688.F32.TF32 R28, R164, R78, R28 ;  /* 0x0000004ea41c723c */ /* 0x000fe2000008101c */
[----:B------:R-:W-:Y:S01]  /*229c0*/  IMAD.MOV.U32 R196, RZ, RZ, R149 ;  /* 0x000000ffffc47224 */ /* 0x000fe200078e0095 */
[----:B------:R-:W-:Y:S01]  /*229d0*/  MOV R197, R148 ;  /* 0x0000009400c57202 */ /* 0x000fe20000000f00 */
[----:B------:R-:W-:-:S05]  /*229e0*/  IMAD.MOV.U32 R198, RZ, RZ, R133 ;  /* 0x000000ffffc67224 */ /* 0x000fca00078e0085 */
[C---:B------:R-:W-:Y:S08]  /*229f0*/  HMMA.1688.F32.TF32 R20, R164.reuse, R90, R20 ;  /* 0x0000005aa414723c */ /* 0x040ff00000081014 */
[C---:B------:R-:W-:Y:S08]  /*22a00*/  HMMA.1688.F32.TF32 R24, R164.reuse, R82, R24 ;  /* 0x00000052a418723c */ /* 0x040ff00000081018 */
[----:B------:R-:W-:Y:S08]  /*22a10*/  HMMA.1688.F32.TF32 R12, R164, R94, R12 ;  /* 0x0000005ea40c723c */ /* 0x000ff0000008100c */
[C---:B----4-:R-:W-:Y:S08]  /*22a20*/  HMMA.1688.F32.TF32 R164, R168.reuse, R86, R160 ;  /* 0x00000056a8a4723c */ /* 0x050ff000000810a0 */
[----:B------:R-:W-:Y:S01]  /*22a30*/  HMMA.1688.F32.TF32 R160, R168, R90, R188 ;  /* 0x0000005aa8a0723c */ /* 0x000fe200000810bc */
[----:B------:R-:W4:Y:S01]  /*22a40*/  LDL.LU R90, [R1+0x118] ;  /* 0x00011800015a7983 */ /* 0x000f220000300800 */
[----:B------:R-:W-:-:S05]  /*22a50*/  IMAD.MOV.U32 R199, RZ, RZ, R61 ;  /* 0x000000ffffc77224 */ /* 0x000fca00078e003d */
[----:B------:R-:W-:Y:S02]  /*22a60*/  IMAD.MOV.U32 R189, RZ, RZ, R57 ;  /* 0x000000ffffbd7224 */ /* 0x000fe400078e0039 */
[----:B------:R-:W-:Y:S02]  /*22a70*/  IMAD.MOV.U32 R190, RZ, RZ, R56 ;  /* 0x000000ffffbe7224 */ /* 0x000fe400078e0038 */
[C---:B------:R-:W-:Y:S01]  /*22a80*/  HMMA.1688.F32.TF32 R56, R168.reuse, R58, R228 ;  /* 0x0000003aa838723c */ /* 0x040fe200000810e4 */
[----:B------:R-:W-:Y:S01]  /*22a90*/  MOV R188, R60 ;  /* 0x0000003c00bc7202 */ /* 0x000fe20000000f00 */
[----:B------:R-:W-:Y:S04]  /*22aa0*/  LDS R228, [R252+0x12000] ;  /* 0x01200000fce47984 */ /* 0x000fe80000000800 */
[----:B------:R-:W-:Y:S02]  /*22ab0*/  LDS R230, [R252+0x12400] ;  /* 0x01240000fce67984 */ /* 0x000fe40000000800 */
[C---:B------:R-:W-:Y:S08]  /*22ac0*/  HMMA.1688.F32.TF32 R60, R168.reuse, R62, R196 ;  /* 0x0000003ea83c723c */ /* 0x040ff000000810c4 */
[C---:B--2---:R-:W-:Y:S08]  /*22ad0*/  HMMA.1688.F32.TF32 R152, R168.reuse, R78, R152 ;  /* 0x0000004ea898723c */ /* 0x044ff00000081098 */
[----:B---3--:R-:W-:Y:S01]  /*22ae0*/  HMMA.1688.F32.TF32 R148, R168, R150, R236 ;  /* 0x00000096a894723c */ /* 0x008fe200000810ec */
[----:B-----5:R-:W-:-:S02]  /*22af0*/  IMAD.MOV.U32 R79, RZ, RZ, R84 ;  /* 0x000000ffff4f7224 */ /* 0x020fc400078e0054 */
[----:B------:R-:W-:-:S05]  /*22b00*/  IMAD.MOV.U32 R78, RZ, RZ, R132 ;  /* 0x000000ffff4e7224 */ /* 0x000fca00078e0084 */
[C---:B------:R-:W-:Y:S08]  /*22b10*/  HMMA.1688.F32.TF32 R132, R168.reuse, R134, R240 ;  /* 0x00000086a884723c */ /* 0x040ff000000810f0 */
[----:B------:R-:W-:Y:S01]  /*22b20*/  HMMA.1688.F32.TF32 R76, R168, R6, R76 ;  /* 0x00000006a84c723c */ /* 0x000fe2000008104c */
[----:B------:R-:W-:Y:S01]  /*22b30*/  LDS R6, [R85+0x12480] ;  /* 0x0124800055067984 */ /* 0x000fe20000000800 */
[----:B------:R-:W-:-:S03]  /*22b40*/  IMAD.MOV.U32 R91, RZ, RZ, R2 ;  /* 0x000000ffff5b7224 */ /* 0x000fc600078e0002 */
[----:B------:R-:W-:Y:S04]  /*22b50*/  LDS R7, [R0+0x12480] ;  /* 0x0124800000077984 */ /* 0x000fe80000000800 */
[----:B------:R-:W2:Y:S01]  /*22b60*/  LDL.LU R2, [R1+0x14c8] ;  /* 0x0014c80001027983 */ /* 0x000ea20000300800 */
[----:B------:R-:W-:Y:S03]  /*22b70*/  HMMA.1688.F32.TF32 R156, R168, R82, R156 ;  /* 0x00000052a89c723c */ /* 0x000fe6000008109c */
[----:B------:R-:W3:Y:S04]  /*22b80*/  LDL.LU.64 R242, [R1+0x14c0] ;  /* 0x0014c00001f27983 */ /* 0x000ee80000300a00 */
[----:B------:R-:W3:Y:S01]  /*22b90*/  LDL.LU.64 R240, [R1+0x14b8] ;  /* 0x0014b80001f07983 */ /* 0x000ee20000300a00 */
[----:B------:R-:W-:Y:S01]  /*22ba0*/  MOV R82, R33 ;  /* 0x0000002100527202 */ /* 0x000fe20000000f00 */
[----:B------:R-:W-:-:S02]  /*22bb0*/  IMAD.MOV.U32 R83, RZ, RZ, R32 ;  /* 0x000000ffff537224 */ /* 0x000fc400078e0020 */
[----:B------:R-:W5:Y:S04]  /*22bc0*/  LDL.LU.64 R238, [R1+0x14b0] ;  /* 0x0014b00001ee7983 */ /* 0x000f680000300a00 */
[----:B------:R-:W5:Y:S04]  /*22bd0*/  LDL.LU.64 R236, [R1+0x14a8] ;  /* 0x0014a80001ec7983 */ /* 0x000f680000300a00 */
[----:B------:R-:W-:Y:S04]  /*22be0*/  STL [R1+0x1484], R148 ;  /* 0x0014849401007387 */ /* 0x000fe80000100800 */
[----:B------:R-:W-:Y:S01]  /*22bf0*/  STL [R1+0x1480], R149 ;  /* 0x0014809501007387 */ /* 0x000fe20000100800 */
[C---:B------:R-:W-:Y:S03]  /*22c00*/  HMMA.1688.F32.TF32 R32, R168.reuse, R34, R172 ;  /* 0x00000022a820723c */ /* 0x040fe600000810ac */
[----:B------:R-:W-:Y:S04]  /*22c10*/  STL [R1+0x147c], R150 ;  /* 0x00147c9601007387 */ /* 0x000fe80000100800 */
[----:B------:R-:W-:Y:S04]  /*22c20*/  STL [R1+0x1478], R151 ;  /* 0x0014789701007387 */ /* 0x000fe80000100800 */
[----:B------:R-:W-:Y:S04]  /*22c30*/  STL.64 [R1+0x130], R76 ;  /* 0x0001304c01007387 */ /* 0x000fe80000100a00 */
[----:B------:R1:W-:Y:S02]  /*22c40*/  STL.64 [R1+0x138], R78 ;  /* 0x0001384e01007387 */ /* 0x0003e40000100a00 */
[----:B-1----:R-:W-:Y:S07]  /*22c50*/  HMMA.1688.F32.TF32 R76, R168, R38, R80 ;  /* 0x00000026a84c723c */ /* 0x002fee0000081050 */
[----:B------:R-:W-:Y:S01]  /*22c60*/  MOV R175, R32 ;  /* 0x0000002000af7202 */ /* 0x000fe20000000f00 */
[----:B------:R-:W-:-:S02]  /*22c70*/  IMAD.MOV.U32 R174, RZ, RZ, R33 ;  /* 0x000000ffffae7224 */ /* 0x000fc400078e0021 */
[----:B------:R-:W-:Y:S02]  /*22c80*/  IMAD.MOV.U32 R173, RZ, RZ, R34 ;  /* 0x000000ffffad7224 */ /* 0x000fe400078e0022 */
[----:B------:R-:W-:Y:S11]  /*22c90*/  IMAD.MOV.U32 R172, RZ, RZ, R35 ;  /* 0x000000ffffac7224 */ /* 0x000ff600078e0023 */
[----:B------:R-:W-:Y:S01]  /*22ca0*/  @!UPT UIADD3 URZ, URZ, URZ, URZ ;  /* 0x0000003f3f3ff290 */ /* 0x000fe2000fffe03f */
[----:B------:R-:W-:Y:S01]  /*22cb0*/  MOV R35, R77 ;  /* 0x0000004d00237202 */ /* 0x000fe20000000f00 */
[----:B------:R-:W-:Y:S02]  /*22cc0*/  IMAD.MOV.U32 R34, RZ, RZ, R78 ;  /* 0x000000ffff227224 */ /* 0x000fe400078e004e */
[----:B------:R-:W-:Y:S02]  /*22cd0*/  IMAD.MOV.U32 R33, RZ, RZ, R79 ;  /* 0x000000ffff217224 */ /* 0x000fe400078e004f */
[----:B------:R-:W-:Y:S02]  /*22ce0*/  IMAD.MOV.U32 R32, RZ, RZ, R76 ;  /* 0x000000ffff207224 */ /* 0x000fe400078e004c */
[----:B------:R-:W-:Y:S01]  /*22cf0*/  HMMA.1688.F32.TF32 R76, R168, R54, R248 ;  /* 0x00000036a84c723c */ /* 0x000fe200000810f8 */
[----:B------:R-:W-:Y:S04]  /*22d00*/  STL.64 [R1+0x1458], R58 ;  /* 0x0014583a01007387 */ /* 0x000fe80000100a00 */
[----:B------:R-:W-:Y:S01]  /*22d10*/  LDS R54, [R85+0x12400] ;  /* 0x0124000055367984 */ /* 0x000fe20000000800 */
[----:B------:R-:W-:-:S02]  /*22d20*/  IMAD.MOV.U32 R191, RZ, RZ, R53 ;  /* 0x000000ffffbf7224 */ /* 0x000fc400078e0035 */
[----:B------:R-:W-:Y:S01]  /*22d30*/  IMAD.MOV.U32 R248, RZ, RZ, R52 ;  /* 0x000000fffff87224 */ /* 0x000fe200078e0034 */
[----:B------:R-:W-:Y:S01]  /*22d40*/  LDS R53, [R0+0x12000] ;  /* 0x0120000000357984 */ /* 0x000fe20000000800 */
[----:B------:R-:W-:-:S03]  /*22d50*/  IMAD.MOV.U32 R250, RZ, RZ, R4 ;  /* 0x000000fffffa7224 */ /* 0x000fc600078e0004 */
[----:B------:R-:W-:Y:S04]  /*22d60*/  LDS R52, [R85+0x12000] ;  /* 0x0120000055347984 */ /* 0x000fe80000000800 */
[----:B------:R-:W-:Y:S04]  /*22d70*/  LDS R4, [R85+0x12080] ;  /* 0x0120800055047984 */ /* 0x000fe80000000800 */
[----:B------:R-:W-:Y:S04]  /*22d80*/  LDS R55, [R0+0x12400] ;  /* 0x0124000000377984 */ /* 0x000fe80000000800 */
[----:B------:R-:W-:Y:S04]  /*22d90*/  STL.64 [R1+0xe0], R76 ;  /* 0x0000e04c01007387 */ /* 0x000fe80000100a00 */
[----:B------:R-:W-:Y:S04]  /*22da0*/  STL.64 [R1+0xe8], R78 ;  /* 0x0000e84e01007387 */ /* 0x000fe80000100a00 */
[----:B------:R-:W-:Y:S04]  /*22db0*/  STL.64 [R1+0x1450], R56 ;  /* 0x0014503801007387 */ /* 0x000fe80000100a00 */
[----:B------:R-:W-:Y:S04]  /*22dc0*/  STL [R1+0x146c], R60 ;  /* 0x00146c3c01007387 */ /* 0x000fe80000100800 */
[----:B------:R-:W-:Y:S04]  /*22dd0*/  STL [R1+0x1468], R61 ;  /* 0x0014683d01007387 */ /* 0x000fe80000100800 */
[----:B------:R-:W-:Y:S04]  /*22de0*/  STL [R1+0x1464], R62 ;  /* 0x0014643e01007387 */ /* 0x000fe80000100800 */
[----:B------:R1:W-:Y:S04]  /*22df0*/  STL [R1+0x1460], R63 ;  /* 0x0014603f01007387 */ /* 0x0003e80000100800 */
[----:B-1----:R-:W3:Y:S01]  /*22e00*/  LDL R63, [R1+0x2f0] ;  /* 0x0002f000013f7983 */ /* 0x002ee20000100800 */
[----:B------:R-:W-:Y:S03]  /*22e10*/  HMMA.1688.F32.TF32 R64, R168, R66, R188 ;  /* 0x00000042a840723c */ /* 0x000fe600000810bc */
[----:B------:R-:W-:Y:S04]  /*22e20*/  LDS R188, [R252+0x12080] ;  /* 0x01208000fcbc7984 */ /* 0x000fe80000000800 */
[----:B------:R-:W-:Y:S01]  /*22e30*/  LDS R190, [R252+0x12480] ;  /* 0x01248000fcbe7984 */ /* 0x000fe20000000800 */
[----:B------:R-:W-:-:S03]  /*22e40*/  IMAD.MOV.U32 R249, RZ, RZ, R5 ;  /* 0x000000fffff97224 */ /* 0x000fc600078e0005 */
[----:B------:R-:W-:Y:S11]  /*22e50*/  LDS R5, [R0+0x12080] ;  /* 0x0120800000057984 */ /* 0x000ff60000000800 */
[----:B------:R-:W-:Y:S01]  /*22e60*/  @!UPT UIADD3 URZ, URZ, URZ, URZ ;  /* 0x0000003f3f3ff290 */ /* 0x000fe2000fffe03f */
[----:B------:R-:W-:Y:S04]  /*22e70*/  STL [R1+0x1474], R66 ;  /* 0x0014744201007387 */ /* 0x000fe80000100800 */
[----:B------:R-:W-:Y:S01]  /*22e80*/  STL [R1+0x1470], R67 ;  /* 0x0014704301007387 */ /* 0x000fe20000100800 */
[----:B------:R-:W-:-:S03]  /*22e90*/  MOV R251, R3 ;  /* 0x0000000300fb7202 */ /* 0x000fc60000000f00 */
[----:B--2---:R-:W-:Y:S04]  /*22ea0*/  LDSM.16.M88.4 R84, [R2+0x80] ;  /* 0x000080000254783b */ /* 0x004fe80000000200 */
[----:B------:R-:W-:Y:S04]  /*22eb0*/  LDSM.16.M88.4 R80, [R2+0x880] ;  /* 0x000880000250783b */ /* 0x000fe80000000200 */
[----:B------:R-:W-:Y:S01]  /*22ec0*/  LDSM.16.M88.4 R76, [R2+0x1080] ;  /* 0x00108000024c783b */ /* 0x000fe20000000200 */
[----:B-----5:R-:W-:Y:S03]  /*22ed0*/  HMMA.1688.F32.TF32 R56, R168, R70, R236 ;  /* 0x00000046a838723c */ /* 0x020fe600000810ec */
[----:B------:R-:W-:Y:S11]  /*22ee0*/  LDSM.16.M88.4 R68, [R2+0x2080] ;  /* 0x002080000244783b */ /* 0x000ff60000000200 */
[----:B------:R-:W-:Y:S09]  /*22ef0*/  @!UPT UIADD3 URZ, URZ, URZ, URZ ;  /* 0x0000003f3f3ff290 */ /* 0x000ff2000fffe03f */
[----:B------:R-:W-:Y:S01]  /*22f00*/  STL.64 [R1+0xc0], R56 ;  /* 0x0000c03801007387 */ /* 0x000fe20000100a00 */
[----:B------:R-:W-:-:S03]  /*22f10*/  MOV R148, R59 ;  /* 0x0000003b00947202 */ /* 0x000fc60000000f00 */
[----:B------:R-:W-:Y:S04]  /*22f20*/  STL [R1+0xc8], R58 ;  /* 0x0000c83a01007387 */ /* 0x000fe80000100800 */
[----:B---3--:R-:W-:Y:S04]  /*22f30*/  LDS R229, [R63+0x12000] ;  /* 0x012000003fe57984 */ /* 0x008fe80000000800 */
[----:B------:R-:W1:Y:S04]  /*22f40*/  LDS R231, [R63+0x12400] ;  /* 0x012400003fe77984 */ /* 0x000e680000000800 */
[----:B------:R-:W-:Y:S04]  /*22f50*/  LDS R189, [R63+0x12080] ;  /* 0x012080003fbd7984 */ /* 0x000fe80000000800 */
[----:B------:R-:W2:Y:S01]  /*22f60*/  LDS R191, [R63+0x12480] ;  /* 0x012480003fbf7984 */ /* 0x000ea20000000800 */
[-C--:B-1----:R-:W-:Y:S08]  /*22f70*/  HMMA.1688.F32.TF32 R56, R228, R84.reuse, R244 ;  /* 0x00000054e438723c */ /* 0x082ff000000810f4 */
[-C--:B--2---:R-:W-:Y:S11]  /*22f80*/  HMMA.1688.F32.TF32 R16, R188, R84.reuse, R16 ;  /* 0x00000054bc10723c */ /* 0x084ff60000081010 */
[----:B------:R-:W-:Y:S05]  /*22f90*/  @!UPT UIADD3 URZ, URZ, URZ, URZ ;  /* 0x0000003f3f3ff290 */ /* 0x000fea000fffe03f */
[----:B------:R-:W-:Y:S01]  /*22fa0*/  IMAD.MOV.U32 R149, RZ, RZ, R56 ;  /* 0x000000ffff957224 */ /* 0x000fe200078e0038 */
[----:B------:R-:W-:Y:S01]  /*22fb0*/  MOV R66, R59 ;  /* 0x0000003b00427202 */ /* 0x000fe20000000f00 */
[----:B------:R-:W-:Y:S02]  /*22fc0*/  IMAD.MOV.U32 R150, RZ, RZ, R57 ;  /* 0x000000ffff967224 */ /* 0x000fe400078e0039 */
[----:B------:R-:W-:Y:S02]  /*22fd0*/  IMAD.MOV.U32 R151, RZ, RZ, R58 ;  /* 0x000000ffff977224 */ /* 0x000fe400078e003a */
[-C--:B------:R-:W-:Y:S11]  /*22fe0*/  HMMA.1688.F32.TF32 R56, R52, R84.reuse, R144 ;  /* 0x000000543438723c */ /* 0x080ff60000081090 */
[----:B------:R-:W-:Y:S11]  /*22ff0*/  @!UPT UIADD3 URZ, URZ, URZ, URZ ;  /* 0x0000003f3f3ff290 */ /* 0x000ff6000fffe03f */
[----:B------:R-:W-:Y:S01]  /*23000*/  @!UPT UIADD3 URZ, URZ, URZ, URZ ;  /* 0x0000003f3f3ff290 */ /* 0x000fe2000fffe03f */
[----:B------:R-:W-:Y:S04]  /*23010*/  STL.64 [R1+0x110], R56 ;  /* 0x0001103801007387 */ /* 0x000fe80000100a00 */
[----:B------:R-:W-:Y:S04]  /*23020*/  STL.64 [R1+0x70], R16 ;  /* 0x0000701001007387 */ /* 0x000fe80000100a00 */
[----:B------:R1:W-:Y:S02]  /*23030*/  STL.64 [R1+0x78], R18 ;  /* 0x0000781201007387 */ /* 0x0003e40000100a00 */
[----:B-1----:R-:W-:Y:S01]  /*23040*/  HMMA.1688.F32.TF32 R16, R4, R84, R164 ;  /* 0x000000540410723c */ /* 0x002fe200000810a4 */
[----:B------:R-:W-:Y:S01]  /*23050*/  IMAD.MOV.U32 R0, RZ, RZ, R59 ;  /* 0x000000ffff007224 */ /* 0x000fe200078e003b */
[----:B------:R-:W-:Y:S04]  /*23060*/  STL [R1+0x118], R58 ;  /* 0x0001183a01007387 */ /* 0x000fe80000100800 */
[----:B------:R-:W-:Y:S11]  /*23070*/  STL [R1+0x1404], R0 ;  /* 0x0014040001007387 */ /* 0x000ff60000100800 */
[----:B------:R-:W-:Y:S06]  /*23080*/  @!UPT UIADD3 URZ, URZ, URZ, URZ ;  /* 0x0000003f3f3ff290 */ /* 0x000fec000fffe03f */
[----:B------:R-:W-:Y:S01]  /*23090*/  STL.64 [R1+0x2d0], R16 ;  /* 0x0002d01001007387 */ /* 0x000fe20000100a00 */
[----:B------:R-:W-:-:S03]  /*230a0*/  IMAD.MOV.U32 R3, RZ, RZ, R19 ;  /* 0x000000ffff037224 */ /* 0x000fc600078e0013 */
[----:B------:R1:W-:Y:S02]  /*230b0*/  STL [R1+0x2d8], R18 ;  /* 0x0002d81201007387 */ /* 0x0003e40000100800 */
[-C--:B-1----:R-:W-:Y:S02]  /*230c0*/  HMMA.1688.F32.TF32 R16, R228, R80.reuse, R248 ;  /* 0x00000050e410723c */ /* 0x082fe400000810f8 */
[----:B------:R-:W-:Y:S06]  /*230d0*/  STL [R1+0x13e4], R3 ;  /* 0x0013e40301007387 */ /* 0x000fec0000100800 */
[----:B------:R-:W-:Y:S08]  /*230e0*/  HMMA.1688.F32.TF32 R20, R188, R80, R20 ;  /* 0x00000050bc14723c */ /* 0x000ff00000081014 */
[C---:B------:R-:W-:Y:S01]  /*230f0*/  HMMA.1688.F32.TF32 R196, R168.reuse, R74, R240 ;  /* 0x0000004aa8c4723c */ /* 0x040fe200000810f0 */
[----:B------:R-:W1:Y:S07]  /*23100*/  LDSM.16.M88.4 R72, [R2+0x1880] ;  /* 0x001880000248783b */ /* 0x000e6e0000000200 */
[----:B----4-:R-:W-:Y:S01]  /*23110*/  HMMA.1688.F32.TF32 R88, R168, R94, R88 ;  /* 0x0000005ea858723c */ /* 0x010fe20000081058 */
[----:B------:R-:W-:Y:S01]  /*23120*/  IMAD.MOV.U32 R67, RZ, RZ, R16 ;  /* 0x000000ffff437224 */ /* 0x000fe200078e0010 */
[----:B------:R-:W-:Y:S01]  /*23130*/  MOV R60, R17 ;  /* 0x00000011003c7202 */ /* 0x000fe20000000f00 */
[----:B------:R-:W-:Y:S01]  /*23140*/  IMAD.MOV.U32 R61, RZ, RZ, R18 ;  /* 0x000000ffff3d7224 */ /* 0x000fe200078e0012 */
[----:B------:R-:W-:Y:S01]  /*23150*/  MOV R167, R36 ;  /* 0x0000002400a77202 */ /* 0x000fe20000000f00 */
[----:B------:R-:W-:Y:S01]  /*23160*/  IMAD.MOV.U32 R62, RZ, RZ, R19 ;  /* 0x000000ffff3e7224 */ /* 0x000fe200078e0013 */
[----:B------:R-:W-:Y:S01]  /*23170*/  MOV R147, R192 ;  /* 0x000000c000937202 */ /* 0x000fe20000000f00 */
[----:B------:R-:W-:Y:S01]  /*23180*/  IMAD.MOV.U32 R166, RZ, RZ, R37 ;  /* 0x000000ffffa67224 */ /* 0x000fe200078e0025 */
[----:B------:R-:W-:Y:S01]  /*23190*/  HMMA.1688.F32.TF32 R16, R52, R80, R140 ;  /* 0x000000503410723c */ /* 0x000fe2000008108c */
[----:B------:R-:W-:-:S02]  /*231a0*/  IMAD.MOV.U32 R144, RZ, RZ, R195 ;  /* 0x000000ffff907224 */ /* 0x000fc400078e00c3 */
[----:B------:R-:W-:Y:S02]  /*231b0*/  IMAD.MOV.U32 R145, RZ, RZ, R194 ;  /* 0x000000ffff917224 */ /* 0x000fe400078e00c2 */
[----:B------:R-:W-:-:S03]  /*231c0*/  IMAD.MOV.U32 R146, RZ, RZ, R193 ;  /* 0x000000ffff927224 */ /* 0x000fc600078e00c1 */
[----:B------:R-:W-:Y:S01]  /*231d0*/  HMMA.1688.F32.TF32 R244, R188, R68, R12 ;  /* 0x00000044bcf4723c */ /* 0x000fe2000008100c */
[----:B------:R-:W-:Y:S01]  /*231e0*/  IMAD.MOV.U32 R164, RZ, RZ, R93 ;  /* 0x000000ffffa47224 */ /* 0x000fe200078e005d */
[----:B------:R-:W-:Y:S01]  /*231f0*/  MOV R56, R32 ;  /* 0x0000002000387202 */ /* 0x000fe20000000f00 */
[----:B------:R-:W-:Y:S01]  /*23200*/  IMAD.MOV.U32 R165, RZ, RZ, R92 ;  /* 0x000000ffffa57224 */ /* 0x000fe200078e005c */
[----:B------:R-:W-:Y:S04]  /*23210*/  LDSM.16.M88.4 R248, [R2+0x7080] ;  /* 0x0070800002f8783b */ /* 0x000fe80000000200 */
[C---:B------:R-:W-:Y:S08]  /*23220*/  HMMA.1688.F32.TF32 R240, R228.reuse, R76, R176 ;  /* 0x0000004ce4f0723c */ /* 0x040ff000000810b0 */
[----:B-1----:R-:W-:Y:S01]  /*23230*/  HMMA.1688.F32.TF32 R236, R228, R72, R180 ;  /* 0x00000048e4ec723c */ /* 0x002fe200000810b4 */
[----:B------:R-:W-:Y:S01]  /*23240*/  STL.64 [R1+0xf0], R16 ;  /* 0x0000f01001007387 */ /* 0x000fe20000100a00 */
[----:B------:R-:W-:-:S03]  /*23250*/  IMAD.MOV.U32 R0, RZ, RZ, R18 ;  /* 0x000000ffff007224 */ /* 0x000fc600078e0012 */
[----:B------:R1:W-:Y:S01]  /*23260*/  STL [R1+0xfc], R19 ;  /* 0x0000fc1301007387 */ /* 0x0003e20000100800 */
[----:B------:R-:W-:Y:S02]  /*23270*/  IMAD.MOV.U32 R168, RZ, RZ, R184 ;  /* 0x000000ffffa87224 */ /* 0x000fe400078e00b8 */
[----:B------:R-:W-:Y:S01]  /*23280*/  IMAD.MOV.U32 R169, RZ, RZ, R185 ;  /* 0x000000ffffa97224 */ /* 0x000fe200078e00b9 */
[----:B------:R-:W-:Y:S01]  /*23290*/  MOV R171, R187 ;  /* 0x000000bb00ab7202 */ /* 0x000fe20000000f00 */
[----:B------:R-:W-:Y:S01]  /*232a0*/  IMAD.MOV.U32 R170, RZ, RZ, R186 ;  /* 0x000000ffffaa7224 */ /* 0x000fe200078e00ba */
[----:B------:R-:W-:Y:S01]  /*232b0*/  LDSM.16.M88.4 R36, [R2+0x3880] ;  /* 0x003880000224783b */ /* 0x000fe20000000200 */
[----:B-1----:R-:W-:Y:S03]  /*232c0*/  HMMA.1688.F32.TF32 R16, R4, R80, R160 ;  /* 0x000000500410723c */ /* 0x002fe600000810a0 */
[----:B------:R-:W-:Y:S04]  /*232d0*/  STL [R1+0x1408], R0 ;  /* 0x0014080001007387 */ /* 0x000fe80000100800 */
[----:B------:R-:W-:Y:S04]  /*232e0*/  STL.64 [R1+0x50], R20 ;  /* 0x0000501401007387 */ /* 0x000fe80000100a00 */
[----:B------:R1:W-:Y:S01]  /*232f0*/  STL.64 [R1+0x58], R22 ;  /* 0x0000581601007387 */ /* 0x0003e20000100a00 */
[----:B------:R-:W-:-:S02]  /*23300*/  IMAD.MOV.U32 R57, RZ, RZ, R35 ;  /* 0x000000ffff397224 */ /* 0x000fc400078e0023 */
[----:B------:R-:W-:Y:S01]  /*23310*/  IMAD.MOV.U32 R58, RZ, RZ, R34 ;  /* 0x000000ffff3a7224 */ /* 0x000fe200078e0022 */
[----:B------:R-:W-:Y:S01]  /*23320*/  LDSM.16.M88.4 R12, [R2+0x6880] ;  /* 0x00688000020c783b */ /* 0x000fe20000000200 */
[----:B------:R-:W-:-:S03]  /*23330*/  IMAD.MOV.U32 R59, RZ, RZ, R33 ;  /* 0x000000ffff3b7224 */ /* 0x000fc600078e0021 */
[----:B------:R-:W-:Y:S04]  /*23340*/  LDSM.16.M88.4 R32, [R2+0x4080] ;  /* 0x004080000220783b */ /* 0x000fe80000000200 */
[----:B------:R-:W-:Y:S01]  /*23350*/  LDSM.16.M88.4 R192, [R2+0x7880] ;  /* 0x0078800002c0783b */ /* 0x000fe20000000200 */
[----:B------:R-:W-:Y:S01]  /*23360*/  MOV R85, R16 ;  /* 0x0000001000557202 */ /* 0x000fe20000000f00 */
[----:B------:R-:W-:Y:S02]  /*23370*/  IMAD.MOV.U32 R84, RZ, RZ, R17 ;  /* 0x000000ffff547224 */ /* 0x000fe400078e0011 */
[----:B------:R-:W-:Y:S02]  /*23380*/  IMAD.MOV.U32 R81, RZ, RZ, R18 ;  /* 0x000000ffff517224 */ /* 0x000fe400078e0012 */
[----:B------:R-:W-:-:S02]  /*23390*/  IMAD.MOV.U32 R80, RZ, RZ, R19 ;  /* 0x000000ffff507224 */ /* 0x000fc400078e0013 */
[-C--:B------:R-:W-:Y:S03]  /*233a0*/  HMMA.1688.F32.TF32 R16, R52, R76.reuse, R136 ;  /* 0x0000004c3410723c */ /* 0x080fe60000081088 */
[----:B------:R-:W-:Y:S05]  /*233b0*/  STL [R1+0x13f0], R80 ;  /* 0x0013f05001007387 */ /* 0x000fea0000100800 */
[----:B-1----:R-:W-:Y:S01]  /*233c0*/  HMMA.1688.F32.TF32 R20, R188, R76, R24 ;  /* 0x0000004cbc14723c */ /* 0x002fe20000081018 */
[----:B------:R-:W-:Y:S04]  /*233d0*/  STL [R1+0x13ec], R81 ;  /* 0x0013ec5101007387 */ /* 0x000fe80000100800 */
[----:B------:R-:W-:Y:S04]  /*233e0*/  STL [R1+0x13e8], R84 ;  /* 0x0013e85401007387 */ /* 0x000fe80000100800 */
[----:B------:R-:W-:Y:S04]  /*233f0*/  STL [R1+0x13e0], R85 ;  /* 0x0013e05501007387 */ /* 0x000fe80000100800 */
[----:B------:R-:W-:Y:S04]  /*23400*/  STL.64 [R1+0x1438], R242 ;  /* 0x001438f201007387 */ /* 0x000fe80000100a00 */
[----:B------:R-:W-:Y:S01]  /*23410*/  STL.64 [R1+0x1430], R240 ;  /* 0x001430f001007387 */ /* 0x000fe20000100a00 */
[----:B------:R-:W-:-:S03]  /*23420*/  MOV R0, R17 ;  /* 0x0000001100007202 */ /* 0x000fc60000000f00 */
[----:B------:R-:W-:Y:S04]  /*23430*/  STL [R1+0xd0], R16 ;  /* 0x0000d01001007387 */ /* 0x000fe80000100800 */
[----:B------:R1:W-:Y:S02]  /*23440*/  STL.64 [R1+0xd8], R18 ;  /* 0x0000d81201007387 */ /* 0x0003e40000100a00 */
[----:B-1----:R-:W-:Y:S02]  /*23450*/  HMMA.1688.F32.TF32 R16, R4, R76, R156 ;  /* 0x0000004c0410723c */ /* 0x002fe4000008109c */
[----:B------:R-:W-:Y:S04]  /*23460*/  STL [R1+0x1418], R0 ;  /* 0x0014180001007387 */ /* 0x000fe80000100800 */
[----:B------:R-:W-:Y:S02]  /*23470*/  STL.64 [R1+0x20], R20 ;  /* 0x0000201401007387 */ /* 0x000fe40000100a00 */
[-C--:B------:R-:W-:Y:S02]  /*23480*/  HMMA.1688.F32.TF32 R24, R52, R72.reuse, R96 ;  /* 0x000000483418723c */ /* 0x080fe40000081060 */
[----:B------:R1:W-:Y:S04]  /*23490*/  STL.64 [R1+0x28], R22 ;  /* 0x0000281601007387 */ /* 0x0003e80000100a00 */
[----:B------:R-:W2:Y:S02]  /*234a0*/  LDSM.16.M88.4 R96, [R2+0x2880] ;  /* 0x002880000260783b */ /* 0x000ea40000000200 */
[----:B-1----:R-:W-:Y:S02]  /*234b0*/  HMMA.1688.F32.TF32 R20, R188, R72, R28 ;  /* 0x00000048bc14723c */ /* 0x002fe4000008101c */
[----:B------:R-:W-:Y:S06]  /*234c0*/  LDSM.16.M88.4 R28, [R2+0x4880] ;  /* 0x00488000021c783b */ /* 0x000fec0000000200 */
[----:B------:R-:W-:Y:S01]  /*234d0*/  MOV R76, R19 ;  /* 0x00000013004c7202 */ /* 0x000fe20000000f00 */
[----:B------:R-:W-:-:S02]  /*234e0*/  IMAD.MOV.U32 R77, RZ, RZ, R18 ;  /* 0x000000ffff4d7224 */ /* 0x000fc400078e0012 */
[----:B------:R-:W-:Y:S02]  /*234f0*/  IMAD.MOV.U32 R85, RZ, RZ, R17 ;  /* 0x000000ffff557224 */ /* 0x000fe400078e0011 */
[----:B------:R-:W-:Y:S01]  /*23500*/  IMAD.MOV.U32 R3, RZ, RZ, R16 ;  /* 0x000000ffff037224 */ /* 0x000fe200078e0010 */
[----:B------:R-:W-:Y:S04]  /*23510*/  STL [R1+0x1400], R76 ;  /* 0x0014004c01007387 */ /* 0x000fe80000100800 */
[----:B------:R-:W-:Y:S04]  /*23520*/  STL [R1+0x13fc], R77 ;  /* 0x0013fc4d01007387 */ /* 0x000fe80000100800 */
[----:B------:R-:W-:Y:S04]  /*23530*/  STL [R1+0x13f8], R85 ;  /* 0x0013f85501007387 */ /* 0x000fe80000100800 */
[----:B------:R-:W-:Y:S04]  /*23540*/  STL [R1+0x13f4], R3 ;  /* 0x0013f40301007387 */ /* 0x000fe80000100800 */
[----:B------:R-:W-:Y:S04]  /*23550*/  STL.64 [R1+0x1448], R238 ;  /* 0x001448ee01007387 */ /* 0x000fe80000100a00 */
[----:B------:R-:W-:Y:S04]  /*23560*/  STL.64 [R1+0x1440], R236 ;  /* 0x001440ec01007387 */ /* 0x000fe80000100a00 */
[----:B------:R-:W-:Y:S04]  /*23570*/  STL.64 [R1+0xb0], R24 ;  /* 0x0000b01801007387 */ /* 0x000fe80000100a00 */
[----:B------:R-:W-:Y:S04]  /*23580*/  STL.64 [R1+0xb8], R26 ;  /* 0x0000b81a01007387 */ /* 0x000fe80000100a00 */
[----:B------:R-:W-:Y:S04]  /*23590*/  STL.64 [R1], R20 ;  /* 0x0000001401007387 */ /* 0x000fe80000100a00 */
[----:B------:R1:W-:Y:S04]  /*235a0*/  STL.64 [R1+0x8], R22 ;  /* 0x0000081601007387 */ /* 0x0003e80000100a00 */
[----:B------:R-:W3:Y:S04]  /*235b0*/  LDL.LU R184, [R1+0x14a4] ;  /* 0x0014a40001b87983 */ /* 0x000ee80000300800 */
[----:B------:R-:W3:Y:S04]  /*235c0*/  LDL.LU R185, [R1+0x14a0] ;  /* 0x0014a00001b97983 */ /* 0x000ee80000300800 */
[----:B------:R-:W3:Y:S04]  /*235d0*/  LDL.LU R186, [R1+0x149c] ;  /* 0x00149c0001ba7983 */ /* 0x000ee80000300800 */
[----:B------:R-:W3:Y:S01]  /*235e0*/  LDL.LU R187, [R1+0x1498] ;  /* 0x0014980001bb7983 */ /* 0x000ee20000300800 */
[C---:B------:R-:W-:Y:S03]  /*235f0*/  HMMA.1688.F32.TF32 R16, R4.reuse, R72, R152 ;  /* 0x000000480410723c */ /* 0x040fe60000081098 */
[----:B------:R-:W-:Y:S11]  /*23600*/  LDSM.16.M88.4 R24, [R2+0x5080] ;  /* 0x005080000218783b */ /* 0x000ff60000000200 */
[----:B------:R-:W-:Y:S10]  /*23610*/  @!UPT UIADD3 URZ, URZ, URZ, URZ ;  /* 0x0000003f3f3ff290 */ /* 0x000ff4000fffe03f */
[----:B------:R-:W-:Y:S01]  /*23620*/  IMAD.MOV.U32 R81, RZ, RZ, R16 ;  /* 0x000000ffff517224 */ /* 0x000fe200078e0010 */
[----:B------:R-:W-:Y:S01]  /*23630*/  MOV R72, R19 ;  /* 0x0000001300487202 */ /* 0x000fe20000000f00 */
[----:B------:R-:W-:Y:S02]  /*23640*/  IMAD.MOV.U32 R84, RZ, RZ, R17 ;  /* 0x000000ffff547224 */ /* 0x000fe400078e0011 */
[----:B------:R-:W-:Y:S02]  /*23650*/  IMAD.MOV.U32 R73, RZ, RZ, R18 ;  /* 0x000000ffff497224 */ /* 0x000fe400078e0012 */
[-C--:B------:R-:W-:Y:S01]  /*23660*/  HMMA.1688.F32.TF32 R16, R4, R68.reuse, R88 ;  /* 0x000000440410723c */ /* 0x080fe20000081058 */
[----:B------:R-:W4:Y:S07]  /*23670*/  LDSM.16.M88.4 R88, [R2+0x3080] ;  /* 0x003080000258783b */ /* 0x000f2e0000000200 */
[----:B-1----:R-:W-:Y:S01]  /*23680*/  HMMA.1688.F32.TF32 R20, R52, R68, R108 ;  /* 0x000000443414723c */ /* 0x002fe2000008106c */
[----:B------:R-:W-:Y:S04]  /*23690*/  STL [R1+0x141c], R72 ;  /* 0x00141c4801007387 */ /* 0x000fe80000100800 */
[----:B------:R-:W-:Y:S04]  /*236a0*/  STL [R1+0x1414], R73 ;  /* 0x0014144901007387 */ /* 0x000fe80000100800 */
[----:B------:R-:W-:Y:S04]  /*236b0*/  STL [R1+0x1410], R84 ;  /* 0x0014105401007387 */ /* 0x000fe80000100800 */
[----:B------:R-:W-:Y:S03]  /*236c0*/  STL [R1+0x140c], R81 ;  /* 0x00140c5101007387 */ /* 0x000fe60000100800 */
[----:B------:R-:W-:-:S02]  /*236d0*/  IMAD.MOV.U32 R80, RZ, RZ, R17 ;  /* 0x000000ffff507224 */ /* 0x000fc400078e0011 */
[----:B------:R-:W-:-:S05]  /*236e0*/  IMAD.MOV.U32 R3, RZ, RZ, R16 ;  /* 0x000000ffff037224 */ /* 0x000fca00078e0010 */
[----:B------:R-:W-:Y:S04]  /*236f0*/  STL.64 [R1+0xa0], R20 ;  /* 0x0000a01401007387 */ /* 0x000fe80000100a00 */
[----:B------:R-:W-:Y:S01]  /*23700*/  STL.64 [R1+0xa8], R22 ;  /* 0x0000a81601007387 */ /* 0x000fe20000100a00 */
[C---:B--2---:R-:W-:Y:S03]  /*23710*/  HMMA.1688.F32.TF32 R136, R228.reuse, R96, R164 ;  /* 0x00000060e488723c */ /* 0x044fe600000810a4 */
[----:B------:R-:W1:Y:S05]  /*23720*/  LDSM.16.M88.4 R20, [R2+0x5880] ;  /* 0x005880000214783b */ /* 0x000e6a0000000200 */
[C---:B----4-:R-:W-:Y:S08]  /*23730*/  HMMA.1688.F32.TF32 R140, R228.reuse, R88, R144 ;  /* 0x00000058e48c723c */ /* 0x050ff00000081090 */
[----:B------:R-:W-:Y:S07]  /*23740*/  HMMA.1688.F32.TF32 R144, R228, R36, R168 ;  /* 0x00000024e490723c */ /* 0x000fee00000810a8 */
[----:B------:R-:W-:-:S02]  /*23750*/  IMAD.MOV.U32 R168, RZ, RZ, R201 ;  /* 0x000000ffffa87224 */ /* 0x000fc400078e00c9 */
[----:B------:R-:W-:Y:S01]  /*23760*/  IMAD.MOV.U32 R169, RZ, RZ, R202 ;  /* 0x000000ffffa97224 */ /* 0x000fe200078e00ca */
[----:B------:R-:W-:Y:S01]  /*23770*/  MOV R171, R211 ;  /* 0x000000d300ab7202 */ /* 0x000fe20000000f00 */
[----:B------:R-:W-:Y:S01]  /*23780*/  IMAD.MOV.U32 R170, RZ, RZ, R203 ;  /* 0x000000ffffaa7224 */ /* 0x000fe200078e00cb */
[----:B---3--:R-:W-:Y:S07]  /*23790*/  HMMA.1688.F32.TF32 R92, R228, R68, R184 ;  /* 0x00000044e45c723c */ /* 0x008fee00000810b8 */
[----:B------:R-:W-:-:S05]  /*237a0*/  IMAD.MOV.U32 R69, RZ, RZ, R18 ;  /* 0x000000ffff457224 */ /* 0x000fca00078e0012 */
[----:B------:R-:W-:Y:S04]  /*237b0*/  STL [R1+0x1428], R69 ;  /* 0x0014284501007387 */ /* 0x000fe80000100800 */
[----:B------:R-:W-:Y:S04]  /*237c0*/  STL [R1+0x1424], R80 ;  /* 0x0014245001007387 */ /* 0x000fe80000100800 */
[----:B------:R-:W-:Y:S04]  /*237d0*/  STL [R1+0x1420], R3 ;  /* 0x0014200301007387 */ /* 0x000fe80000100800 */
[----:B------:R-:W2:Y:S04]  /*237e0*/  LDL.LU R201, [R1+0x1494] ;  /* 0x0014940001c97983 */ /* 0x000ea80000300800 */
[----:B------:R-:W2:Y:S04]  /*237f0*/  LDL.LU R202, [R1+0x1490] ;  /* 0x0014900001ca7983 */ /* 0x000ea80000300800 */
[----:B------:R-:W2:Y:S04]  /*23800*/  LDL.LU R203, [R1+0x148c] ;  /* 0x00148c0001cb7983 */ /* 0x000ea80000300800 */
[----:B------:R-:W3:Y:S04]  /*23810*/  LDL.LU R211, [R1+0x1488] ;  /* 0x0014880001d37983 */ /* 0x000ee80000300800 */
[----:B------:R-:W4:Y:S04]  /*23820*/  LDL.LU R164, [R1+0x190] ;  /* 0x0001900001a47983 */ /* 0x000f280000300800 */
[----:B------:R-:W4:Y:S04]  /*23830*/  LDL.LU R165, [R1+0x194] ;  /* 0x0001940001a57983 */ /* 0x000f280000300800 */
[----:B------:R-:W4:Y:S04]  /*23840*/  LDL.LU R166, [R1+0x198] ;  /* 0x0001980001a67983 */ /* 0x000f280000300800 */
[----:B------:R-:W4:Y:S01]  /*23850*/  LDL.LU R167, [R1+0x19c] ;  /* 0x00019c0001a77983 */ /* 0x000f220000300800 */
[C---:B------:R-:W-:Y:S11]  /*23860*/  HMMA.1688.F32.TF32 R8, R52.reuse, R96, R8 ;  /* 0x000000603408723c */ /* 0x040ff60000081008 */
[----:B------:R-:W-:Y:S11]  /*23870*/  @!UPT UIADD3 URZ, URZ, URZ, URZ ;  /* 0x0000003f3f3ff290 */ /* 0x000ff6000fffe03f */
[----:B------:R-:W-:Y:S01]  /*23880*/  @!UPT UIADD3 URZ, URZ, URZ, URZ ;  /* 0x0000003f3f3ff290 */ /* 0x000fe2000fffe03f */
[----:B------:R-:W-:Y:S04]  /*23890*/  STL.64 [R1+0x80], R8 ;  /* 0x0000800801007387 */ /* 0x000fe80000100a00 */
[----:B------:R5:W-:Y:S02]  /*238a0*/  STL.64 [R1+0x88], R10 ;  /* 0x0000880a01007387 */ /* 0x000be40000100a00 */
[C---:B-----5:R-:W-:Y:S07]  /*238b0*/  HMMA.1688.F32.TF32 R8, R52.reuse, R36, R44 ;  /* 0x000000243408723c */ /* 0x060fee000008102c */
[----:B------:R-:W-:Y:S01]  /*238c0*/  MOV R47, R172 ;  /* 0x000000ac002f7202 */ /* 0x000fe20000000f00 */
[----:B------:R-:W-:Y:S11]  /*238d0*/  IMAD.MOV.U32 R46, RZ, RZ, R173 ;  /* 0x000000ffff2e7224 */ /* 0x000ff600078e00ad */
[----:B------:R-:W-:Y:S05]  /*238e0*/  @!UPT UIADD3 URZ, URZ, URZ, URZ ;  /* 0x0000003f3f3ff290 */ /* 0x000fea000fffe03f */
[----:B------:R-:W-:Y:S01]  /*238f0*/  IMAD.MOV.U32 R0, RZ, RZ, R8 ;  /* 0x000000ffff007224 */ /* 0x000fe200078e0008 */
[----:B------:R-:W-:Y:S01]  /*23900*/  MOV R81, R11 ;  /* 0x0000000b00517202 */ /* 0x000fe20000000f00 */
[----:B------:R-:W-:Y:S02]  /*23910*/  IMAD.MOV.U32 R73, RZ, RZ, R9 ;  /* 0x000000ffff497224 */ /* 0x000fe400078e0009 */
[----:B------:R-:W-:Y:S02]  /*23920*/  IMAD.MOV.U32 R84, RZ, RZ, R10 ;  /* 0x000000ffff547224 */ /* 0x000fe400078e000a */
[----:B------:R-:W-:Y:S07]  /*23930*/  HMMA.1688.F32.TF32 R8, R52, R32, R48 ;  /* 0x000000203408723c */ /* 0x000fee0000081030 */
[----:B------:R-:W-:-:S02]  /*23940*/  IMAD.MOV.U32 R48, RZ, RZ, R56 ;  /* 0x000000ffff307224 */ /* 0x000fc400078e0038 */
[----:B------:R-:W-:Y:S01]  /*23950*/  IMAD.MOV.U32 R49, RZ, RZ, R57 ;  /* 0x000000ffff317224 */ /* 0x000fe200078e0039 */
[----:B------:R-:W5:Y:S01]  /*23960*/  LDL.LU R56, [R1+0x1b0] ;  /* 0x0001b00001387983 */ /* 0x000f620000300800 */
[----:B------:R-:W-:Y:S01]  /*23970*/  IMAD.MOV.U32 R50, RZ, RZ, R58 ;  /* 0x000000ffff327224 */ /* 0x000fe200078e003a */
[----:B------:R-:W-:Y:S02]  /*23980*/  MOV R51, R59 ;  /* 0x0000003b00337202 */ /* 0x000fe40000000f00 */
[----:B------:R-:W5:Y:S04]  /*23990*/  LDL.LU R57, [R1+0x1b4] ;  /* 0x0001b40001397983 */ /* 0x000f680000300800 */
[----:B------:R-:W5:Y:S04]  /*239a0*/  LDL.LU R58, [R1+0x1b8] ;  /* 0x0001b800013a7983 */ /* 0x000f680000300800 */
[----:B------:R-:W5:Y:S04]  /*239b0*/  LDL.LU R59, [R1+0x1bc] ;  /* 0x0001bc00013b7983 */ /* 0x000f680000300800 */
[----:B------:R-:W2:Y:S04]  /*239c0*/  LDL.LU R184, [R1+0x1c0] ;  /* 0x0001c00001b87983 */ /* 0x000ea80000300800 */
[----:B------:R-:W2:Y:S04]  /*239d0*/  LDL.LU R185, [R1+0x1c4] ;  /* 0x0001c40001b97983 */ /* 0x000ea80000300800 */
[----:B------:R-:W2:Y:S04]  /*239e0*/  LDL.LU R186, [R1+0x1c8] ;  /* 0x0001c80001ba7983 */ /* 0x000ea80000300800 */
[----:B------:R-:W2:Y:S04]  /*239f0*/  LDL.LU R187, [R1+0x1cc] ;  /* 0x0001cc0001bb7983 */ /* 0x000ea80000300800 */
[----:B------:R-:W2:Y:S04]  /*23a00*/  LDL.LU R180, [R1+0x1d0] ;  /* 0x0001d00001b47983 */ /* 0x000ea80000300800 */
[----:B------:R-:W2:Y:S01]  /*23a10*/  LDL.LU R181, [R1+0x1d4] ;  /* 0x0001d40001b57983 */ /* 0x000ea20000300800 */
[----:B------:R-:W-:-:S03]  /*23a20*/  IMAD.MOV.U32 R45, RZ, RZ, R174 ;  /* 0x000000ffff2d7224 */ /* 0x000fc600078e00ae */
[----:B------:R-:W2:Y:S01]  /*23a30*/  LDL.LU R182, [R1+0x1d8] ;  /* 0x0001d80001b67983 */ /* 0x000ea20000300800 */
[----:B------:R-:W-:-:S03]  /*23a40*/  IMAD.MOV.U32 R44, RZ, RZ, R175 ;  /* 0x000000ffff2c7224 */ /* 0x000fc600078e00af */
[----:B------:R-:W2:Y:S01]  /*23a50*/  LDL.LU R183, [R1+0x1dc] ;  /* 0x0001dc0001b77983 */ /* 0x000ea20000300800 */
[C---:B------:R-:W-:Y:S03]  /*23a60*/  HMMA.1688.F32.TF32 R152, R188.reuse, R88, R168 ;  /* 0x00000058bc98723c */ /* 0x040fe600000810a8 */
[----:B------:R-:W2:Y:S04]  /*23a70*/  LDL.LU R172, [R1+0x1f0] ;  /* 0x0001f00001ac7983 */ /* 0x000ea80000300800 */
[----:B------:R-:W2:Y:S04]  /*23a80*/  LDL.LU R173, [R1+0x1f4] ;  /* 0x0001f40001ad7983 */ /* 0x000ea80000300800 */
[----:B------:R-:W2:Y:S04]  /*23a90*/  LDL.LU R174, [R1+0x1f8] ;  /* 0x0001f80001ae7983 */ /* 0x000ea80000300800 */
[----:B------:R-:W2:Y:S04]  /*23aa0*/  LDL.LU R175, [R1+0x1fc] ;  /* 0x0001fc0001af7983 */ /* 0x000ea80000300800 */
[----:B------:R-:W2:Y:S04]  /*23ab0*/  LDL.LU R168, [R1+0x200] ;  /* 0x0002000001a87983 */ /* 0x000ea80000300800 */
[----:B------:R-:W2:Y:S04]  /*23ac0*/  LDL.LU R169, [R1+0x204] ;  /* 0x0002040001a97983 */ /* 0x000ea80000300800 */
[----:B------:R-:W2:Y:S04]  /*23ad0*/  LDL.LU R170, [R1+0x208] ;  /* 0x0002080001aa7983 */ /* 0x000ea80000300800 */
[----:B------:R-:W2:Y:S01]  /*23ae0*/  LDL.LU R171, [R1+0x20c] ;  /* 0x00020c0001ab7983 */ /* 0x000ea20000300800 */
[----:B----4-:R-:W-:Y:S03]  /*23af0*/  HMMA.1688.F32.TF32 R108, R188, R96, R164 ;  /* 0x00000060bc6c723c */ /* 0x010fe600000810a4 */
[----:B------:R-:W4:Y:S04]  /*23b00*/  LDL.LU R164, [R1+0x210] ;  /* 0x0002100001a47983 */ /* 0x000f280000300800 */
[----:B------:R-:W4:Y:S04]  /*23b10*/  LDL.LU R165, [R1+0x214] ;  /* 0x0002140001a57983 */ /* 0x000f280000300800 */
[----:B------:R-:W4:Y:S04]  /*23b20*/  LDL.LU R166, [R1+0x218] ;  /* 0x0002180001a67983 */ /* 0x000f280000300800 */
[----:B------:R-:W4:Y:S04]  /*23b30*/  LDL.LU R167, [R1+0x21c] ;  /* 0x00021c0001a77983 */ /* 0x000f280000300800 */
        /* <DEDUP_REMOVED lines=11> */
[----:B------:R-:W5:Y:S01]  /*23bf0*/  LDL.LU R179, [R1+0x1ec] ;  /* 0x0001ec0001b37983 */ /* 0x000f620000300800 */
[----:B------:R-:W-:Y:S01]  /*23c00*/  HMMA.1688.F32.TF32 R40, R52, R88, R40 ;  /* 0x000000583428723c */ /* 0x000fe20000081028 */
[----:B------:R-:W-:-:S02]  /*23c10*/  MOV R68, R19 ;  /* 0x0000001300447202 */ /* 0x000fc40000000f00 */
[----:B------:R1:W3:Y:S11]  /*23c20*/  LDSM.16.M88.4 R16, [R2+0x6080] ;  /* 0x006080000210783b */ /* 0x0002f60000000200 */
[----:B------:R-:W-:Y:S10]  /*23c30*/  @!UPT UIADD3 URZ, URZ, URZ, URZ ;  /* 0x0000003f3f3ff290 */ /* 0x000ff4000fffe03f */
[----:B------:R-:W-:Y:S02]  /*23c40*/  IMAD.MOV.U32 R69, RZ, RZ, R40 ;  /* 0x000000ffff457224 */ /* 0x000fe400078e0028 */
[----:B------:R-:W-:Y:S01]  /*23c50*/  IMAD.MOV.U32 R80, RZ, RZ, R41 ;  /* 0x000000ffff507224 */ /* 0x000fe200078e0029 */
[----:B------:R-:W5:Y:S01]  /*23c60*/  LDL.LU R40, [R1+0x130] ;  /* 0x0001300001287983 */ /* 0x000f620000300800 */
[----:B------:R-:W-:Y:S01]  /*23c70*/  IMAD.MOV.U32 R3, RZ, RZ, R42 ;  /* 0x000000ffff037224 */ /* 0x000fe200078e002a */
[----:B------:R-:W-:Y:S02]  /*23c80*/  MOV R72, R43 ;  /* 0x0000002b00487202 */ /* 0x000fe40000000f00 */
[----:B------:R-:W5:Y:S04]  /*23c90*/  LDL.LU R41, [R1+0x134] ;  /* 0x0001340001297983 */ /* 0x000f680000300800 */
[----:B------:R-:W5:Y:S04]  /*23ca0*/  LDL.LU R42, [R1+0x138] ;  /* 0x00013800012a7983 */ /* 0x000f680000300800 */
[----:B------:R-:W5:Y:S01]  /*23cb0*/  LDL.LU R43, [R1+0x13c] ;  /* 0x00013c00012b7983 */ /* 0x000f620000300800 */
[----:B------:R-:W-:Y:S01]  /*23cc0*/  HMMA.1688.F32.TF32 R100, R52, R28, R100 ;  /* 0x0000001c3464723c */ /* 0x000fe20000081064 */
[----:B------:R-:W-:Y:S01]  /*23cd0*/  IMAD.MOV.U32 R76, RZ, RZ, R8 ;  /* 0x000000ffff4c7224 */ /* 0x000fe200078e0008 */
[----:B-1----:R-:W-:Y:S01]  /*23ce0*/  MOV R2, R11 ;  /* 0x0000000b00027202 */ /* 0x002fe20000000f00 */
[----:B------:R-:W-:-:S05]  /*23cf0*/  IMAD.MOV.U32 R77, RZ, RZ, R9 ;  /* 0x000000ffff4d7224 */ /* 0x000fca00078e0009 */
[----:B------:R-:W-:Y:S01]  /*23d00*/  HMMA.1688.F32.TF32 R104, R52, R24, R104 ;  /* 0x000000183468723c */ /* 0x000fe20000081068 */
[----:B------:R-:W-:-:S07]  /*23d10*/  IMAD.MOV.U32 R85, RZ, RZ, R10 ;  /* 0x000000ffff557224 */ /* 0x000fce00078e000a */
[----:B------:R-:W-:Y:S01]  /*23d20*/  HMMA.1688.F32.TF32 R112, R52, R20, R112 ;  /* 0x000000143470723c */ /* 0x000fe20000081070 */
[----:B------:R-:W-:-:S07]  /*23d30*/  IMAD.MOV.U32 R11, RZ, RZ, R148 ;  /* 0x000000ffff0b7224 */ /* 0x000fce00078e0094 */
[C---:B---3--:R-:W-:Y:S08]  /*23d40*/  HMMA.1688.F32.TF32 R116, R52.reuse, R16, R116 ;  /* 0x000000103474723c */ /* 0x048ff00000081074 */
[C---:B------:R-:W-:Y:S08]  /*23d50*/  HMMA.1688.F32.TF32 R120, R52.reuse, R12, R120 ;  /* 0x0000000c3478723c */ /* 0x040ff00000081078 */
[C---:B------:R-:W-:Y:S08]  /*23d60*/  HMMA.1688.F32.TF32 R124, R52.reuse, R248, R124 ;  /* 0x000000f8347c723c */ /* 0x040ff0000008107c */
[----:B------:R-:W-:Y:S01]  /*23d70*/  HMMA.1688.F32.TF32 R128, R52, R192, R128 ;  /* 0x000000c03480723c */ /* 0x000fe20000081080 */
[----:B------:R-:W3:Y:S04]  /*23d80*/  LDL.LU R52, [R1+0xe0] ;  /* 0x0000e00001347983 */ /* 0x000ee80000300800 */
[----:B------:R-:W3:Y:S04]  /*23d90*/  LDL.LU R53, [R1+0xe4] ;  /* 0x0000e40001357983 */ /* 0x000ee80000300800 */
[----:B------:R-:W3:Y:S04]  /*23da0*/  LDL.LU R54, [R1+0xe8] ;  /* 0x0000e80001367983 */ /* 0x000ee80000300800 */
[----:B------:R-:W3:Y:S01]  /*23db0*/  LDL.LU R55, [R1+0xec] ;  /* 0x0000ec0001377983 */ /* 0x000ee20000300800 */
[----:B------:R-:W-:-:S03]  /*23dc0*/  IMAD.MOV.U32 R236, RZ, RZ, R149 ;  /* 0x000000ffffec7224 */ /* 0x000fc600078e0095 */
[----:B------:R-:W3:Y:S01]  /*23dd0*/  LDL.LU R8, [R1+0xc0] ;  /* 0x0000c00001087983 */ /* 0x000ee20000300800 */
[----:B------:R-:W-:-:S03]  /*23de0*/  IMAD.MOV.U32 R237, RZ, RZ, R150 ;  /* 0x000000ffffed7224 */ /* 0x000fc600078e0096 */
[----:B------:R-:W3:Y:S01]  /*23df0*/  LDL.LU R9, [R1+0xc4] ;  /* 0x0000c40001097983 */ /* 0x000ee20000300800 */
[----:B------:R-:W-:-:S03]  /*23e00*/  MOV R238, R151 ;  /* 0x0000009700ee7202 */ /* 0x000fc60000000f00 */
[----:B------:R-:W3:Y:S01]  /*23e10*/  LDL.LU R10, [R1+0xc8] ;  /* 0x0000c800010a7983 */ /* 0x000ee20000300800 */
[----:B------:R-:W-:-:S03]  /*23e20*/  IMAD.MOV.U32 R239, RZ, RZ, R66 ;  /* 0x000000ffffef7224 */ /* 0x000fc600078e0042 */
[----:B------:R-:W3:Y:S01]  /*23e30*/  LDL.LU R148, [R1+0x1484] ;  /* 0x0014840001947983 */ /* 0x000ee20000300800 */
[----:B------:R-:W-:-:S03]  /*23e40*/  IMAD.MOV.U32 R240, RZ, RZ, R67 ;  /* 0x000000fffff07224 */ /* 0x000fc600078e0043 */
[----:B------:R-:W3:Y:S01]  /*23e50*/  LDL.LU R149, [R1+0x1480] ;  /* 0x0014800001957983 */ /* 0x000ee20000300800 */
[----:B------:R-:W-:-:S03]  /*23e60*/  IMAD.MOV.U32 R241, RZ, RZ, R60 ;  /* 0x000000fffff17224 */ /* 0x000fc600078e003c */
[----:B------:R-:W3:Y:S01]  /*23e70*/  LDL.LU R150, [R1+0x147c] ;  /* 0x00147c0001967983 */ /* 0x000ee20000300800 */
[----:B--2---:R-:W-:Y:S03]  /*23e80*/  HMMA.1688.F32.TF32 R200, R228, R32, R200 ;  /* 0x00000020e4c8723c */ /* 0x004fe600000810c8 */
[----:B------:R-:W2:Y:S01]  /*23e90*/  LDL.LU R151, [R1+0x1478] ;  /* 0x0014780001977983 */ /* 0x000ea20000300800 */
[----:B------:R-:W-:-:S03]  /*23ea0*/  MOV R242, R61 ;  /* 0x0000003d00f27202 */ /* 0x000fc60000000f00 */
[----:B------:R-:W2:Y:S01]  /*23eb0*/  LDL.LU R66, [R1+0x1474] ;  /* 0x0014740001427983 */ /* 0x000ea20000300800 */
[C---:B------:R-:W-:Y:S01]  /*23ec0*/  HMMA.1688.F32.TF32 R204, R228.reuse, R28, R204 ;  /* 0x0000001ce4cc723c */ /* 0x040fe200000810cc */
[----:B------:R-:W-:Y:S02]  /*23ed0*/  IMAD.MOV.U32 R243, RZ, RZ, R62 ;  /* 0x000000fffff37224 */ /* 0x000fe400078e003e */
[----:B------:R-:W2:Y:S04]  /*23ee0*/  LDL.LU R67, [R1+0x1470] ;  /* 0x0014700001437983 */ /* 0x000ea80000300800 */
[----:B------:R-:W2:Y:S01]  /*23ef0*/  LDL.LU R60, [R1+0x146c] ;  /* 0x00146c00013c7983 */ /* 0x000ea20000300800 */
[C---:B------:R-:W-:Y:S03]  /*23f00*/  HMMA.1688.F32.TF32 R208, R228.reuse, R24, R208 ;  /* 0x00000018e4d0723c */ /* 0x040fe600000810d0 */
[----:B------:R-:W2:Y:S04]  /*23f10*/  LDL.LU R61, [R1+0x1468] ;  /* 0x00146800013d7983 */ /* 0x000ea80000300800 */
[----:B------:R-:W2:Y:S01]  /*23f20*/  LDL.LU R62, [R1+0x1464] ;  /* 0x00146400013e7983 */ /* 0x000ea20000300800 */
[C---:B------:R-:W-:Y:S08]  /*23f30*/  HMMA.1688.F32.TF32 R212, R228.reuse, R20, R212 ;  /* 0x00000014e4d4723c */ /* 0x040ff000000810d4 */
[C---:B------:R-:W-:Y:S08]  /*23f40*/  HMMA.1688.F32.TF32 R216, R228.reuse, R16, R216 ;  /* 0x00000010e4d8723c */ /* 0x040ff000000810d8 */
[C---:B------:R-:W-:Y:S08]  /*23f50*/  HMMA.1688.F32.TF32 R220, R228.reuse, R12, R220 ;  /* 0x0000000ce4dc723c */ /* 0x040ff000000810dc */
[C---:B------:R-:W-:Y:S08]  /*23f60*/  HMMA.1688.F32.TF32 R224, R228.reuse, R248, R224 ;  /* 0x000000f8e4e0723c */ /* 0x040ff000000810e0 */
[----:B------:R-:W-:Y:S01]  /*23f70*/  HMMA.1688.F32.TF32 R228, R228, R192, R232 ;  /* 0x000000c0e4e4723c */ /* 0x000fe200000810e8 */
[----:B------:R-:W-:Y:S04]  /*23f80*/  LDS R233, [R63+0x12800] ;  /* 0x012800003fe97984 */ /* 0x000fe80000000800 */
[----:B------:R1:W-:Y:S03]  /*23f90*/  LDS R235, [R63+0x12c00] ;  /* 0x012c00003feb7984 */ /* 0x0003e60000000800 */
[C---:B------:R-:W-:Y:S01]  /*23fa0*/  HMMA.1688.F32.TF32 R168, R188.reuse, R24, R168 ;  /* 0x00000018bca8723c */ /* 0x040fe200000810a8 */
[----:B------:R-:W-:Y:S04]  /*23fb0*/  LDS R232, [R252+0x12800] ;  /* 0x01280000fce87984 */ /* 0x000fe80000000800 */
[----:B-1----:R-:W2:Y:S03]  /*23fc0*/  LDL.LU R63, [R1+0x1460] ;  /* 0x00146000013f7983 */ /* 0x002ea60000300800 */
[C---:B------:R-:W-:Y:S01]  /*23fd0*/  HMMA.1688.F32.TF32 R172, R188.reuse, R20, R172 ;  /* 0x00000014bcac723c */ /* 0x040fe200000810ac */
[----:B------:R-:W1:Y:S07]  /*23fe0*/  LDS R234, [R252+0x12c00] ;  /* 0x012c0000fcea7984 */ /* 0x000e6e0000000800 */
[C---:B------:R-:W-:Y:S08]  /*23ff0*/  HMMA.1688.F32.TF32 R180, R188.reuse, R12, R180 ;  /* 0x0000000cbcb4723c */ /* 0x040ff000000810b4 */
[C---:B------:R-:W-:Y:S08]  /*24000*/  HMMA.1688.F32.TF32 R184, R188.reuse, R248, R184 ;  /* 0x000000f8bcb8723c */ /* 0x040ff000000810b8 */
[C---:B----4-:R-:W-:Y:S08]  /*24010*/  HMMA.1688.F32.TF32 R164, R188.reuse, R28, R164 ;  /* 0x0000001cbca4723c */ /* 0x050ff000000810a4 */
[C---:B-----5:R-:W-:Y:S08]  /*24020*/  HMMA.1688.F32.TF32 R156, R188.reuse, R36, R156 ;  /* 0x00000024bc9c723c */ /* 0x060ff0000008109c */
[C---:B------:R-:W-:Y:S08]  /*24030*/  HMMA.1688.F32.TF32 R160, R188.reuse, R32, R160 ;  /* 0x00000020bca0723c */ /* 0x040ff000000810a0 */
[C---:B------:R-:W-:Y:S08]  /*24040*/  HMMA.1688.F32.TF32 R176, R188.reuse, R16, R176 ;  /* 0x00000010bcb0723c */ /* 0x040ff000000810b0 */
[----:B------:R-:W-:Y:S01]  /*24050*/  HMMA.1688.F32.TF32 R188, R188, R192, R56 ;  /* 0x000000c0bcbc723c */ /* 0x000fe20000081038 */
[----:B------:R-:W4:Y:S04]  /*24060*/  LDL.LU.64 R58, [R1+0x1458] ;  /* 0x00145800013a7983 */ /* 0x000f280000300a00 */
[----:B------:R-:W4:Y:S03]  /*24070*/  LDL.LU.64 R56, [R1+0x1450] ;  /* 0x0014500001387983 */ /* 0x000f260000300a00 */
[----:B------:R-:W-:Y:S01]  /*24080*/  HMMA.1688.F32.TF32 R40, R4, R36, R40 ;  /* 0x000000240428723c */ /* 0x000fe20000081028 */
[----:B------:R-:W5:Y:S07]  /*24090*/  LDL R37, [R1+0x2f0] ;  /* 0x0002f00001257983 */ /* 0x000f6e0000100800 */
[C---:B-1----:R-:W-:Y:S08]  /*240a0*/  HMMA.1688.F32.TF32 R236, R232.reuse, R86, R236 ;  /* 0x00000056e8ec723c */ /* 0x042ff000000810ec */
[----:B------:R-:W-:Y:S08]  /*240b0*/  HMMA.1688.F32.TF32 R240, R232, R82, R240 ;  /* 0x00000052e8f0723c */ /* 0x000ff000000810f0 */
[----:B---3--:R-:W-:Y:S08]  /*240c0*/  HMMA.1688.F32.TF32 R52, R4, R24, R52 ;  /* 0x000000180434723c */ /* 0x008ff00000081034 */
[----:B------:R-:W-:-:S02]  /*240d0*/  IMAD.MOV.U32 R25, RZ, RZ, R236 ;  /* 0x000000ffff197224 */ /* 0x000fc400078e00ec */
[----:B------:R-:W-:Y:S01]  /*240e0*/  IMAD.MOV.U32 R24, RZ, RZ, R237 ;  /* 0x000000ffff187224 */ /* 0x000fe200078e00ed */
[C---:B--2---:R-:W-:Y:S07]  /*240f0*/  HMMA.1688.F32.TF32 R64, R4.reuse, R12, R64 ;  /* 0x0000000c0440723c */ /* 0x044fee0000081040 */
[----:B------:R-:W-:Y:S01]  /*24100*/  MOV R13, R242 ;  /* 0x000000f2000d7202 */ /* 0x000fe20000000f00 */
[----:B------:R-:W-:Y:S01]  /*24110*/  IMAD.MOV.U32 R12, RZ, RZ, R243 ;  /* 0x000000ffff0c7224 */ /* 0x000fe200078e00f3 */
[----:B------:R-:W-:Y:S07]  /*24120*/  HMMA.1688.F32.TF32 R60, R4, R16, R60 ;  /* 0x00000010043c723c */ /* 0x000fee000008103c */
[----:B------:R-:W-:-:S02]  /*24130*/  IMAD.MOV.U32 R17, RZ, RZ, R240 ;  /* 0x000000ffff117224 */ /* 0x000fc400078e00f0 */
[----:B------:R-:W-:Y:S01]  /*24140*/  IMAD.MOV.U32 R16, RZ, RZ, R241 ;  /* 0x000000ffff107224 */ /* 0x000fe200078e00f1 */
[----:B----4-:R-:W-:Y:S07]  /*24150*/  HMMA.1688.F32.TF32 R56, R4, R20, R56 ;  /* 0x000000140438723c */ /* 0x010fee0000081038 */
[----:B------:R-:W-:Y:S01]  /*24160*/  MOV R21, R238 ;  /* 0x000000ee00157202 */ /* 0x000fe20000000f00 */
[----:B------:R-:W-:Y:S02]  /*24170*/  IMAD.MOV.U32 R20, RZ, RZ, R239 ;  /* 0x000000ffff147224 */ /* 0x000fe400078e00ef */
[----:B------:R-:W2:Y:S04]  /*24180*/  LDL.LU.64 R238, [R1+0x1448] ;  /* 0x0014480001ee7983 */ /* 0x000ea80000300a00 */
[----:B------:R-:W2:Y:S04]  /*24190*/  LDL.LU.64 R236, [R1+0x1440] ;  /* 0x0014400001ec7983 */ /* 0x000ea80000300a00 */
[----:B------:R-:W3:Y:S04]  /*241a0*/  LDL.LU.64 R242, [R1+0x1438] ;  /* 0x0014380001f27983 */ /* 0x000ee80000300a00 */
[----:B------:R-:W3:Y:S01]  /*241b0*/  LDL.LU.64 R240, [R1+0x1430] ;  /* 0x0014300001f07983 */ /* 0x000ee20000300a00 */
[----:B------:R-:W-:Y:S08]  /*241c0*/  HMMA.1688.F32.TF32 R92, R232, R70, R92 ;  /* 0x00000046e85c723c */ /* 0x000ff0000008105c */
[----:B------:R-:W-:Y:S01]  /*241d0*/  HMMA.1688.F32.TF32 R132, R4, R96, R132 ;  /* 0x000000600484723c */ /* 0x000fe20000081084 */
[----:B------:R-:W4:Y:S04]  /*241e0*/  LDL R96, [R1+0x2f4] ;  /* 0x0002f40001607983 */ /* 0x000f280000100800 */
[----:B------:R-:W2:Y:S10]  /*241f0*/  LDL R97, [R1+0x2f8] ;  /* 0x0002f80001617983 */ /* 0x000eb40000100800 */
[----:B------:R-:W-:Y:S04]  /*24200*/  STL.64 [R1+0x120], R92 ;  /* 0x0001205c01007387 */ /* 0x000fe80000100a00 */
[----:B------:R1:W-:Y:S02]  /*24210*/  STL.64 [R1+0x128], R94 ;  /* 0x0001285e01007387 */ /* 0x0003e40000100a00 */
[C---:B-1----:R-:W-:Y:S08]  /*24220*/  HMMA.1688.F32.TF32 R92, R232.reuse, R98, R136 ;  /* 0x00000062e85c723c */ /* 0x042ff00000081088 */
[C---:B------:R-:W-:Y:S08]  /*24230*/  HMMA.1688.F32.TF32 R140, R232.reuse, R90, R140 ;  /* 0x0000005ae88c723c */ /* 0x040ff0000008108c */
[C---:B------:R-:W-:Y:S07]  /*24240*/  HMMA.1688.F32.TF32 R136, R232.reuse, R38, R144 ;  /* 0x00000026e888723c */ /* 0x040fee0000081090 */
[----:B------:R-:W-:Y:S04]  /*24250*/  STL.64 [R1+0x210], R92 ;  /* 0x0002105c01007387 */ /* 0x000fe80000100a00 */
[----:B------:R1:W-:Y:S02]  /*24260*/  STL.64 [R1+0x218], R94 ;  /* 0x0002185e01007387 */ /* 0x0003e40000100a00 */
[C---:B-1----:R-:W-:Y:S08]  /*24270*/  HMMA.1688.F32.TF32 R92, R232.reuse, R34, R200 ;  /* 0x00000022e85c723c */ /* 0x042ff000000810c8 */
[C---:B------:R-:W-:Y:S01]  /*24280*/  HMMA.1688.F32.TF32 R200, R232.reuse, R18, R216 ;  /* 0x00000012e8c8723c */ /* 0x040fe200000810d8 */
[----:B------:R-:W-:Y:S04]  /*24290*/  STL.64 [R1+0x200], R140 ;  /* 0x0002008c01007387 */ /* 0x000fe80000100a00 */
[----:B------:R-:W-:Y:S04]  /*242a0*/  STL.64 [R1+0x208], R142 ;  /* 0x0002088e01007387 */ /* 0x000fe80000100a00 */
[----:B------:R-:W-:Y:S04]  /*242b0*/  STL.64 [R1+0x1f0], R136 ;  /* 0x0001f08801007387 */ /* 0x000fe80000100a00 */
[----:B------:R-:W-:Y:S04]  /*242c0*/  STL.64 [R1+0x1f8], R138 ;  /* 0x0001f88a01007387 */ /* 0x000fe80000100a00 */
[----:B------:R-:W-:Y:S04]  /*242d0*/  STL.64 [R1+0x1e0], R92 ;  /* 0x0001e05c01007387 */ /* 0x000fe80000100a00 */
[----:B------:R1:W-:Y:S02]  /*242e0*/  STL.64 [R1+0x1e8], R94 ;  /* 0x0001e85e01007387 */ /* 0x0003e40000100a00 */
[----:B-1----:R-:W-:Y:S07]  /*242f0*/  HMMA.1688.F32.TF32 R92, R232, R22, R212 ;  /* 0x00000016e85c723c */ /* 0x002fee00000810d4 */
[----:B------:R-:W-:Y:S01]  /*24300*/  IMAD.MOV.U32 R215, RZ, RZ, R200 ;  /* 0x000000ffffd77224 */ /* 0x000fe200078e00c8 */
[----:B------:R-:W-:Y:S01]  /*24310*/  MOV R213, R202 ;  /* 0x000000ca00d57202 */ /* 0x000fe20000000f00 */
[----:B------:R-:W-:-:S02]  /*24320*/  IMAD.MOV.U32 R214, RZ, RZ, R201 ;  /* 0x000000ffffd67224 */ /* 0x000fc400078e00c9 */
[----:B------:R-:W-:Y:S02]  /*24330*/  IMAD.MOV.U32 R212, RZ, RZ, R203 ;  /* 0x000000ffffd47224 */ /* 0x000fe400078e00cb */
[----:B------:R-:W-:Y:S08]  /*24340*/  HMMA.1688.F32.TF32 R200, R232, R14, R220 ;  /* 0x0000000ee8c8723c */ /* 0x000ff000000810dc */
[C---:B------:R-:W-:Y:S08]  /*24350*/  HMMA.1688.F32.TF32 R148, R4.reuse, R88, R148 ;  /* 0x000000580494723c */ /* 0x040ff00000081094 */
[C---:B------:R-:W-:Y:S08]  /*24360*/  HMMA.1688.F32.TF32 R44, R4.reuse, R32, R44 ;  /* 0x00000020042c723c */ /* 0x040ff0000008102c */
[C---:B------:R-:W-:Y:S08]  /*24370*/  HMMA.1688.F32.TF32 R48, R4.reuse, R28, R48 ;  /* 0x0000001c0430723c */ /* 0x040ff00000081030 */
[----:B------:R-:W-:Y:S01]  /*24380*/  HMMA.1688.F32.TF32 R8, R4, R248, R8 ;  /* 0x000000f80408723c */ /* 0x000fe20000081008 */
[----:B------:R-:W-:-:S07]  /*24390*/  IMAD.MOV.U32 R223, RZ, RZ, R200 ;  /* 0x000000ffffdf7224 */ /* 0x000fce00078e00c8 */
[----:B------:R-:W-:Y:S01]  /*243a0*/  HMMA.1688.F32.TF32 R4, R4, R192, R196 ;  /* 0x000000c00404723c */ /* 0x000fe200000810c4 */
[----:B------:R-:W-:Y:S04]  /*243b0*/  LDS R196, [R252+0x12880] ;  /* 0x01288000fcc47984 */ /* 0x000fe80000000800 */
[----:B------:R-:W-:Y:S04]  /*243c0*/  LDS R198, [R252+0x12c80] ;  /* 0x012c8000fcc67984 */ /* 0x000fe80000000800 */
[----:B-----5:R-:W-:Y:S04]  /*243d0*/  LDS R197, [R37+0x12880] ;  /* 0x0128800025c57984 */ /* 0x020fe80000000800 */
[----:B------:R-:W1:Y:S01]  /*243e0*/  LDS R199, [R37+0x12c80] ;  /* 0x012c800025c77984 */ /* 0x000e620000000800 */
[----:B------:R-:W-:Y:S01]  /*243f0*/  IMAD.MOV.U32 R222, RZ, RZ, R201 ;  /* 0x000000ffffde7224 */ /* 0x000fe200078e00c9 */
[----:B------:R-:W-:Y:S01]  /*24400*/  MOV R221, R202 ;  /* 0x000000ca00dd7202 */ /* 0x000fe20000000f00 */
[----:B------:R-:W-:-:S02]  /*24410*/  IMAD.MOV.U32 R220, RZ, RZ, R203 ;  /* 0x000000ffffdc7224 */ /* 0x000fc400078e00cb */
[C---:B------:R-:W-:Y:S08]  /*24420*/  HMMA.1688.F32.TF32 R200, R232.reuse, R250, R224 ;  /* 0x000000fae8c8723c */ /* 0x040ff000000810e0 */
[C---:B------:R-:W-:Y:S08]  /*24430*/  HMMA.1688.F32.TF32 R140, R232.reuse, R30, R204 ;  /* 0x0000001ee88c723c */ /* 0x040ff000000810cc */
[----:B------:R-:W-:Y:S08]  /*24440*/  HMMA.1688.F32.TF32 R136, R232, R26, R208 ;  /* 0x0000001ae888723c */ /* 0x000ff000000810d0 */
[----:B------:R-:W-:Y:S01]  /*24450*/  IMAD.MOV.U32 R227, RZ, RZ, R200 ;  /* 0x000000ffffe37224 */ /* 0x000fe200078e00c8 */
[----:B------:R-:W-:Y:S01]  /*24460*/  MOV R225, R202 ;  /* 0x000000ca00e17202 */ /* 0x000fe20000000f00 */
[----:B------:R-:W-:-:S02]  /*24470*/  IMAD.MOV.U32 R226, RZ, RZ, R201 ;  /* 0x000000ffffe27224 */ /* 0x000fc400078e00c9 */
[----:B------:R-:W-:Y:S02]  /*24480*/  IMAD.MOV.U32 R224, RZ, RZ, R203 ;  /* 0x000000ffffe07224 */ /* 0x000fe400078e00cb */
[----:B------:R-:W-:Y:S01]  /*24490*/  HMMA.1688.F32.TF32 R200, R232, R194, R228 ;  /* 0x000000c2e8c8723c */ /* 0x000fe200000810e4 */
[----:B------:R-:W-:Y:S04]  /*244a0*/  STL.64 [R1+0x1d0], R140 ;  /* 0x0001d08c01007387 */ /* 0x000fe80000100a00 */
[----:B------:R-:W-:Y:S04]  /*244b0*/  STL.64 [R1+0x1d8], R142 ;  /* 0x0001d88e01007387 */ /* 0x000fe80000100a00 */
[----:B------:R-:W5:Y:S01]  /*244c0*/  LDL.LU R144, [R1] ;  /* 0x0000000001907983 */ /* 0x000f620000300800 */
[----:B-1----:R-:W-:Y:S03]  /*244d0*/  HMMA.1688.F32.TF32 R228, R196, R98, R108 ;  /* 0x00000062c4e4723c */ /* 0x002fe6000008106c */
[----:B------:R-:W-:Y:S04]  /*244e0*/  STL.64 [R1+0x1c0], R136 ;  /* 0x0001c08801007387 */ /* 0x000fe80000100a00 */
[----:B------:R-:W-:Y:S04]  /*244f0*/  STL.64 [R1+0x1c8], R138 ;  /* 0x0001c88a01007387 */ /* 0x000fe80000100a00 */
[----:B------:R1:W-:Y:S04]  /*24500*/  STL.64 [R1+0x1b0], R92 ;  /* 0x0001b05c01007387 */ /* 0x0003e80000100a00 */
[----:B------:R1:W-:Y:S04]  /*24510*/  STL.64 [R1+0x1b8], R94 ;  /* 0x0001b85e01007387 */ /* 0x0003e80000100a00 */
[----:B------:R-:W5:Y:S04]  /*24520*/  LDL.LU R145, [R1+0x4] ;  /* 0x0000040001917983 */ /* 0x000f680000300800 */
[----:B------:R-:W5:Y:S04]  /*24530*/  LDL.LU R146, [R1+0x8] ;  /* 0x0000080001927983 */ /* 0x000f680000300800 */
[----:B------:R-:W5:Y:S04]  /*24540*/  LDL.LU R147, [R1+0xc] ;  /* 0x00000c0001937983 */ /* 0x000f680000300800 */
[----:B-1----:R-:W5:Y:S04]  /*24550*/  LDL.LU R92, [R1+0x70] ;  /* 0x00007000015c7983 */ /* 0x002f680000300800 */
[----:B------:R-:W5:Y:S04]  /*24560*/  LDL.LU R93, [R1+0x74] ;  /* 0x00007400015d7983 */ /* 0x000f680000300800 */
[----:B------:R-:W5:Y:S04]  /*24570*/  LDL.LU R94, [R1+0x78] ;  /* 0x00007800015e7983 */ /* 0x000f680000300800 */
[----:B------:R-:W5:Y:S04]  /*24580*/  LDL.LU R95, [R1+0x7c] ;  /* 0x00007c00015f7983 */ /* 0x000f680000300800 */
[----:B------:R-:W5:Y:S04]  /*24590*/  LDL.LU R136, [R1+0x50] ;  /* 0x0000500001887983 */ /* 0x000f680000300800 */
        /* <DEDUP_REMOVED lines=8> */
[----:B------:R-:W5:Y:S01]  /*24620*/  LDL.LU R141, [R1+0x24] ;  /* 0x00002400018d7983 */ /* 0x000f620000300800 */
[----:B------:R-:W-:Y:S03]  /*24630*/  HMMA.1688.F32.TF32 R200, R196, R70, R244 ;  /* 0x00000046c4c8723c */ /* 0x000fe600000810f4 */
[----:B------:R-:W5:Y:S04]  /*24640*/  LDL.LU R142, [R1+0x28] ;  /* 0x00002800018e7983 */ /* 0x000f680000300800 */
[----:B------:R-:W5:Y:S04]  /*24650*/  LDL.LU R143, [R1+0x2c] ;  /* 0x00002c00018f7983 */ /* 0x000f680000300800 */
[----:B------:R-:W5:Y:S04]  /*24660*/  LDL.LU R244, [R1+0x80] ;  /* 0x0000800001f47983 */ /* 0x000f680000300800 */
[----:B------:R-:W5:Y:S04]  /*24670*/  LDL.LU R245, [R1+0x84] ;  /* 0x0000840001f57983 */ /* 0x000f680000300800 */
[----:B------:R-:W5:Y:S04]  /*24680*/  LDL.LU R246, [R1+0x88] ;  /* 0x0000880001f67983 */ /* 0x000f680000300800 */
[----:B------:R-:W5:Y:S04]  /*24690*/  LDL.LU R247, [R1+0x8c] ;  /* 0x00008c0001f77983 */ /* 0x000f680000300800 */
[----:B------:R-:W5:Y:S04]  /*246a0*/  LDL.LU R108, [R1+0xa0] ;  /* 0x0000a000016c7983 */ /* 0x000f680000300800 */
[----:B------:R-:W-:Y:S04]  /*246b0*/  STL.64 [R1+0x130], R228 ;  /* 0x000130e401007387 */ /* 0x000fe80000100a00 */
[----:B------:R1:W-:Y:S01]  /*246c0*/  STL.64 [R1+0x138], R230 ;  /* 0x000138e601007387 */ /* 0x0003e20000100a00 */
[----:B---3--:R-:W-:Y:S03]  /*246d0*/  HMMA.1688.F32.TF32 R240, R232, R78, R240 ;  /* 0x0000004ee8f0723c */ /* 0x008fe600000810f0 */
[----:B------:R-:W3:Y:S04]  /*246e0*/  LDL.LU R109, [R1+0xa4] ;  /* 0x0000a400016d7983 */ /* 0x000ee80000300800 */
[----:B------:R-:W3:Y:S01]  /*246f0*/  LDL.LU R110, [R1+0xa8] ;  /* 0x0000a800016e7983 */ /* 0x000ee20000300800 */
[----:B-1----:R-:W-:Y:S03]  /*24700*/  HMMA.1688.F32.TF32 R228, R196, R90, R152 ;  /* 0x0000005ac4e4723c */ /* 0x002fe60000081098 */
[----:B------:R-:W3:Y:S04]  /*24710*/  LDL.LU R111, [R1+0xac] ;  /* 0x0000ac00016f7983 */ /* 0x000ee80000300800 */
[----:B----4-:R-:W-:Y:S01]  /*24720*/  LDS R208, [R96+0x12800] ;  /* 0x0128000060d07984 */ /* 0x010fe20000000800 */
[----:B--2---:R-:W-:Y:S03]  /*24730*/  HMMA.1688.F32.TF32 R236, R232, R74, R236 ;  /* 0x0000004ae8ec723c */ /* 0x004fe600000810ec */
[----:B------:R-:W-:Y:S04]  /*24740*/  LDS R210, [R96+0x12c00] ;  /* 0x012c000060d27984 */ /* 0x000fe80000000800 */
[----:B------:R-:W-:Y:S01]  /*24750*/  LDS R209, [R97+0x12800] ;  /* 0x0128000061d17984 */ /* 0x000fe20000000800 */
[----:B------:R-:W-:Y:S01]  /*24760*/  IMAD.MOV.U32 R232, RZ, RZ, R69 ;  /* 0x000000ffffe87224 */ /* 0x000fe200078e0045 */
[----:B------:R-:W-:-:S02]  /*24770*/  MOV R234, R3 ;  /* 0x0000000300ea7202 */ /* 0x000fc40000000f00 */
[----:B------:R-:W2:Y:S01]  /*24780*/  LDL.LU R69, [R1+0x1428] ;  /* 0x0014280001457983 */ /* 0x000ea20000300800 */
[----:B------:R-:W-:Y:S02]  /*24790*/  IMAD.MOV.U32 R233, RZ, RZ, R80 ;  /* 0x000000ffffe97224 */ /* 0x000fe400078e0050 */
[----:B------:R-:W-:Y:S01]  /*247a0*/  IMAD.MOV.U32 R235, RZ, RZ, R72 ;  /* 0x000000ffffeb7224 */ /* 0x000fe200078e0048 */
[----:B------:R-:W4:Y:S04]  /*247b0*/  LDL.LU R80, [R1+0x1424] ;  /* 0x0014240001507983 */ /* 0x000f280000300800 */
[----:B------:R-:W2:Y:S04]  /*247c0*/  LDL.LU R3, [R1+0x1420] ;  /* 0x0014200001037983 */ /* 0x000ea80000300800 */
[----:B------:R-:W2:Y:S04]  /*247d0*/  LDL.LU R72, [R1+0x141c] ;  /* 0x00141c0001487983 */ /* 0x000ea80000300800 */
[----:B------:R-:W2:Y:S04]  /*247e0*/  LDL.LU R152, [R1+0xb0] ;  /* 0x0000b00001987983 */ /* 0x000ea80000300800 */
[----:B------:R1:W-:Y:S04]  /*247f0*/  STL.64 [R1+0x160], R228 ;  /* 0x000160e401007387 */ /* 0x0003e80000100a00 */
[----:B------:R1:W-:Y:S04]  /*24800*/  STL.64 [R1+0x168], R230 ;  /* 0x000168e601007387 */ /* 0x0003e80000100a00 */
[----:B------:R-:W2:Y:S04]  /*24810*/  LDL.LU R153, [R1+0xb4] ;  /* 0x0000b40001997983 */ /* 0x000ea80000300800 */
[----:B------:R-:W2:Y:S01]  /*24820*/  LDL.LU R154, [R1+0xb8] ;  /* 0x0000b800019a7983 */ /* 0x000ea20000300800 */
[----:B-1----:R-:W-:-:S03]  /*24830*/  IMAD.MOV.U32 R228, RZ, RZ, R0 ;  /* 0x000000ffffe47224 */ /* 0x002fc600078e0000 */
[----:B------:R-:W2:Y:S04]  /*24840*/  LDL.LU R155, [R1+0xbc] ;  /* 0x0000bc00019b7983 */ /* 0x000ea80000300800 */
[----:B------:R-:W2:Y:S01]  /*24850*/  LDL.LU R0, [R1+0x1418] ;  /* 0x0014180001007983 */ /* 0x000ea20000300800 */
[----:B------:R-:W-:Y:S01]  /*24860*/  HMMA.1688.F32.TF32 R156, R196, R38, R156 ;  /* 0x00000026c49c723c */ /* 0x000fe2000008109c */
[----:B------:R-:W-:Y:S01]  /*24870*/  IMAD.MOV.U32 R229, RZ, RZ, R73 ;  /* 0x000000ffffe57224 */ /* 0x000fe200078e0049 */
[----:B------:R-:W-:Y:S01]  /*24880*/  MOV R230, R84 ;  /* 0x0000005400e67202 */ /* 0x000fe20000000f00 */
[----:B------:R-:W3:Y:S01]  /*24890*/  LDL.LU R73, [R1+0x1414] ;  /* 0x0014140001497983 */ /* 0x000ee20000300800 */
[----:B------:R-:W-:-:S03]  /*248a0*/  IMAD.MOV.U32 R231, RZ, RZ, R81 ;  /* 0x000000ffffe77224 */ /* 0x000fc600078e0051 */
[----:B------:R-:W3:Y:S04]  /*248b0*/  LDL.LU R84, [R1+0x1410] ;  /* 0x0014100001547983 */ /* 0x000ee80000300800 */
[----:B------:R-:W3:Y:S01]  /*248c0*/  LDL.LU R81, [R1+0x140c] ;  /* 0x00140c0001517983 */ /* 0x000ee20000300800 */
[C---:B------:R-:W-:Y:S03]  /*248d0*/  HMMA.1688.F32.TF32 R160, R196.reuse, R34, R160 ;  /* 0x00000022c4a0723c */ /* 0x040fe600000810a0 */
[----:B------:R-:W1:Y:S04]  /*248e0*/  LDS R211, [R97+0x12c00] ;  /* 0x012c000061d37984 */ /* 0x000e680000000800 */
[----:B------:R-:W-:Y:S04]  /*248f0*/  LDS R204, [R96+0x12880] ;  /* 0x0128800060cc7984 */ /* 0x000fe80000000800 */
[----:B------:R1:W-:Y:S04]  /*24900*/  STL.64 [R1+0x2c0], R156 ;  /* 0x0002c09c01007387 */ /* 0x0003e80000100a00 */
[----:B------:R1:W-:Y:S01]  /*24910*/  STL.64 [R1+0x2c8], R158 ;  /* 0x0002c89e01007387 */ /* 0x0003e20000100a00 */
[C---:B------:R-:W-:Y:S03]  /*24920*/  HMMA.1688.F32.TF32 R164, R196.reuse, R30, R164 ;  /* 0x0000001ec4a4723c */ /* 0x040fe600000810a4 */
[----:B------:R-:W-:Y:S04]  /*24930*/  LDS R206, [R96+0x12c80] ;  /* 0x012c800060ce7984 */ /* 0x000fe80000000800 */
[----:B-1----:R-:W3:Y:S01]  /*24940*/  LDL.LU R156, [R1+0xd0] ;  /* 0x0000d000019c7983 */ /* 0x002ee20000300800 */
[----:B------:R-:W-:Y:S03]  /*24950*/  HMMA.1688.F32.TF32 R168, R196, R26, R168 ;  /* 0x0000001ac4a8723c */ /* 0x000fe600000810a8 */
[----:B------:R-:W-:Y:S04]  /*24960*/  LDS R205, [R97+0x12880] ;  /* 0x0128800061cd7984 */ /* 0x000fe80000000800 */
[----:B------:R-:W1:Y:S01]  /*24970*/  LDS R207, [R97+0x12c80] ;  /* 0x012c800061cf7984 */ /* 0x000e620000000800 */
[----:B--2---:R-:W-:-:S03]  /*24980*/  IMAD.MOV.U32 R157, RZ, RZ, R0 ;  /* 0x000000ffff9d7224 */ /* 0x004fc600078e0000 */
[----:B------:R-:W2:Y:S04]  /*24990*/  LDL.LU R0, [R1+0x1408] ;  /* 0x0014080001007983 */ /* 0x000ea80000300800 */
[----:B------:R-:W3:Y:S04]  /*249a0*/  LDL.LU R158, [R1+0xd8] ;  /* 0x0000d800019e7983 */ /* 0x000ee80000300800 */
[----:B------:R-:W3:Y:S04]  /*249b0*/  LDL.LU R159, [R1+0xdc] ;  /* 0x0000dc00019f7983 */ /* 0x000ee80000300800 */
[----:B------:R1:W-:Y:S04]  /*249c0*/  STL.64 [R1+0x2b0], R160 ;  /* 0x0002b0a001007387 */ /* 0x0003e80000100a00 */
[----:B------:R2:W-:Y:S04]  /*249d0*/  STL.64 [R1+0x2b8], R162 ;  /* 0x0002b8a201007387 */ /* 0x0005e80000100a00 */
[----:B-1----:R-:W3:Y:S04]  /*249e0*/  LDL.LU R160, [R1+0xf0] ;  /* 0x0000f00001a07983 */ /* 0x002ee80000300800 */
[----:B------:R-:W3:Y:S01]  /*249f0*/  LDL.LU R161, [R1+0xf4] ;  /* 0x0000f40001a17983 */ /* 0x000ee20000300800 */
[----:B--2---:R-:W-:-:S03]  /*24a00*/  IMAD.MOV.U32 R162, RZ, RZ, R0 ;  /* 0x000000ffffa27224 */ /* 0x004fc600078e0000 */
[----:B------:R-:W2:Y:S04]  /*24a10*/  LDL.LU R0, [R1+0x1404] ;  /* 0x0014040001007983 */ /* 0x000ea80000300800 */
[----:B------:R-:W3:Y:S04]  /*24a20*/  LDL.LU R163, [R1+0xfc] ;  /* 0x0000fc0001a37983 */ /* 0x000ee80000300800 */
[----:B------:R1:W-:Y:S04]  /*24a30*/  STL.64 [R1+0x2a0], R164 ;  /* 0x0002a0a401007387 */ /* 0x0003e80000100a00 */
[----:B------:R4:W-:Y:S04]  /*24a40*/  STL.64 [R1+0x2a8], R166 ;  /* 0x0002a8a601007387 */ /* 0x0009e80000100a00 */
[----:B-1----:R-:W3:Y:S04]  /*24a50*/  LDL.LU R164, [R1+0x110] ;  /* 0x0001100001a47983 */ /* 0x002ee80000300800 */
[----:B------:R-:W3:Y:S04]  /*24a60*/  LDL.LU R165, [R1+0x114] ;  /* 0x0001140001a57983 */ /* 0x000ee80000300800 */
[----:B----4-:R-:W3:Y:S01]  /*24a70*/  LDL.LU R166, [R1+0x118] ;  /* 0x0001180001a67983 */ /* 0x010ee20000300800 */
[C---:B------:R-:W-:Y:S03]  /*24a80*/  HMMA.1688.F32.TF32 R172, R196.reuse, R22, R172 ;  /* 0x00000016c4ac723c */ /* 0x040fe600000810ac */
[----:B------:R-:W-:Y:S04]  /*24a90*/  STL.64 [R1+0x290], R168 ;  /* 0x000290a801007387 */ /* 0x000fe80000100a00 */
[----:B------:R1:W-:Y:S02]  /*24aa0*/  STL.64 [R1+0x298], R170 ;  /* 0x000298aa01007387 */ /* 0x0003e40000100a00 */
[C---:B-1----:R-:W-:Y:S08]  /*24ab0*/  HMMA.1688.F32.TF32 R168, R196.reuse, R18, R176 ;  /* 0x00000012c4a8723c */ /* 0x042ff000000810b0 */
[C---:B------:R-:W-:Y:S11]  /*24ac0*/  HMMA.1688.F32.TF32 R176, R196.reuse, R250, R184 ;  /* 0x000000fac4b0723c */ /* 0x040ff600000810b8 */
[----:B------:R-:W-:Y:S04]  /*24ad0*/  @!UPT UIADD3 URZ, URZ, URZ, URZ ;  /* 0x0000003f3f3ff290 */ /* 0x000fe8000fffe03f */
[----:B------:R-:W-:Y:S04]  /*24ae0*/  STL.64 [R1+0x270], R168 ;  /* 0x000270a801007387 */ /* 0x000fe80000100a00 */
[----:B------:R-:W-:Y:S04]  /*24af0*/  STL.64 [R1+0x280], R172 ;  /* 0x000280ac01007387 */ /* 0x000fe80000100a00 */
[----:B------:R1:W-:Y:S04]  /*24b00*/  STL.64 [R1+0x288], R174 ;  /* 0x000288ae01007387 */ /* 0x0003e80000100a00 */
[----:B------:R4:W-:Y:S01]  /*24b10*/  STL [R1+0x278], R170 ;  /* 0x000278aa01007387 */ /* 0x0009e20000100800 */
[----:B-1----:R-:W-:Y:S01]  /*24b20*/  HMMA.1688.F32.TF32 R172, R196, R194, R188 ;  /* 0x000000c2c4ac723c */ /* 0x002fe200000810bc */
[----:B--2---:R-:W-:Y:S01]  /*24b30*/  MOV R167, R0 ;  /* 0x0000000000a77202 */ /* 0x004fe20000000f00 */
[----:B------:R-:W-:-:S06]  /*24b40*/  IMAD.MOV.U32 R0, RZ, RZ, R171 ;  /* 0x000000ffff007224 */ /* 0x000fcc00078e00ab */
[----:B----4-:R-:W-:Y:S01]  /*24b50*/  HMMA.1688.F32.TF32 R168, R196, R14, R180 ;  /* 0x0000000ec4a8723c */ /* 0x010fe200000810b4 */
[----:B------:R-:W-:Y:S11]  /*24b60*/  STL [R1+0x13a8], R0 ;  /* 0x0013a80001007387 */ /* 0x000ff60000100800 */
[----:B------:R-:W-:Y:S11]  /*24b70*/  @!UPT UIADD3 URZ, URZ, URZ, URZ ;  /* 0x0000003f3f3ff290 */ /* 0x000ff6000fffe03f */
[----:B------:R-:W-:Y:S04]  /*24b80*/  STL.64 [R1+0x260], R168 ;  /* 0x000260a801007387 */ /* 0x000fe80000100a00 */
[----:B------:R-:W-:Y:S04]  /*24b90*/  STL.64 [R1+0x268], R170 ;  /* 0x000268aa01007387 */ /* 0x000fe80000100a00 */
[----:B------:R-:W-:Y:S04]  /*24ba0*/  STL.64 [R1+0x230], R176 ;  /* 0x000230b001007387 */ /* 0x000fe80000100a00 */
[----:B------:R1:W-:Y:S04]  /*24bb0*/  STL.64 [R1+0x238], R178 ;  /* 0x000238b201007387 */ /* 0x0003e80000100a00 */
[----:B------:R-:W-:Y:S04]  /*24bc0*/  STL.64 [R1+0x220], R172 ;  /* 0x000220ac01007387 */ /* 0x000fe80000100a00 */
[----:B------:R5:W-:Y:S01]  /*24bd0*/  STL.64 [R1+0x228], R174 ;  /* 0x000228ae01007387 */ /* 0x000be20000100a00 */
[C---:B-1----:R-:W-:Y:S08]  /*24be0*/  HMMA.1688.F32.TF32 R176, R208.reuse, R90, R232 ;  /* 0x0000005ad0b0723c */ /* 0x042ff000000810e8 */
[----:B-----5:R-:W-:Y:S01]  /*24bf0*/  HMMA.1688.F32.TF32 R172, R208, R98, R244 ;  /* 0x00000062d0ac723c */ /* 0x020fe200000810f4 */
[----:B------:R-:W-:Y:S01]  /*24c00*/  IMAD.MOV.U32 R180, RZ, RZ, R76 ;  /* 0x000000ffffb47224 */ /* 0x000fe200078e004c */
[----:B------:R-:W-:Y:S01]  /*24c10*/  MOV R182, R85 ;  /* 0x0000005500b67202 */ /* 0x000fe20000000f00 */
[----:B------:R-:W2:Y:S01]  /*24c20*/  LDL.LU R76, [R1+0x1400] ;  /* 0x00140000014c7983 */ /* 0x000ea20000300800 */
[----:B------:R-:W-:-:S03]  /*24c30*/  IMAD.MOV.U32 R181, RZ, RZ, R77 ;  /* 0x000000ffffb57224 */ /* 0x000fc600078e004d */
[----:B------:R-:W4:Y:S04]  /*24c40*/  LDL.LU R77, [R1+0x13fc] ;  /* 0x0013fc00014d7983 */ /* 0x000f280000300800 */
[----:B------:R-:W5:Y:S01]  /*24c50*/  LDL.LU R85, [R1+0x13f8] ;  /* 0x0013f80001557983 */ /* 0x000f620000300800 */
[C---:B---3--:R-:W-:Y:S11]  /*24c60*/  HMMA.1688.F32.TF32 R168, R208.reuse, R86, R164 ;  /* 0x00000056d0a8723c */ /* 0x048ff600000810a4 */
[----:B------:R-:W-:Y:S04]  /*24c70*/  STL [R1+0x13c0], R172 ;  /* 0x0013c0ac01007387 */ /* 0x000fe80000100800 */
[----:B------:R-:W-:Y:S01]  /*24c80*/  STL [R1+0x13bc], R173 ;  /* 0x0013bcad01007387 */ /* 0x000fe20000100800 */
[C---:B------:R-:W-:Y:S03]  /*24c90*/  HMMA.1688.F32.TF32 R164, R208.reuse, R82, R160 ;  /* 0x00000052d0a4723c */ /* 0x040fe600000810a0 */
[----:B------:R1:W-:Y:S04]  /*24ca0*/  STL [R1+0x13b8], R174 ;  /* 0x0013b8ae01007387 */ /* 0x0003e80000100800 */
[----:B------:R-:W-:Y:S01]  /*24cb0*/  STL [R1+0x13b4], R175 ;  /* 0x0013b4af01007387 */ /* 0x000fe20000100800 */
[----:B------:R-:W-:Y:S03]  /*24cc0*/  HMMA.1688.F32.TF32 R160, R208, R38, R228 ;  /* 0x00000026d0a0723c */ /* 0x000fe600000810e4 */
[----:B------:R-:W-:Y:S04]  /*24cd0*/  STL [R1+0x13c8], R176 ;  /* 0x0013c8b001007387 */ /* 0x000fe80000100800 */
[----:B------:R3:W-:Y:S01]  /*24ce0*/  STL [R1+0x13c4], R177 ;  /* 0x0013c4b101007387 */ /* 0x0007e20000100800 */
[----:B------:R-:W-:-:S03]  /*24cf0*/  IMAD.MOV.U32 R228, RZ, RZ, R3 ;  /* 0x000000ffffe47224 */ /* 0x000fc600078e0003 */
[----:B------:R-:W-:Y:S04]  /*24d00*/  STL [R1+0x13b0], R178 ;  /* 0x0013b0b201007387 */ /* 0x000fe80000100800 */
[----:B------:R-:W-:Y:S04]  /*24d10*/  STL [R1+0x13ac], R179 ;  /* 0x0013acb301007387 */ /* 0x000fe80000100800 */
[----:B------:R-:W2:Y:S01]  /*24d20*/  LDL.LU R3, [R1+0x13f4] ;  /* 0x0013f40001037983 */ /* 0x000ea20000300800 */
[----:B------:R-:W-:-:S03]  /*24d30*/  IMAD.MOV.U32 R229, RZ, RZ, R80 ;  /* 0x000000ffffe57224 */ /* 0x000fc600078e0050 */
[----:B------:R1:W-:Y:S01]  /*24d40*/  STL.64 [R1+0xe0], R160 ;  /* 0x0000e0a001007387 */ /* 0x0003e20000100a00 */
[----:B------:R-:W-:-:S03]  /*24d50*/  IMAD.MOV.U32 R232, RZ, RZ, R81 ;  /* 0x000000ffffe87224 */ /* 0x000fc600078e0051 */
[----:B------:R1:W-:Y:S01]  /*24d60*/  STL.64 [R1+0xe8], R162 ;  /* 0x0000e8a201007387 */ /* 0x0003e20000100a00 */
[----:B------:R-:W-:-:S03]  /*24d70*/  IMAD.MOV.U32 R233, RZ, RZ, R84 ;  /* 0x000000ffffe97224 */ /* 0x000fc600078e0054 */
[----:B------:R-:W3:Y:S04]  /*24d80*/  LDL.LU R80, [R1+0x13f0] ;  /* 0x0013f00001507983 */ /* 0x000ee80000300800 */
[----:B------:R-:W3:Y:S04]  /*24d90*/  LDL.LU R81, [R1+0x13ec] ;  /* 0x0013ec0001517983 */ /* 0x000ee80000300800 */
[----:B------:R-:W3:Y:S01]  /*24da0*/  LDL.LU R84, [R1+0x13e8] ;  /* 0x0013e80001547983 */ /* 0x000ee20000300800 */
[C---:B------:R-:W-:Y:S08]  /*24db0*/  HMMA.1688.F32.TF32 R92, R196.reuse, R86, R92 ;  /* 0x00000056c45c723c */ /* 0x040ff0000008105c */
[C---:B------:R-:W-:Y:S08]  /*24dc0*/  HMMA.1688.F32.TF32 R136, R196.reuse, R82, R136 ;  /* 0x00000052c488723c */ /* 0x040ff00000081088 */
[C---:B------:R-:W-:Y:S08]  /*24dd0*/  HMMA.1688.F32.TF32 R140, R196.reuse, R78, R140 ;  /* 0x0000004ec48c723c */ /* 0x040ff0000008108c */
[----:B------:R-:W-:Y:S01]  /*24de0*/  HMMA.1688.F32.TF32 R144, R196, R74, R144 ;  /* 0x0000004ac490723c */ /* 0x000fe20000081090 */
[----:B--2---:R-:W-:-:S02]  /*24df0*/  IMAD.MOV.U32 R244, RZ, RZ, R3 ;  /* 0x000000fffff47224 */ /* 0x004fc400078e0003 */
[----:B------:R-:W2:Y:S01]  /*24e00*/  LDL.LU R3, [R1+0x13e4] ;  /* 0x0013e40001037983 */ /* 0x000ea20000300800 */
[----:B-----5:R-:W-:-:S03]  /*24e10*/  IMAD.MOV.U32 R245, RZ, RZ, R85 ;  /* 0x000000fffff57224 */ /* 0x020fc600078e0055 */
[----:B------:R-:W5:Y:S04]  /*24e20*/  LDL.LU R85, [R1+0x13e0] ;  /* 0x0013e00001557983 */ /* 0x000f680000300800 */
[----:B------:R-:W5:Y:S04]  /*24e30*/  LDL.LU R196, [R1+0x2d0] ;  /* 0x0002d00001c47983 */ /* 0x000f680000300800 */
[----:B------:R-:W5:Y:S04]  /*24e40*/  LDL.LU R197, [R1+0x2d4] ;  /* 0x0002d40001c57983 */ /* 0x000f680000300800 */
[----:B------:R-:W5:Y:S01]  /*24e50*/  LDL.LU R198, [R1+0x2d8] ;  /* 0x0002d80001c67983 */ /* 0x000f620000300800 */
[----:B------:R-:W-:-:S07]  /*24e60*/  IMAD.MOV.U32 R183, RZ, RZ, R2 ;  /* 0x000000ffffb77224 */ /* 0x000fce00078e0002 */
[C---:B------:R-:W-:Y:S08]  /*24e70*/  HMMA.1688.F32.TF32 R180, R208.reuse, R34, R180 ;  /* 0x00000022d0b4723c */ /* 0x040ff000000810b4 */
[----:B------:R-:W-:Y:S11]  /*24e80*/  HMMA.1688.F32.TF32 R100, R208, R30, R100 ;  /* 0x0000001ed064723c */ /* 0x000ff60000081064 */
[----:B------:R-:W-:Y:S05]  /*24e90*/  @!UPT UIADD3 URZ, URZ, URZ, URZ ;  /* 0x0000003f3f3ff290 */ /* 0x000fea000fffe03f */
[----:B-1----:R-:W-:Y:S01]  /*24ea0*/  IMAD.MOV.U32 R174, RZ, RZ, R183 ;  /* 0x000000ffffae7224 */ /* 0x002fe200078e00b7 */
[----:B------:R-:W-:Y:S01]  /*24eb0*/  MOV R172, R181 ;  /* 0x000000b500ac7202 */ /* 0x000fe20000000f00 */
[----:B------:R-:W-:Y:S02]  /*24ec0*/  IMAD.MOV.U32 R173, RZ, RZ, R182 ;  /* 0x000000ffffad7224 */ /* 0x000fe400078e00b6 */
[----:B---3--:R-:W-:-:S04]  /*24ed0*/  IMAD.MOV.U32 R177, RZ, RZ, R180 ;  /* 0x000000ffffb17224 */ /* 0x008fc800078e00b4 */
[----:B------:R-:W-:Y:S01]  /*24ee0*/  IMAD.MOV.U32 R176, RZ, RZ, R103 ;  /* 0x000000ffffb07224 */ /* 0x000fe200078e0067 */
[----:B------:R-:W-:Y:S01]  /*24ef0*/  MOV R161, R84 ;  /* 0x0000005400a17202 */ /* 0x000fe20000000f00 */
[----:B------:R-:W-:Y:S01]  /*24f00*/  IMAD.MOV.U32 R162, RZ, RZ, R81 ;  /* 0x000000ffffa27224 */ /* 0x000fe200078e0051 */
[----:B----4-:R-:W-:Y:S01]  /*24f10*/  MOV R246, R77 ;  /* 0x0000004d00f67202 */ /* 0x010fe20000000f00 */
[----:B------:R-:W-:Y:S02]  /*24f20*/  IMAD.MOV.U32 R163, RZ, RZ, R80 ;  /* 0x000000ffffa37224 */ /* 0x000fe400078e0050 */
[----:B------:R-:W-:Y:S02]  /*24f30*/  IMAD.MOV.U32 R247, RZ, RZ, R76 ;  /* 0x000000fffff77224 */ /* 0x000fe400078e004c */
[----:B--2---:R-:W-:Y:S02]  /*24f40*/  IMAD.MOV.U32 R199, RZ, RZ, R3 ;  /* 0x000000ffffc77224 */ /* 0x004fe400078e0003 */
[----:B------:R-:W2:Y:S04]  /*24f50*/  LDL.LU R3, [R1+0x13dc] ;  /* 0x0013dc0001037983 */ /* 0x000ea80000300800 */
[----:B------:R-:W-:Y:S04]  /*24f60*/  STL [R1+0x13d8], R174 ;  /* 0x0013d8ae01007387 */ /* 0x000fe80000100800 */
[----:B------:R-:W-:Y:S04]  /*24f70*/  STL [R1+0x13d4], R173 ;  /* 0x0013d4ad01007387 */ /* 0x000fe80000100800 */
[----:B------:R-:W-:Y:S04]  /*24f80*/  STL [R1+0x13d0], R172 ;  /* 0x0013d0ac01007387 */ /* 0x000fe80000100800 */
[----:B------:R-:W-:Y:S04]  /*24f90*/  STL [R1+0x13cc], R177 ;  /* 0x0013ccb101007387 */ /* 0x000fe80000100800 */
[----:B------:R-:W-:Y:S04]  /*24fa0*/  STL.64 [R1+0x50], R100 ;  /* 0x0000506401007387 */ /* 0x000fe80000100a00 */
[----:B------:R1:W-:Y:S02]  /*24fb0*/  STL [R1+0x58], R102 ;  /* 0x0000586601007387 */ /* 0x0003e40000100800 */
[C---:B-1----:R-:W-:Y:S11]  /*24fc0*/  HMMA.1688.F32.TF32 R100, R208.reuse, R26, R104 ;  /* 0x0000001ad064723c */ /* 0x042ff60000081068 */
[----:B------:R-:W-:Y:S11]  /*24fd0*/  @!UPT UIADD3 URZ, URZ, URZ, URZ ;  /* 0x0000003f3f3ff290 */ /* 0x000ff6000fffe03f */
[----:B------:R-:W-:Y:S02]  /*24fe0*/  @!UPT UIADD3 URZ, URZ, URZ, URZ ;  /* 0x0000003f3f3ff290 */ /* 0x000fe4000fffe03f */
[----:B------:R-:W-:Y:S01]  /*24ff0*/  MOV R175, R100 ;  /* 0x0000006400af7202 */ /* 0x000fe20000000f00 */
[----:B------:R-:W-:Y:S02]  /*25000*/  IMAD.MOV.U32 R178, RZ, RZ, R101 ;  /* 0x000000ffffb27224 */ /* 0x000fe400078e0065 */
[----:B------:R-:W-:Y:S02]  /*25010*/  IMAD.MOV.U32 R179, RZ, RZ, R102 ;  /* 0x000000ffffb37224 */ /* 0x000fe400078e0066 */
[----:B------:R-:W-:Y:S02]  /*25020*/  IMAD.MOV.U32 R0, RZ, RZ, R103 ;  /* 0x000000ffff007224 */ /* 0x000fe400078e0067 */
[C---:B------:R-:W-:Y:S01]  /*25030*/  HMMA.1688.F32.TF32 R100, R208.reuse, R22, R112 ;  /* 0x00000016d064723c */ /* 0x040fe20000081070 */
[----:B-----5:R-:W-:Y:S11]  /*25040*/  IMAD.MOV.U32 R160, RZ, RZ, R85 ;  /* 0x000000ffffa07224 */ /* 0x020ff600078e0055 */
[----:B------:R-:W-:Y:S11]  /*25050*/  @!UPT UIADD3 URZ, URZ, URZ, URZ ;  /* 0x0000003f3f3ff290 */ /* 0x000ff6000fffe03f */
[----:B------:R-:W-:Y:S01]  /*25060*/  @!UPT UIADD3 URZ, URZ, URZ, URZ ;  /* 0x0000003f3f3ff290 */ /* 0x000fe2000fffe03f */
[----:B------:R-:W-:Y:S01]  /*25070*/  MOV R174, R100 ;  /* 0x0000006400ae7202 */ /* 0x000fe20000000f00 */
[----:B------:R-:W-:Y:S02]  /*25080*/  IMAD.MOV.U32 R173, RZ, RZ, R101 ;  /* 0x000000ffffad7224 */ /* 0x000fe400078e0065 */
[----:B------:R-:W-:Y:S02]  /*25090*/  IMAD.MOV.U32 R172, RZ, RZ, R102 ;  /* 0x000000ffffac7224 */ /* 0x000fe400078e0066 */
[----:B------:R-:W-:Y:S02]  /*250a0*/  IMAD.MOV.U32 R177, RZ, RZ, R103 ;  /* 0x000000ffffb17224 */ /* 0x000fe400078e0067 */
[C---:B------:R-:W-:Y:S08]  /*250b0*/  HMMA.1688.F32.TF32 R100, R208.reuse, R18, R116 ;  /* 0x00000012d064723c */ /* 0x040ff00000081074 */
[----:B------:R-:W-:Y:S11]  /*250c0*/  HMMA.1688.F32.TF32 R156, R208, R78, R156 ;  /* 0x0000004ed09c723c */ /* 0x000ff6000008109c */
[----:B------:R-:W-:Y:S05]  /*250d0*/  @!UPT UIADD3 URZ, URZ, URZ, URZ ;  /* 0x0000003f3f3ff290 */ /* 0x000fea000fffe03f */
[----:B------:R-:W-:Y:S01]  /*250e0*/  MOV R115, R100 ;  /* 0x0000006400737202 */ /* 0x000fe20000000f00 */
[----:B------:R-:W-:Y:S02]  /*250f0*/  IMAD.MOV.U32 R114, RZ, RZ, R101 ;  /* 0x000000ffff727224 */ /* 0x000fe400078e0065 */
[----:B------:R-:W-:Y:S02]  /*25100*/  IMAD.MOV.U32 R113, RZ, RZ, R102 ;  /* 0x000000ffff717224 */ /* 0x000fe400078e0066 */
[----:B------:R-:W-:Y:S02]  /*25110*/  IMAD.MOV.U32 R112, RZ, RZ, R103 ;  /* 0x000000ffff707224 */ /* 0x000fe400078e0067 */
[C---:B------:R-:W-:Y:S08]  /*25120*/  HMMA.1688.F32.TF32 R100, R204.reuse, R86, R196 ;  /* 0x00000056cc64723c */ /* 0x040ff000000810c4 */
[C---:B------:R-:W-:Y:S01]  /*25130*/  HMMA.1688.F32.TF32 R84, R204.reuse, R82, R160 ;  /* 0x00000052cc54723c */ /* 0x040fe200000810a0 */
[----:B------:R-:W-:Y:S01]  /*25140*/  MOV R234, R73 ;  /* 0x0000004900ea7202 */ /* 0x000fe20000000f00 */
[----:B------:R-:W-:Y:S01]  /*25150*/  IMAD.MOV.U32 R235, RZ, RZ, R72 ;  /* 0x000000ffffeb7224 */ /* 0x000fe200078e0048 */
[----:B------:R-:W-:Y:S01]  /*25160*/  MOV R230, R69 ;  /* 0x0000004500e67202 */ /* 0x000fe20000000f00 */
[----:B------:R-:W-:Y:S01]  /*25170*/  IMAD.MOV.U32 R231, RZ, RZ, R68 ;  /* 0x000000ffffe77224 */ /* 0x000fe200078e0044 */
[----:B------:R-:W-:Y:S03]  /*25180*/  LDS R160, [R96+0x13000] ;  /* 0x0130000060a07984 */ /* 0x000fe60000000800 */
[C---:B------:R-:W-:Y:S01]  /*25190*/  HMMA.1688.F32.TF32 R80, R204.reuse, R78, R244 ;  /* 0x0000004ecc50723c */ /* 0x040fe200000810f4 */
[----:B------:R-:W-:Y:S04]  /*251a0*/  LDS R244, [R252+0x13080] ;  /* 0x01308000fcf47984 */ /* 0x000fe80000000800 */
        /* <DEDUP_REMOVED lines=8> */
[----:B------:R-:W-:Y:S07]  /*25230*/  LDS R163, [R97+0x13400] ;  /* 0x0134000061a37984 */ /* 0x000fee0000000800 */
[C---:B------:R-:W-:Y:S08]  /*25240*/  HMMA.1688.F32.TF32 R32, R204.reuse, R30, R48 ;  /* 0x0000001ecc20723c */ /* 0x040ff00000081030 */
[C---:B------:R-:W-:Y:S01]  /*25250*/  HMMA.1688.F32.TF32 R28, R204.reuse, R26, R52 ;  /* 0x0000001acc1c723c */ /* 0x040fe20000081034 */
[----:B------:R-:W-:Y:S04]  /*25260*/  STL.64 [R1+0xd0], R88 ;  /* 0x0000d05801007387 */ /* 0x000fe80000100a00 */
[----:B------:R-:W-:Y:S04]  /*25270*/  STL.64 [R1+0xd8], R90 ;  /* 0x0000d85a01007387 */ /* 0x000fe80000100a00 */
[----:B------:R-:W-:Y:S04]  /*25280*/  STL.64 [R1+0xb0], R40 ;  /* 0x0000b02801007387 */ /* 0x000fe80000100a00 */
[----:B------:R1:W-:Y:S04]  /*25290*/  STL.64 [R1+0xb8], R42 ;  /* 0x0000b82a01007387 */ /* 0x0003e80000100a00 */
[----:B------:R-:W-:Y:S04]  /*252a0*/  STL.64 [R1+0xa0], R32 ;  /* 0x0000a02001007387 */ /* 0x000fe80000100a00 */
[----:B------:R3:W-:Y:S01]  /*252b0*/  STL.64 [R1+0xa8], R34 ;  /* 0x0000a82201007387 */ /* 0x0007e20000100a00 */
[C---:B-1----:R-:W-:Y:S03]  /*252c0*/  HMMA.1688.F32.TF32 R40, R204.reuse, R22, R56 ;  /* 0x00000016cc28723c */ /* 0x042fe60000081038 */
[----:B------:R-:W-:Y:S04]  /*252d0*/  STL.64 [R1+0x90], R28 ;  /* 0x0000901c01007387 */ /* 0x000fe80000100a00 */
[----:B------:R1:W-:Y:S01]  /*252e0*/  STL.64 [R1+0x98], R30 ;  /* 0x0000981e01007387 */ /* 0x0003e20000100a00 */
[C---:B---3--:R-:W-:Y:S03]  /*252f0*/  HMMA.1688.F32.TF32 R32, R204.reuse, R18, R60 ;  /* 0x00000012cc20723c */ /* 0x048fe6000008103c */
[----:B------:R-:W-:Y:S04]  /*25300*/  LDS R88, [R252+0x13000] ;  /* 0x01300000fc587984 */ /* 0x000fe80000000800 */
[----:B------:R-:W-:Y:S01]  /*25310*/  LDS R90, [R252+0x13400] ;  /* 0x01340000fc5a7984 */ /* 0x000fe20000000800 */
[----:B-1----:R-:W-:Y:S03]  /*25320*/  HMMA.1688.F32.TF32 R28, R204, R14, R64 ;  /* 0x0000000ecc1c723c */ /* 0x002fe60000081040 */
[----:B------:R-:W-:Y:S04]  /*25330*/  LDS R89, [R37+0x13000] ;  /* 0x0130000025597984 */ /* 0x000fe80000000800 */
[----:B------:R-:W-:Y:S04]  /*25340*/  LDS R91, [R37+0x13400] ;  /* 0x01340000255b7984 */ /* 0x000fe80000000800 */
[----:B------:R-:W-:Y:S04]  /*25350*/  STL.64 [R1+0x80], R40 ;  /* 0x0000802801007387 */ /* 0x000fe80000100a00 */
[----:B------:R-:W-:Y:S01]  /*25360*/  STL.64 [R1+0x88], R42 ;  /* 0x0000882a01007387 */ /* 0x000fe20000100a00 */
[----:B------:R-:W-:Y:S07]  /*25370*/  HMMA.1688.F32.TF32 R152, R208, R74, R152 ;  /* 0x0000004ad098723c */ /* 0x000fee0000081098 */
[----:B------:R-:W-:Y:S01]  /*25380*/  STL.64 [R1], R28 ;  /* 0x0000001c01007387 */ /* 0x000fe20000100a00 */
[----:B------:R-:W-:-:S03]  /*25390*/  MOV R2, R31 ;  /* 0x0000001f00027202 */ /* 0x000fc60000000f00 */
[----:B------:R-:W-:Y:S04]  /*253a0*/  STL.64 [R1+0x70], R32 ;  /* 0x0000702001007387 */ /* 0x000fe80000100a00 */
[----:B------:R-:W-:Y:S04]  /*253b0*/  STL.64 [R1+0x78], R34 ;  /* 0x0000782201007387 */ /* 0x000fe80000100a00 */
[----:B------:R-:W-:Y:S01]  /*253c0*/  STL [R1+0x8], R30 ;  /* 0x0000081e01007387 */ /* 0x000fe20000100800 */
[----:B------:R-:W-:Y:S07]  /*253d0*/  HMMA.1688.F32.TF32 R72, R204, R74, R232 ;  /* 0x0000004acc48723c */ /* 0x000fee00000810e8 */
[----:B------:R-:W-:Y:S01]  /*253e0*/  IMAD.MOV.U32 R232, RZ, RZ, R25 ;  /* 0x000000ffffe87224 */ /* 0x000fe200078e0019 */
[----:B------:R-:W-:Y:S01]  /*253f0*/  HMMA.1688.F32.TF32 R108, R208, R70, R108 ;  /* 0x00000046d06c723c */ /* 0x000fe2000008106c */
[----:B------:R-:W-:-:S07]  /*25400*/  IMAD.MOV.U32 R233, RZ, RZ, R24 ;  /* 0x000000ffffe97224 */ /* 0x000fce00078e0018 */
[C---:B------:R-:W-:Y:S08]  /*25410*/  HMMA.1688.F32.TF32 R184, R208.reuse, R250, R124 ;  /* 0x000000fad0b8723c */ /* 0x040ff0000008107c */
[----:B------:R-:W-:Y:S08]  /*25420*/  HMMA.1688.F32.TF32 R180, R208, R194, R128 ;  /* 0x000000c2d0b4723c */ /* 0x000ff00000081080 */
[C---:B------:R-:W-:Y:S01]  /*25430*/  HMMA.1688.F32.TF32 R68, R204.reuse, R70, R228 ;  /* 0x00000046cc44723c */ /* 0x040fe200000810e4 */
[----:B--2---:R-:W1:Y:S07]  /*25440*/  LDSM.16.M88.4 R28, [R3+0x80] ;  /* 0x00008000031c783b */ /* 0x004e6e0000000200 */
[C---:B------:R-:W-:Y:S01]  /*25450*/  HMMA.1688.F32.TF32 R132, R204.reuse, R98, R132 ;  /* 0x00000062cc84723c */ /* 0x040fe20000081084 */
[----:B------:R-:W2:Y:S07]  /*25460*/  LDSM.16.M88.4 R24, [R3+0x880] ;  /* 0x000880000318783b */ /* 0x000eae0000000200 */
[C---:B------:R-:W-:Y:S08]  /*25470*/  HMMA.1688.F32.TF32 R248, R204.reuse, R250, R8 ;  /* 0x000000faccf8723c */ /* 0x040ff00000081008 */
[----:B------:R-:W-:Y:S01]  /*25480*/  HMMA.1688.F32.TF32 R192, R204, R194, R4 ;  /* 0x000000c2ccc0723c */ /* 0x000fe20000081004 */
[----:B------:R-:W-:Y:S04]  /*25490*/  LDS R204, [R96+0x13080] ;  /* 0x0130800060cc7984 */ /* 0x000fe80000000800 */
[----:B------:R-:W-:Y:S04]  /*254a0*/  LDS R206, [R96+0x13480] ;  /* 0x0134800060ce7984 */ /* 0x000fe80000000800 */
[----:B------:R-:W-:Y:S04]  /*254b0*/  LDS R205, [R97+0x13080] ;  /* 0x0130800061cd7984 */ /* 0x000fe80000000800 */
[----:B------:R-:W3:Y:S01]  /*254c0*/  LDS R207, [R97+0x13480] ;  /* 0x0134800061cf7984 */ /* 0x000ee20000000800 */
[----:B------:R-:W-:Y:S01]  /*254d0*/  IMAD.MOV.U32 R234, RZ, RZ, R21 ;  /* 0x000000ffffea7224 */ /* 0x000fe200078e0015 */
[----:B------:R-:W-:-:S02]  /*254e0*/  MOV R235, R20 ;  /* 0x0000001400eb7202 */ /* 0x000fc40000000f00 */
[----:B------:R-:W4:Y:S01]  /*254f0*/  LDSM.16.M88.4 R20, [R3+0x1080] ;  /* 0x001080000314783b */ /* 0x000f220000000200 */
[----:B------:R-:W-:Y:S01]  /*25500*/  IMAD.MOV.U32 R228, RZ, RZ, R17 ;  /* 0x000000ffffe47224 */ /* 0x000fe200078e0011 */
[----:B------:R-:W-:Y:S01]  /*25510*/  MOV R231, R12 ;  /* 0x0000000c00e77202 */ /* 0x000fe20000000f00 */
[----:B------:R-:W-:Y:S02]  /*25520*/  IMAD.MOV.U32 R229, RZ, RZ, R16 ;  /* 0x000000ffffe57224 */ /* 0x000fe400078e0010 */
[----:B------:R-:W-:Y:S01]  /*25530*/  IMAD.MOV.U32 R230, RZ, RZ, R13 ;  /* 0x000000ffffe67224 */ /* 0x000fe200078e000d */
[-C--:B-1----:R-:W-:Y:S08]  /*25540*/  HMMA.1688.F32.TF32 R196, R88, R28.reuse, R232 ;  /* 0x0000001c58c4723c */ /* 0x082ff000000810e8 */
[-C--:B------:R-:W-:Y:S08]  /*25550*/  HMMA.1688.F32.TF32 R92, R244, R28.reuse, R92 ;  /* 0x0000001cf45c723c */ /* 0x080ff0000008105c */
[----:B------:R-:W-:Y:S01]  /*25560*/  HMMA.1688.F32.TF32 R8, R160, R28, R168 ;  /* 0x0000001ca008723c */ /* 0x000fe200000810a8 */
[----:B------:R-:W-:Y:S04]  /*25570*/  STL.64 [R1+0x1340], R250 ;  /* 0x001340fa01007387 */ /* 0x000fe80000100a00 */
[----:B------:R-:W1:Y:S03]  /*25580*/  LDSM.16.M88.4 R16, [R3+0x1880] ;  /* 0x001880000310783b */ /* 0x000e660000000200 */
[----:B--2---:R-:W-:Y:S08]  /*25590*/  HMMA.1688.F32.TF32 R32, R88, R24, R228 ;  /* 0x000000185820723c */ /* 0x004ff000000810e4 */
[----:B---3--:R-:W-:Y:S01]  /*255a0*/  HMMA.1688.F32.TF32 R4, R204, R28, R100 ;  /* 0x0000001ccc04723c */ /* 0x008fe20000081064 */
[----:B------:R-:W-:Y:S04]  /*255b0*/  STL.64 [R1+0x1338], R248 ;  /* 0x001338f801007387 */ /* 0x000fe80000100a00 */
[----:B------:R-:W-:Y:S04]  /*255c0*/  STL.64 [R1+0x1350], R194 ;  /* 0x001350c201007387 */ /* 0x000fe80000100a00 */
[----:B------:R-:W-:Y:S01]  /*255d0*/  STL.64 [R1+0x1348], R192 ;  /* 0x001348c001007387 */ /* 0x000fe20000100a00 */
[-C--:B------:R-:W-:Y:S03]  /*255e0*/  HMMA.1688.F32.TF32 R96, R160, R24.reuse, R164 ;  /* 0x00000018a060723c */ /* 0x080fe600000810a4 */
[----:B------:R-:W-:Y:S04]  /*255f0*/  STL.64 [R1+0x1360], R198 ;  /* 0x001360c601007387 */ /* 0x000fe80000100a00 */
[----:B------:R-:W-:Y:S01]  /*25600*/  STL.64 [R1+0x1358], R196 ;  /* 0x001358c401007387 */ /* 0x000fe20000100a00 */
[----:B------:R-:W-:Y:S03]  /*25610*/  HMMA.1688.F32.TF32 R136, R244, R24, R136 ;  /* 0x00000018f488723c */ /* 0x000fe60000081088 */
[----:B------:R-:W-:Y:S04]  /*25620*/  STL [R1+0x1330], R95 ;  /* 0x0013305f01007387 */ /* 0x000fe80000100800 */
[----:B------:R-:W-:Y:S01]  /*25630*/  STL.64 [R1+0x40], R8 ;  /* 0x0000400801007387 */ /* 0x000fe20000100a00 */
[-C--:B----4-:R-:W-:Y:S03]  /*25640*/  HMMA.1688.F32.TF32 R36, R88, R20.reuse, R240 ;  /* 0x000000145824723c */ /* 0x090fe600000810f0 */
[----:B------:R-:W-:Y:S04]  /*25650*/  STL.64 [R1+0x48], R10 ;  /* 0x0000480a01007387 */ /* 0x000fe80000100a00 */
[----:B------:R-:W-:Y:S04]  /*25660*/  STL.64 [R1+0x1370], R34 ;  /* 0x0013702201007387 */ /* 0x000fe80000100a00 */
[----:B------:R-:W-:Y:S04]  /*25670*/  STL.64 [R1+0x2e0], R4 ;  /* 0x0002e00401007387 */ /* 0x000fe80000100a00 */
[----:B------:R2:W-:Y:S01]  /*25680*/  STL.64 [R1+0x2e8], R6 ;  /* 0x0002e80601007387 */ /* 0x0005e20000100a00 */
[----:B------:R-:W-:Y:S01]  /*25690*/  HMMA.1688.F32.TF32 R100, R160, R20, R156 ;  /* 0x00000014a064723c */ /* 0x000fe2000008109c */
[----:B------:R-:W-:Y:S01]  /*256a0*/  MOV R131, R212 ;  /* 0x000000d400837202 */ /* 0x000fe20000000f00 */
[----:B------:R-:W-:-:S06]  /*256b0*/  IMAD.MOV.U32 R130, RZ, RZ, R213 ;  /* 0x000000ffff827224 */ /* 0x000fcc00078e00d5 */
[----:B------:R-:W-:Y:S01]  /*256c0*/  HMMA.1688.F32.TF32 R188, R208, R14, R120 ;  /* 0x0000000ed0bc723c */ /* 0x000fe20000081078 */
[----:B------:R-:W-:Y:S01]  /*256d0*/  IMAD.MOV.U32 R129, RZ, RZ, R214 ;  /* 0x000000ffff817224 */ /* 0x000fe200078e00d6 */
[----:B------:R-:W-:Y:S01]  /*256e0*/  MOV R127, R220 ;  /* 0x000000dc007f7202 */ /* 0x000fe20000000f00 */
[----:B------:R-:W-:Y:S01]  /*256f0*/  IMAD.MOV.U32 R128, RZ, RZ, R215 ;  /* 0x000000ffff807224 */ /* 0x000fe200078e00d7 */
[----:B------:R-:W-:Y:S01]  /*25700*/  MOV R119, R216 ;  /* 0x000000d800777202 */ /* 0x000fe20000000f00 */
[----:B------:R-:W-:Y:S01]  /*25710*/  IMAD.MOV.U32 R124, RZ, RZ, R223 ;  /* 0x000000ffff7c7224 */ /* 0x000fe200078e00df */
[----:B------:R-:W-:Y:S02]  /*25720*/  LDSM.16.M88.4 R8, [R3+0x2880] ;  /* 0x002880000308783b */ /* 0x000fe40000000200 */
[----:B--2---:R-:W-:Y:S02]  /*25730*/  HMMA.1688.F32.TF32 R4, R204, R24, R84 ;  /* 0x00000018cc04723c */ /* 0x004fe40000081054 */
[----:B------:R-:W-:Y:S04]  /*25740*/  STL.64 [R1+0x1368], R32 ;  /* 0x0013682001007387 */ /* 0x000fe80000100a00 */
        /* <DEDUP_REMOVED lines=8> */
[----:B------:R2:W-:Y:S01]  /*257d0*/  STL.64 [R1+0x2d8], R6 ;  /* 0x0002d80601007387 */ /* 0x0005e20000100a00 */
[----:B------:R-:W-:Y:S03]  /*257e0*/  HMMA.1688.F32.TF32 R140, R244, R20, R140 ;  /* 0x00000014f48c723c */ /* 0x000fe6000008108c */
[----:B------:R-:W3:Y:S01]  /*257f0*/  LDSM.16.M88.4 R12, [R3+0x2080] ;  /* 0x00208000030c783b */ /* 0x000ee20000000200 */
[----:B------:R-:W-:-:S02]  /*25800*/  IMAD.MOV.U32 R125, RZ, RZ, R222 ;  /* 0x000000ffff7d7224 */ /* 0x000fc400078e00de */
[----:B------:R-:W-:Y:S01]  /*25810*/  IMAD.MOV.U32 R126, RZ, RZ, R221 ;  /* 0x000000ffff7e7224 */ /* 0x000fe200078e00dd */
[----:B------:R-:W-:Y:S01]  /*25820*/  LDSM.16.M88.4 R240, [R3+0x3880] ;  /* 0x0038800003f0783b */ /* 0x000fe20000000200 */
[----:B--2---:R-:W-:Y:S01]  /*25830*/  HMMA.1688.F32.TF32 R4, R204, R20, R80 ;  /* 0x00000014cc04723c */ /* 0x004fe20000081050 */
[----:B------:R-:W-:Y:S02]  /*25840*/  IMAD.MOV.U32 R116, RZ, RZ, R219 ;  /* 0x000000ffff747224 */ /* 0x000fe400078e00db */
[----:B------:R-:W-:Y:S05]  /*25850*/  LDSM.16.M88.4 R232, [R3+0x4880] ;  /* 0x0048800003e8783b */ /* 0x000fea0000000200 */
[-C--:B-1----:R-:W-:Y:S01]  /*25860*/  HMMA.1688.F32.TF32 R104, R160, R16.reuse, R152 ;  /* 0x00000010a068723c */ /* 0x082fe20000081098 */
[----:B------:R-:W-:Y:S04]  /*25870*/  STL.64 [R1+0x1388], R36 ;  /* 0x0013882401007387 */ /* 0x000fe80000100a00 */
[----:B------:R-:W-:Y:S01]  /*25880*/  STL [R1+0x12dc], R100 ;  /* 0x0012dc6401007387 */ /* 0x000fe20000100800 */
[----:B------:R-:W-:Y:S01]  /*25890*/  IMAD.MOV.U32 R120, RZ, RZ, R227 ;  /* 0x000000ffff787224 */ /* 0x000fe200078e00e3 */
[----:B------:R-:W-:Y:S01]  /*258a0*/  MOV R123, R224 ;  /* 0x000000e0007b7202 */ /* 0x000fe20000000f00 */
[----:B------:R-:W-:Y:S01]  /*258b0*/  HMMA.1688.F32.TF32 R40, R88, R16, R236 ;  /* 0x000000105828723c */ /* 0x000fe200000810ec */
[----:B------:R-:W-:Y:S01]  /*258c0*/  IMAD.MOV.U32 R121, RZ, RZ, R226 ;  /* 0x000000ffff797224 */ /* 0x000fe200078e00e2 */
[----:B------:R-:W-:Y:S01]  /*258d0*/  LDSM.16.M88.4 R228, [R3+0x5080] ;  /* 0x0050800003e4783b */ /* 0x000fe20000000200 */
[----:B------:R-:W-:-:S02]  /*258e0*/  IMAD.MOV.U32 R122, RZ, RZ, R225 ;  /* 0x000000ffff7a7224 */ /* 0x000fc400078e00e1 */
[----:B------:R-:W-:Y:S01]  /*258f0*/  IMAD.MOV.U32 R117, RZ, RZ, R218 ;  /* 0x000000ffff757224 */ /* 0x000fe200078e00da */
[----:B------:R-:W1:Y:S02]  /*25900*/  LDSM.16.M88.4 R220, [R3+0x6080] ;  /* 0x0060800003dc783b */ /* 0x000e640000000200 */
[----:B------:R-:W-:Y:S01]  /*25910*/  IMAD.MOV.U32 R29, RZ, RZ, R4 ;  /* 0x000000ffff1d7224 */ /* 0x000fe200078e0004 */
[----:B------:R-:W-:Y:S01]  /*25920*/  MOV R24, R7 ;  /* 0x0000000700187202 */ /* 0x000fe20000000f00 */
[----:B------:R-:W-:Y:S01]  /*25930*/  IMAD.MOV.U32 R28, RZ, RZ, R5 ;  /* 0x000000ffff1c7224 */ /* 0x000fe200078e0005 */
[----:B------:R-:W-:Y:S01]  /*25940*/  LDSM.16.M88.4 R208, [R3+0x7880] ;  /* 0x0078800003d0783b */ /* 0x000fe20000000200 */
[----:B------:R-:W-:Y:S02]  /*25950*/  IMAD.MOV.U32 R25, RZ, RZ, R6 ;  /* 0x000000ffff197224 */ /* 0x000fe400078e0006 */
[----:B------:R-:W-:Y:S01]  /*25960*/  HMMA.1688.F32.TF32 R4, R204, R16, R72 ;  /* 0x00000010cc04723c */ /* 0x000fe20000081048 */
[----:B------:R-:W-:Y:S04]  /*25970*/  STL [R1+0x12d8], R101 ;  /* 0x0012d86501007387 */ /* 0x000fe80000100800 */
[----:B------:R-:W-:Y:S04]  /*25980*/  STL [R1+0x12d4], R102 ;  /* 0x0012d46601007387 */ /* 0x000fe80000100800 */
[----:B------:R-:W-:Y:S04]  /*25990*/  STL [R1+0x12d0], R103 ;  /* 0x0012d06701007387 */ /* 0x000fe80000100800 */
[----:B------:R-:W-:Y:S04]  /*259a0*/  STL.64 [R1+0x13a0], R142 ;  /* 0x0013a08e01007387 */ /* 0x000fe80000100a00 */
[----:B------:R-:W-:Y:S04]  /*259b0*/  STL.64 [R1+0x1398], R140 ;  /* 0x0013988c01007387 */ /* 0x000fe80000100a00 */
        /* <DEDUP_REMOVED lines=8> */
[----:B------:R-:W-:Y:S04]  /*25a40*/  STL.64 [R1+0x240], R4 ;  /* 0x0002400401007387 */ /* 0x000fe80000100a00 */
[----:B------:R-:W-:Y:S04]  /*25a50*/  STL.64 [R1+0x248], R6 ;  /* 0x0002480601007387 */ /* 0x000fe80000100a00 */
[----:B------:R-:W2:Y:S04]  /*25a60*/  LDL.LU R212, [R1+0x120] ;  /* 0x0001200001d47983 */ /* 0x000ea80000300800 */
[----:B------:R-:W2:Y:S04]  /*25a70*/  LDL.LU R213, [R1+0x124] ;  /* 0x0001240001d57983 */ /* 0x000ea80000300800 */
[----:B------:R-:W2:Y:S04]  /*25a80*/  LDL.LU R214, [R1+0x128] ;  /* 0x0001280001d67983 */ /* 0x000ea80000300800 */
[----:B------:R-:W2:Y:S04]  /*25a90*/  LDL.LU R215, [R1+0x12c] ;  /* 0x00012c0001d77983 */ /* 0x000ea80000300800 */
        /* <DEDUP_REMOVED lines=28> */
[----:B------:R-:W-:-:S03]  /*25c60*/  IMAD.MOV.U32 R118, RZ, RZ, R217 ;  /* 0x000000ffff767224 */ /* 0x000fc600078e00d9 */
[----:B------:R-:W-:Y:S04]  /*25c70*/  LDSM.16.M88.4 R4, [R3+0x3080] ;  /* 0x003080000304783b */ /* 0x000fe80000000200 */
[----:B------:R-:W-:Y:S04]  /*25c80*/  LDSM.16.M88.4 R236, [R3+0x4080] ;  /* 0x0040800003ec783b */ /* 0x000fe80000000200 */
[----:B------:R-:W-:Y:S04]  /*25c90*/  LDSM.16.M88.4 R224, [R3+0x5880] ;  /* 0x0058800003e0783b */ /* 0x000fe80000000200 */
[----:B------:R-:W1:Y:S01]  /*25ca0*/  LDSM.16.M88.4 R216, [R3+0x6880] ;  /* 0x0068800003d8783b */ /* 0x000e620000000200 */
[-C--:B---3--:R-:W-:Y:S08]  /*25cb0*/  HMMA.1688.F32.TF32 R108, R160, R12.reuse, R108 ;  /* 0x0000000ca06c723c */ /* 0x088ff0000008106c */
[-C--:B------:R-:W-:Y:S08]  /*25cc0*/  HMMA.1688.F32.TF32 R32, R204, R12.reuse, R68 ;  /* 0x0000000ccc20723c */ /* 0x080ff00000081044 */
[----:B------:R-:W-:Y:S07]  /*25cd0*/  HMMA.1688.F32.TF32 R148, R244, R12, R200 ;  /* 0x0000000cf494723c */ /* 0x000fee00000810c8 */
[----:B------:R-:W-:Y:S04]  /*25ce0*/  STL [R1+0x130c], R108 ;  /* 0x00130c6c01007387 */ /* 0x000fe80000100800 */
[----:B------:R-:W-:Y:S01]  /*25cf0*/  STL [R1+0x1308], R109 ;  /* 0x0013086d01007387 */ /* 0x000fe20000100800 */
[C---:B-1----:R-:W-:Y:S03]  /*25d00*/  HMMA.1688.F32.TF32 R200, R88.reuse, R220, R128 ;  /* 0x000000dc58c8723c */ /* 0x042fe60000081080 */
[----:B------:R-:W-:Y:S04]  /*25d10*/  STL [R1+0x1304], R110 ;  /* 0x0013046e01007387 */ /* 0x000fe80000100800 */
[----:B------:R-:W-:Y:S04]  /*25d20*/  STL [R1+0x1300], R111 ;  /* 0x0013006f01007387 */ /* 0x000fe80000100800 */
[----:B------:R-:W-:Y:S01]  /*25d30*/  STL.64 [R1+0x120], R32 ;  /* 0x0001202001007387 */ /* 0x000fe20000100a00 */
[C---:B------:R-:W-:Y:S03]  /*25d40*/  HMMA.1688.F32.TF32 R80, R88.reuse, R216, R124 ;  /* 0x000000d85850723c */ /* 0x040fe6000008107c */
[----:B------:R-:W-:Y:S04]  /*25d50*/  STL.64 [R1+0x128], R34 ;  /* 0x0001282201007387 */ /* 0x000fe80000100a00 */
[----:B------:R-:W3:Y:S01]  /*25d60*/  LDL.LU R95, [R1+0x2f0] ;  /* 0x0002f000015f7983 */ /* 0x000ee20000300800 */
[C---:B--2---:R-:W-:Y:S03]  /*25d70*/  HMMA.1688.F32.TF32 R44, R88.reuse, R12, R212 ;  /* 0x0000000c582c723c */ /* 0x044fe600000810d4 */
[----:B------:R-:W1:Y:S05]  /*25d80*/  LDSM.16.M88.4 R212, [R3+0x7080] ;  /* 0x0070800003d4783b */ /* 0x000e6a0000000200 */
[----:B----4-:R-:W-:Y:S07]  /*25d90*/  HMMA.1688.F32.TF32 R68, R88, R228, R192 ;  /* 0x000000e45844723c */ /* 0x010fee00000810c0 */
[----:B------:R-:W-:-:S02]  /*25da0*/  IMAD.MOV.U32 R192, RZ, RZ, R174 ;  /* 0x000000ffffc07224 */ /* 0x000fc400078e00ae */
[----:B------:R-:W-:Y:S01]  /*25db0*/  IMAD.MOV.U32 R193, RZ, RZ, R173 ;  /* 0x000000ffffc17224 */ /* 0x000fe200078e00ad */
[----:B-----5:R-:W-:Y:S01]  /*25dc0*/  HMMA.1688.F32.TF32 R64, R88, R232, R64 ;  /* 0x000000e85840723c */ /* 0x020fe20000081040 */
[----:B------:R-:W-:-:S07]  /*25dd0*/  IMAD.MOV.U32 R194, RZ, RZ, R172 ;  /* 0x000000ffffc27224 */ /* 0x000fce00078e00ac */
[C---:B-1----:R-:W-:Y:S08]  /*25de0*/  HMMA.1688.F32.TF32 R84, R88.reuse, R212, R120 ;  /* 0x000000d45854723c */ /* 0x042ff00000081078 */
[----:B------:R-:W-:Y:S01]  /*25df0*/  HMMA.1688.F32.TF32 R60, R88, R236, R60 ;  /* 0x000000ec583c723c */ /* 0x000fe2000008103c */
[----:B------:R-:W-:-:S07]  /*25e00*/  MOV R195, R177 ;  /* 0x000000b100c37202 */ /* 0x000fce0000000f00 */
[C---:B------:R-:W-:Y:S08]  /*25e10*/  HMMA.1688.F32.TF32 R52, R88.reuse, R4, R52 ;  /* 0x000000045834723c */ /* 0x040ff00000081034 */
[C---:B------:R-:W-:Y:S08]  /*25e20*/  HMMA.1688.F32.TF32 R48, R88.reuse, R8, R48 ;  /* 0x000000085830723c */ /* 0x040ff00000081030 */
[C---:B------:R-:W-:Y:S08]  /*25e30*/  HMMA.1688.F32.TF32 R56, R88.reuse, R240, R56 ;  /* 0x000000f05838723c */ /* 0x040ff00000081038 */
[C---:B------:R-:W-:Y:S08]  /*25e40*/  HMMA.1688.F32.TF32 R72, R88.reuse, R224, R248 ;  /* 0x000000e05848723c */ /* 0x040ff000000810f8 */
[----:B------:R-:W-:Y:S01]  /*25e50*/  HMMA.1688.F32.TF32 R88, R88, R208, R116 ;  /* 0x000000d05858723c */ /* 0x000fe20000081074 */
[----:B------:R-:W2:Y:S04]  /*25e60*/  LDL.LU R116, [R1+0x130] ;  /* 0x0001300001747983 */ /* 0x000ea80000300800 */
[----:B------:R-:W2:Y:S04]  /*25e70*/  LDL.LU R117, [R1+0x134] ;  /* 0x0001340001757983 */ /* 0x000ea80000300800 */
[----:B------:R-:W2:Y:S04]  /*25e80*/  LDL.LU R118, [R1+0x138] ;  /* 0x0001380001767983 */ /* 0x000ea80000300800 */
[----:B------:R-:W2:Y:S04]  /*25e90*/  LDL.LU R119, [R1+0x13c] ;  /* 0x00013c0001777983 */ /* 0x000ea80000300800 */
[----:B------:R-:W4:Y:S04]  /*25ea0*/  LDL.LU R174, [R1+0x13d8] ;  /* 0x0013d80001ae7983 */ /* 0x000f280000300800 */
[----:B------:R-:W5:Y:S04]  /*25eb0*/  LDL.LU R173, [R1+0x13d4] ;  /* 0x0013d40001ad7983 */ /* 0x000f680000300800 */
[----:B------:R-:W2:Y:S04]  /*25ec0*/  LDL.LU R172, [R1+0x13d0] ;  /* 0x0013d00001ac7983 */ /* 0x000ea80000300800 */
[----:B------:R-:W3:Y:S04]  /*25ed0*/  LDL.LU R177, [R1+0x13cc] ;  /* 0x0013cc0001b17983 */ /* 0x000ee80000300800 */
[----:B------:R-:W3:Y:S04]  /*25ee0*/  LDL.LU R168, [R1+0x160] ;  /* 0x0001600001a87983 */ /* 0x000ee80000300800 */
[----:B------:R-:W3:Y:S04]  /*25ef0*/  LDL.LU R169, [R1+0x164] ;  /* 0x0001640001a97983 */ /* 0x000ee80000300800 */
[----:B------:R-:W3:Y:S01]  /*25f00*/  LDL.LU R170, [R1+0x168] ;  /* 0x0001680001aa7983 */ /* 0x000ee20000300800 */
[----:B------:R-:W-:-:S03]  /*25f10*/  IMAD.MOV.U32 R131, RZ, RZ, R176 ;  /* 0x000000ffff837224 */ /* 0x000fc600078e00b0 */
[----:B------:R-:W3:Y:S04]  /*25f20*/  LDL.LU R171, [R1+0x16c] ;  /* 0x00016c0001ab7983 */ /* 0x000ee80000300800 */
[----:B------:R-:W3:Y:S04]  /*25f30*/  LDL.LU R128, [R1+0x50] ;  /* 0x0000500001807983 */ /* 0x000ee80000300800 */
[----:B------:R-:W3:Y:S04]  /*25f40*/  LDL.LU R129, [R1+0x54] ;  /* 0x0000540001817983 */ /* 0x000ee80000300800 */
[----:B------:R-:W3:Y:S04]  /*25f50*/  LDL.LU R130, [R1+0x58] ;  /* 0x0000580001827983 */ /* 0x000ee80000300800 */
[----:B------:R-:W3:Y:S01]  /*25f60*/  LDL.LU R176, [R1+0x13c8] ;  /* 0x0013c80001b07983 */ /* 0x000ee20000300800 */
[----:B------:R-:W-:Y:S01]  /*25f70*/  IMAD.MOV.U32 R196, RZ, RZ, R175 ;  /* 0x000000ffffc47224 */ /* 0x000fe200078e00af */
[----:B------:R-:W-:Y:S01]  /*25f80*/  MOV R198, R179 ;  /* 0x000000b300c67202 */ /* 0x000fe20000000f00 */
[----:B------:R-:W-:-:S02]  /*25f90*/  IMAD.MOV.U32 R197, RZ, RZ, R178 ;  /* 0x000000ffffc57224 */ /* 0x000fc400078e00b2 */
[----:B----4-:R-:W-:Y:S01]  /*25fa0*/  IMAD.MOV.U32 R127, RZ, RZ, R174 ;  /* 0x000000ffff7f7224 */ /* 0x010fe200078e00ae */
[----:B-----5:R-:W-:Y:S01]  /*25fb0*/  MOV R126, R173 ;  /* 0x000000ad007e7202 */ /* 0x020fe20000000f00 */
[----:B--2---:R-:W-:Y:S02]  /*25fc0*/  IMAD.MOV.U32 R125, RZ, RZ, R172 ;  /* 0x000000ffff7d7224 */ /* 0x004fe400078e00ac */
[----:B---3--:R-:W-:Y:S02]  /*25fd0*/  IMAD.MOV.U32 R124, RZ, RZ, R177 ;  /* 0x000000ffff7c7224 */ /* 0x008fe400078e00b1 */
[----:B------:R-:W2:Y:S04]  /*25fe0*/  LDL.LU R177, [R1+0x13c4] ;  /* 0x0013c40001b17983 */ /* 0x000ea80000300800 */
[----:B------:R-:W3:Y:S04]  /*25ff0*/  LDL.LU R172, [R1+0x13c0] ;  /* 0x0013c00001ac7983 */ /* 0x000ee80000300800 */
[----:B------:R-:W3:Y:S04]  /*26000*/  LDL.LU R173, [R1+0x13bc] ;  /* 0x0013bc0001ad7983 */ /* 0x000ee80000300800 */
[----:B------:R-:W3:Y:S04]  /*26010*/  LDL.LU R174, [R1+0x13b8] ;  /* 0x0013b80001ae7983 */ /* 0x000ee80000300800 */
[----:B------:R-:W4:Y:S04]  /*26020*/  LDL.LU R120, [R1+0xe0] ;  /* 0x0000e00001787983 */ /* 0x000f280000300800 */
[----:B------:R-:W4:Y:S04]  /*26030*/  LDL.LU R121, [R1+0xe4] ;  /* 0x0000e40001797983 */ /* 0x000f280000300800 */
[----:B------:R-:W4:Y:S04]  /*26040*/  LDL.LU R122, [R1+0xe8] ;  /* 0x0000e800017a7983 */ /* 0x000f280000300800 */
[----:B------:R-:W4:Y:S04]  /*26050*/  LDL.LU R123, [R1+0xec] ;  /* 0x0000ec00017b7983 */ /* 0x000f280000300800 */
[----:B------:R-:W3:Y:S04]  /*26060*/  LDL.LU R175, [R1+0x13b4] ;  /* 0x0013b40001af7983 */ /* 0x000ee80000300800 */
[----:B------:R-:W2:Y:S04]  /*26070*/  LDL.LU R178, [R1+0x13b0] ;  /* 0x0013b00001b27983 */ /* 0x000ea80000300800 */
[----:B------:R-:W2:Y:S01]  /*26080*/  LDL.LU R179, [R1+0x13ac] ;  /* 0x0013ac0001b37983 */ /* 0x000ea20000300800 */
[----:B------:R-:W-:Y:S01]  /*26090*/  IMAD.MOV.U32 R248, RZ, RZ, R115 ;  /* 0x000000fffff87224 */ /* 0x000fe200078e0073 */
[----:B------:R-:W-:Y:S01]  /*260a0*/  MOV R250, R113 ;  /* 0x0000007100fa7202 */ /* 0x000fe20000000f00 */
[----:B------:R-:W-:-:S02]  /*260b0*/  IMAD.MOV.U32 R249, RZ, RZ, R114 ;  /* 0x000000fffff97224 */ /* 0x000fc400078e0072 */
[----:B------:R-:W-:Y:S01]  /*260c0*/  IMAD.MOV.U32 R251, RZ, RZ, R112 ;  /* 0x000000fffffb7224 */ /* 0x000fe200078e0070 */
[-C--:B------:R-:W-:Y:S01]  /*260d0*/  HMMA.1688.F32.TF32 R32, R204, R8.reuse, R132 ;  /* 0x00000008cc20723c */ /* 0x080fe20000081084 */
[----:B------:R-:W-:Y:S02]  /*260e0*/  IMAD.MOV.U32 R199, RZ, RZ, R0 ;  /* 0x000000ffffc77224 */ /* 0x000fe400078e0000 */
[----:B------:R-:W5:Y:S11]  /*260f0*/  LDL.LU R0, [R1+0x13a8] ;  /* 0x0013a80001007983 */ /* 0x000f760000300800 */
[----:B------:R-:W-:Y:S10]  /*26100*/  @!UPT UIADD3 URZ, URZ, URZ, URZ ;  /* 0x0000003f3f3ff290 */ /* 0x000ff4000fffe03f */
[----:B------:R-:W-:Y:S01]  /*26110*/  IMAD.MOV.U32 R108, RZ, RZ, R35 ;  /* 0x000000ffff6c7224 */ /* 0x000fe200078e0023 */
[C---:B------:R-:W-:Y:S08]  /*26120*/  HMMA.1688.F32.TF32 R152, R244.reuse, R8, R116 ;  /* 0x00000008f498723c */ /* 0x040ff00000081074 */
[----:B------:R-:W-:Y:S08]  /*26130*/  HMMA.1688.F32.TF32 R144, R244, R16, R144 ;  /* 0x00000010f490723c */ /* 0x000ff00000081090 */
[----:B---3--:R-:W-:Y:S11]  /*26140*/  HMMA.1688.F32.TF32 R112, R160, R8, R172 ;  /* 0x00000008a070723c */ /* 0x008ff600000810ac */
[----:B------:R-:W-:Y:S11]  /*26150*/  @!UPT UIADD3 URZ, URZ, URZ, URZ ;  /* 0x0000003f3f3ff290 */ /* 0x000ff6000fffe03f */
[----:B------:R-:W-:Y:S01]  /*26160*/  @!UPT UIADD3 URZ, URZ, URZ, URZ ;  /* 0x0000003f3f3ff290 */ /* 0x000fe2000fffe03f */
[----:B------:R-:W-:Y:S04]  /*26170*/  STL [R1+0x131c], R112 ;  /* 0x00131c7001007387 */ /* 0x000fe80000100800 */
[----:B------:R-:W-:Y:S04]  /*26180*/  STL [R1+0x1318], R113 ;  /* 0x0013187101007387 */ /* 0x000fe80000100800 */
[----:B------:R-:W-:Y:S04]  /*26190*/  STL [R1+0x1314], R114 ;  /* 0x0013147201007387 */ /* 0x000fe80000100800 */
[----:B------:R-:W-:Y:S04]  /*261a0*/  STL [R1+0x1310], R115 ;  /* 0x0013107301007387 */ /* 0x000fe80000100800 */
[----:B------:R-:W-:Y:S04]  /*261b0*/  STL.64 [R1+0x110], R32 ;  /* 0x0001102001007387 */ /* 0x000fe80000100a00 */
[----:B------:R1:W-:Y:S02]  /*261c0*/  STL [R1+0x118], R34 ;  /* 0x0001182201007387 */ /* 0x0003e40000100800 */
[-C--:B-1----:R-:W-:Y:S08]  /*261d0*/  HMMA.1688.F32.TF32 R32, R204, R4.reuse, R76 ;  /* 0x00000004cc20723c */ /* 0x082ff0000008104c */
[-C--:B--2---:R-:W-:Y:S01]  /*261e0*/  HMMA.1688.F32.TF32 R116, R160, R4.reuse, R176 ;  /* 0x00000004a074723c */ /* 0x084fe200000810b0 */
[----:B------:R-:W-:Y:S04]  /*261f0*/  STL [R1+0x1320], R108 ;  /* 0x0013206c01007387 */ /* 0x000fe80000100800 */
[----:B------:R-:W-:Y:S03]  /*26200*/  LDS R76, [R252+0x13800] ;  /* 0x01380000fc4c7984 */ /* 0x000fe60000000800 */
[----:B------:R-:W-:Y:S01]  /*26210*/  HMMA.1688.F32.TF32 R156, R244, R4, R168 ;  /* 0x00000004f49c723c */ /* 0x000fe200000810a8 */
[----:B------:R-:W-:Y:S04]  /*26220*/  LDS R78, [R252+0x13c00] ;  /* 0x013c0000fc4e7984 */ /* 0x000fe80000000800 */
[----:B------:R-:W-:Y:S03]  /*26230*/  LDS R77, [R95+0x13800] ;  /* 0x013800005f4d7984 */ /* 0x000fe60000000800 */
[----:B------:R-:W-:Y:S01]  /*26240*/  IMAD.MOV.U32 R21, RZ, RZ, R32 ;  /* 0x000000ffff157224 */ /* 0x000fe200078e0020 */
[----:B------:R-:W-:Y:S01]  /*26250*/  MOV R20, R33 ;  /* 0x0000002100147202 */ /* 0x000fe20000000f00 */
[----:B------:R-:W-:Y:S01]  /*26260*/  IMAD.MOV.U32 R17, RZ, RZ, R34 ;  /* 0x000000ffff117224 */ /* 0x000fe200078e0022 */
[C---:B------:R-:W-:Y:S01]  /*26270*/  HMMA.1688.F32.TF32 R132, R160.reuse, R228, R196 ;  /* 0x000000e4a084723c */ /* 0x040fe200000810c4 */
[----:B------:R-:W-:Y:S01]  /*26280*/  IMAD.MOV.U32 R16, RZ, RZ, R35 ;  /* 0x000000ffff107224 */ /* 0x000fe200078e0023 */
[----:B------:R-:W1:Y:S06]  /*26290*/  LDS R79, [R95+0x13c00] ;  /* 0x013c00005f4f7984 */ /* 0x000e6c0000000800 */
[----:B------:R-:W-:Y:S01]  /*262a0*/  HMMA.1688.F32.TF32 R32, R160, R224, R192 ;  /* 0x000000e0a020723c */ /* 0x000fe200000810c0 */
[----:B------:R-:W-:Y:S04]  /*262b0*/  STL [R1+0x132c], R117 ;  /* 0x00132c7501007387 */ /* 0x000fe80000100800 */
[----:B------:R-:W-:Y:S04]  /*262c0*/  STL [R1+0x1328], R118 ;  /* 0x0013287601007387 */ /* 0x000fe80000100800 */
[----:B------:R2:W-:Y:S04]  /*262d0*/  STL [R1+0x1324], R119 ;  /* 0x0013247701007387 */ /* 0x0005e80000100800 */
[----:B------:R-:W3:Y:S04]  /*262e0*/  LDL.LU R192, [R1+0x2c0] ;  /* 0x0002c00001c07983 */ /* 0x000ee80000300800 */
[----:B------:R-:W3:Y:S04]  /*262f0*/  LDL.LU R193, [R1+0x2c4] ;  /* 0x0002c40001c17983 */ /* 0x000ee80000300800 */
[----:B------:R-:W3:Y:S03]  /*26300*/  LDL.LU R194, [R1+0x2c8] ;  /* 0x0002c80001c27983 */ /* 0x000ee60000300800 */
[----:B------:R-:W-:Y:S01]  /*26310*/  IMAD.MOV.U32 R101, RZ, RZ, R32 ;  /* 0x000000ffff657224 */ /* 0x000fe200078e0020 */
[----:B------:R-:W-:Y:S01]  /*26320*/  MOV R102, R33 ;  /* 0x0000002100667202 */ /* 0x000fe20000000f00 */
[----:B------:R-:W-:Y:S01]  /*26330*/  IMAD.MOV.U32 R103, RZ, RZ, R34 ;  /* 0x000000ffff677224 */ /* 0x000fe200078e0022 */
[----:B------:R-:W3:Y:S01]  /*26340*/  LDL.LU R195, [R1+0x2cc] ;  /* 0x0002cc0001c37983 */ /* 0x000ee20000300800 */
[----:B------:R-:W-:-:S02]  /*26350*/  IMAD.MOV.U32 R96, RZ, RZ, R35 ;  /* 0x000000ffff607224 */ /* 0x000fc400078e0023 */
[----:B------:R-:W-:Y:S01]  /*26360*/  HMMA.1688.F32.TF32 R32, R160, R220, R248 ;  /* 0x000000dca020723c */ /* 0x000fe200000810f8 */
[----:B------:R-:W2:Y:S04]  /*26370*/  LDL.LU R248, [R1+0x2b0] ;  /* 0x0002b00001f87983 */ /* 0x000ea80000300800 */
[----:B------:R-:W2:Y:S04]  /*26380*/  LDL.LU R249, [R1+0x2b4] ;  /* 0x0002b40001f97983 */ /* 0x000ea80000300800 */
[----:B------:R-:W2:Y:S04]  /*26390*/  LDL.LU R250, [R1+0x2b8] ;  /* 0x0002b80001fa7983 */ /* 0x000ea80000300800 */
[----:B------:R-:W2:Y:S04]  /*263a0*/  LDL.LU R251, [R1+0x2bc] ;  /* 0x0002bc0001fb7983 */ /* 0x000ea80000300800 */
[----:B------:R-:W5:Y:S04]  /*263b0*/  LDL.LU R168, [R1+0x2a0] ;  /* 0x0002a00001a87983 */ /* 0x000f680000300800 */
[----:B------:R-:W5:Y:S03]  /*263c0*/  LDL.LU R169, [R1+0x2a4] ;  /* 0x0002a40001a97983 */ /* 0x000f660000300800 */
[----:B------:R-:W-:Y:S01]  /*263d0*/  IMAD.MOV.U32 R25, RZ, RZ, R32 ;  /* 0x000000ffff197224 */ /* 0x000fe200078e0020 */
[----:B------:R-:W-:Y:S01]  /*263e0*/  MOV R28, R33 ;  /* 0x00000021001c7202 */ /* 0x000fe20000000f00 */
[----:B------:R-:W-:Y:S01]  /*263f0*/  IMAD.MOV.U32 R29, RZ, RZ, R34 ;  /* 0x000000ffff1d7224 */ /* 0x000fe200078e0022 */
[----:B------:R-:W5:Y:S01]  /*26400*/  LDL.LU R170, [R1+0x2a8] ;  /* 0x0002a80001aa7983 */ /* 0x000f620000300800 */
[----:B------:R-:W-:-:S02]  /*26410*/  IMAD.MOV.U32 R100, RZ, RZ, R35 ;  /* 0x000000ffff647224 */ /* 0x000fc400078e0023 */
[----:B------:R-:W-:Y:S01]  /*26420*/  HMMA.1688.F32.TF32 R32, R160, R216, R188 ;  /* 0x000000d8a020723c */ /* 0x000fe200000810bc */
[----:B------:R-:W5:Y:S04]  /*26430*/  LDL.LU R171, [R1+0x2ac] ;  /* 0x0002ac0001ab7983 */ /* 0x000f680000300800 */
[----:B------:R-:W5:Y:S04]  /*26440*/  LDL.LU R36, [R1+0x290] ;  /* 0x0002900001247983 */ /* 0x000f680000300800 */
[----:B------:R-:W5:Y:S04]  /*26450*/  LDL.LU R37, [R1+0x294] ;  /* 0x0002940001257983 */ /* 0x000f680000300800 */
[----:B------:R-:W5:Y:S04]  /*26460*/  LDL.LU R38, [R1+0x298] ;  /* 0x0002980001267983 */ /* 0x000f680000300800 */
[----:B------:R-:W5:Y:S04]  /*26470*/  LDL.LU R39, [R1+0x29c] ;  /* 0x00029c0001277983 */ /* 0x000f680000300800 */
[----:B------:R-:W5:Y:S03]  /*26480*/  LDL.LU R136, [R1+0x280] ;  /* 0x0002800001887983 */ /* 0x000f660000300800 */
[----:B------:R-:W-:Y:S01]  /*26490*/  IMAD.MOV.U32 R105, RZ, RZ, R32 ;  /* 0x000000ffff697224 */ /* 0x000fe200078e0020 */
[----:B------:R-:W-:Y:S01]  /*264a0*/  MOV R106, R33 ;  /* 0x00000021006a7202 */ /* 0x000fe20000000f00 */
[----:B------:R-:W-:Y:S01]  /*264b0*/  IMAD.MOV.U32 R107, RZ, RZ, R34 ;  /* 0x000000ffff6b7224 */ /* 0x000fe200078e0022 */
[----:B------:R-:W5:Y:S01]  /*264c0*/  LDL.LU R137, [R1+0x284] ;  /* 0x0002840001897983 */ /* 0x000f620000300800 */
[----:B------:R-:W-:-:S02]  /*264d0*/  IMAD.MOV.U32 R24, RZ, RZ, R35 ;  /* 0x000000ffff187224 */ /* 0x000fc400078e0023 */
[C---:B------:R-:W-:Y:S01]  /*264e0*/  HMMA.1688.F32.TF32 R32, R160.reuse, R212, R184 ;  /* 0x000000d4a020723c */ /* 0x040fe200000810b8 */
[----:B------:R-:W5:Y:S04]  /*264f0*/  LDL.LU R138, [R1+0x288] ;  /* 0x00028800018a7983 */ /* 0x000f680000300800 */
[----:B------:R-:W5:Y:S03]  /*26500*/  LDL.LU R139, [R1+0x28c] ;  /* 0x00028c00018b7983 */ /* 0x000f660000300800 */
[C---:B----4-:R-:W-:Y:S08]  /*26510*/  HMMA.1688.F32.TF32 R120, R160.reuse, R240, R120 ;  /* 0x000000f0a078723c */ /* 0x050ff00000081078 */
[----:B------:R-:W-:Y:S08]  /*26520*/  HMMA.1688.F32.TF32 R124, R160, R236, R124 ;  /* 0x000000eca07c723c */ /* 0x000ff0000008107c */
[----:B------:R-:W-:Y:S01]  /*26530*/  IMAD.MOV.U32 R109, RZ, RZ, R32 ;  /* 0x000000ffff6d7224 */ /* 0x000fe200078e0020 */
[----:B------:R-:W-:Y:S01]  /*26540*/  MOV R110, R33 ;  /* 0x00000021006e7202 */ /* 0x000fe20000000f00 */
[----:B------:R-:W4:Y:S01]  /*26550*/  LDL.LU R32, [R1+0x270] ;  /* 0x0002700001207983 */ /* 0x000f220000300800 */
[----:B------:R-:W-:-:S03]  /*26560*/  IMAD.MOV.U32 R111, RZ, RZ, R34 ;  /* 0x000000ffff6f7224 */ /* 0x000fc600078e0022 */
[----:B------:R-:W4:Y:S01]  /*26570*/  LDL.LU R33, [R1+0x274] ;  /* 0x0002740001217983 */ /* 0x000f220000300800 */
[C---:B------:R-:W-:Y:S03]  /*26580*/  HMMA.1688.F32.TF32 R128, R160.reuse, R232, R128 ;  /* 0x000000e8a080723c */ /* 0x040fe60000081080 */
[----:B------:R-:W4:Y:S04]  /*26590*/  LDL.LU R34, [R1+0x278] ;  /* 0x0002780001227983 */ /* 0x000f280000300800 */
[----:B------:R-:W4:Y:S01]  /*265a0*/  LDL.LU R196, [R1+0x260] ;  /* 0x0002600001c47983 */ /* 0x000f220000300800 */
[----:B------:R-:W-:Y:S03]  /*265b0*/  HMMA.1688.F32.TF32 R112, R160, R208, R180 ;  /* 0x000000d0a070723c */ /* 0x000fe600000810b4 */
[----:B------:R-:W4:Y:S04]  /*265c0*/  LDL.LU R197, [R1+0x264] ;  /* 0x0002640001c57983 */ /* 0x000f280000300800 */
[----:B------:R-:W4:Y:S04]  /*265d0*/  LDL.LU R198, [R1+0x268] ;  /* 0x0002680001c67983 */ /* 0x000f280000300800 */
[----:B------:R-:W4:Y:S01]  /*265e0*/  LDL.LU R199, [R1+0x26c] ;  /* 0x00026c0001c77983 */ /* 0x000f220000300800 */
[C---:B---3--:R-:W-:Y:S03]  /*265f0*/  HMMA.1688.F32.TF32 R160, R244.reuse, R240, R192 ;  /* 0x000000f0f4a0723c */ /* 0x048fe600000810c0 */
[----:B------:R-:W3:Y:S04]  /*26600*/  LDL.LU R192, [R1+0x230] ;  /* 0x0002300001c07983 */ /* 0x000ee80000300800 */
[----:B------:R-:W3:Y:S04]  /*26610*/  LDL.LU R193, [R1+0x234] ;  /* 0x0002340001c17983 */ /* 0x000ee80000300800 */
[----:B------:R-:W3:Y:S04]  /*26620*/  LDL.LU R194, [R1+0x238] ;  /* 0x0002380001c27983 */ /* 0x000ee80000300800 */
[----:B------:R-:W3:Y:S01]  /*26630*/  LDL.LU R195, [R1+0x23c] ;  /* 0x00023c0001c37983 */ /* 0x000ee20000300800 */
[----:B--2---:R-:W-:Y:S03]  /*26640*/  HMMA.1688.F32.TF32 R164, R244, R236, R248 ;  /* 0x000000ecf4a4723c */ /* 0x004fe600000810f8 */
[----:B------:R-:W2:Y:S04]  /*26650*/  LDL.LU R248, [R1+0x220] ;  /* 0x0002200001f87983 */ /* 0x000ea80000300800 */
[----:B------:R-:W2:Y:S04]  /*26660*/  LDL.LU R249, [R1+0x224] ;  /* 0x0002240001f97983 */ /* 0x000ea80000300800 */
[----:B------:R-:W2:Y:S04]  /*26670*/  LDL.LU R250, [R1+0x228] ;  /* 0x0002280001fa7983 */ /* 0x000ea80000300800 */
[----:B------:R-:W2:Y:S01]  /*26680*/  LDL.LU R251, [R1+0x22c] ;  /* 0x00022c0001fb7983 */ /* 0x000ea20000300800 */
[----:B------:R-:W-:-:S03]  /*26690*/  IMAD.MOV.U32 R104, RZ, RZ, R35 ;  /* 0x000000ffff687224 */ /* 0x000fc600078e0023 */
[----:B------:R-:W2:Y:S01]  /*266a0*/  LDL.LU R140, [R1+0xd0] ;  /* 0x0000d000018c7983 */ /* 0x000ea20000300800 */
[----:B-----5:R-:W-:-:S03]  /*266b0*/  IMAD.MOV.U32 R35, RZ, RZ, R0 ;  /* 0x000000ffff237224 */ /* 0x020fc600078e0000 */
[----:B------:R-:W5:Y:S04]  /*266c0*/  LDL.LU R141, [R1+0xd4] ;  /* 0x0000d400018d7983 */ /* 0x000f680000300800 */
[----:B------:R-:W5:Y:S04]  /*266d0*/  LDL.LU R142, [R1+0xd8] ;  /* 0x0000d800018e7983 */ /* 0x000f680000300800 */
[----:B------:R-:W5:Y:S01]  /*266e0*/  LDL.LU R143, [R1+0xdc] ;  /* 0x0000dc00018f7983 */ /* 0x000f620000300800 */
[C---:B------:R-:W-:Y:S03]  /*266f0*/  HMMA.1688.F32.TF32 R172, R244.reuse, R228, R36 ;  /* 0x000000e4f4ac723c */ /* 0x040fe60000081024 */
[----:B------:R-:W5:Y:S04]  /*26700*/  LDL.LU R36, [R1+0xb0] ;  /* 0x0000b00001247983 */ /* 0x000f680000300800 */
        /* <DEDUP_REMOVED lines=8> */
[C---:B------:R-:W-:Y:S08]  /*26790*/  HMMA.1688.F32.TF32 R168, R244.reuse, R232, R168 ;  /* 0x000000e8f4a8723c */ /* 0x040ff000000810a8 */
[C---:B----4-:R-:W-:Y:S01]  /*267a0*/  HMMA.1688.F32.TF32 R180, R244.reuse, R220, R32 ;  /* 0x000000dcf4b4723c */ /* 0x050fe20000081020 */
[----:B------:R-:W4:Y:S04]  /*267b0*/  LDL.LU R32, [R1+0x90] ;  /* 0x0000900001207983 */ /* 0x000f280000300800 */
[----:B------:R-:W4:Y:S04]  /*267c0*/  LDL.LU R33, [R1+0x94] ;  /* 0x0000940001217983 */ /* 0x000f280000300800 */
[----:B------:R-:W4:Y:S04]  /*267d0*/  LDL.LU R34, [R1+0x98] ;  /* 0x0000980001227983 */ /* 0x000f280000300800 */
[----:B------:R-:W4:Y:S01]  /*267e0*/  LDL.LU R35, [R1+0x9c] ;  /* 0x00009c0001237983 */ /* 0x000f220000300800 */
[C---:B------:R-:W-:Y:S03]  /*267f0*/  HMMA.1688.F32.TF32 R184, R244.reuse, R216, R196 ;  /* 0x000000d8f4b8723c */ /* 0x040fe600000810c4 */
[----:B------:R-:W4:Y:S04]  /*26800*/  LDL.LU R196, [R1+0x80] ;  /* 0x0000800001c47983 */ /* 0x000f280000300800 */
        /* <DEDUP_REMOVED lines=9> */
[----:B------:R-:W2:Y:S04]  /*268a0*/  LDL.LU R248, [R1] ;  /* 0x0000000001f87983 */ /* 0x000ea80000300800 */
[----:B------:R-:W2:Y:S04]  /*268b0*/  LDL.LU R249, [R1+0x4] ;  /* 0x0000040001f97983 */ /* 0x000ea80000300800 */
[----:B------:R-:W2:Y:S01]  /*268c0*/  LDL.LU R250, [R1+0x8] ;  /* 0x0000080001fa7983 */ /* 0x000ea20000300800 */
[----:B------:R-:W-:Y:S01]  /*268d0*/  MOV R251, R2 ;  /* 0x0000000200fb7202 */ /* 0x000fe20000000f00 */
[C---:B-----5:R-:W-:Y:S08]  /*268e0*/  HMMA.1688.F32.TF32 R140, R204.reuse, R240, R140 ;  /* 0x000000f0cc8c723c */ /* 0x060ff0000008108c */
[C---:B------:R-:W-:Y:S08]  /*268f0*/  HMMA.1688.F32.TF32 R36, R204.reuse, R236, R36 ;  /* 0x000000eccc24723c */ /* 0x040ff00000081024 */
[----:B------:R-:W-:Y:S01]  /*26900*/  HMMA.1688.F32.TF32 R136, R204, R232, R136 ;  /* 0x000000e8cc88723c */ /* 0x000fe20000081088 */
[----:B------:R-:W-:-:S07]  /*26910*/  IMAD.MOV.U32 R99, RZ, RZ, R114 ;  /* 0x000000ffff637224 */ /* 0x000fce00078e0072 */
[----:B------:R-:W-:Y:S01]  /*26920*/  MOV R240, R143 ;  /* 0x0000008f00f07202 */ /* 0x000fe20000000f00 */
[----:B------:R-:W-:Y:S02]  /*26930*/  IMAD.MOV.U32 R0, RZ, RZ, R115 ;  /* 0x000000ffff007224 */ /* 0x000fe400078e0073 */
[----:B------:R-:W-:Y:S01]  /*26940*/  IMAD.MOV.U32 R241, RZ, RZ, R142 ;  /* 0x000000fffff17224 */ /* 0x000fe200078e008e */
[----:B------:R-:W-:Y:S01]  /*26950*/  MOV R97, R112 ;  /* 0x0000007000617202 */ /* 0x000fe20000000f00 */
[----:B------:R-:W-:Y:S01]  /*26960*/  IMAD.MOV.U32 R114, RZ, RZ, R140 ;  /* 0x000000ffff727224 */ /* 0x000fe200078e008c */
[----:B------:R-:W5:Y:S01]  /*26970*/  LDL.LU.64 R142, [R1+0x13a0] ;  /* 0x0013a000018e7983 */ /* 0x000f620000300a00 */
[----:B------:R-:W-:Y:S01]  /*26980*/  IMAD.MOV.U32 R115, RZ, RZ, R141 ;  /* 0x000000ffff737224 */ /* 0x000fe200078e008d */
[C---:B----4-:R-:W-:Y:S01]  /*26990*/  HMMA.1688.F32.TF32 R32, R204.reuse, R228, R32 ;  /* 0x000000e4cc20723c */ /* 0x050fe20000081020 */
[----:B------:R-:W-:Y:S01]  /*269a0*/  IMAD.MOV.U32 R98, RZ, RZ, R113 ;  /* 0x000000ffff627224 */ /* 0x000fe200078e0071 */
[----:B------:R-:W5:Y:S06]  /*269b0*/  LDL.LU.64 R140, [R1+0x1398] ;  /* 0x00139800018c7983 */ /* 0x000f6c0000300a00 */
[----:B------:R-:W-:Y:S01]  /*269c0*/  HMMA.1688.F32.TF32 R196, R204, R224, R196 ;  /* 0x000000e0ccc4723c */ /* 0x000fe200000810c4 */
[----:B------:R-:W-:Y:S01]  /*269d0*/  IMAD.MOV.U32 R237, RZ, RZ, R38 ;  /* 0x000000ffffed7224 */ /* 0x000fe200078e0026 */
[----:B------:R-:W-:Y:S01]  /*269e0*/  MOV R236, R39 ;  /* 0x0000002700ec7202 */ /* 0x000fe20000000f00 */
[----:B------:R-:W-:Y:S01]  /*269f0*/  IMAD.MOV.U32 R112, RZ, RZ, R36 ;  /* 0x000000ffff707224 */ /* 0x000fe200078e0024 */
[----:B------:R-:W4:Y:S01]  /*26a00*/  LDL.LU.64 R38, [R1+0x1390] ;  /* 0x0013900001267983 */ /* 0x000f220000300a00 */
[----:B------:R-:W-:Y:S01]  /*26a10*/  IMAD.MOV.U32 R113, RZ, RZ, R37 ;  /* 0x000000ffff717224 */ /* 0x000fe200078e0025 */
[----:B------:R-:W-:Y:S01]  /*26a20*/  MOV R8, R139 ;  /* 0x0000008b00087202 */ /* 0x000fe20000000f00 */
[----:B------:R-:W-:Y:S01]  /*26a30*/  IMAD.MOV.U32 R9, RZ, RZ, R138 ;  /* 0x000000ffff097224 */ /* 0x000fe200078e008a */
[----:B------:R-:W4:Y:S01]  /*26a40*/  LDL.LU.64 R36, [R1+0x1388] ;  /* 0x0013880001247983 */ /* 0x000f220000300a00 */
[----:B------:R-:W-:-:S07]  /*26a50*/  IMAD.MOV.U32 R13, RZ, RZ, R136 ;  /* 0x000000ffff0d7224 */ /* 0x000fce00078e0088 */
[----:B------:R-:W-:Y:S01]  /*26a60*/  MOV R228, R35 ;  /* 0x0000002300e47202 */ /* 0x000fe20000000f00 */
[----:B------:R-:W-:Y:S01]  /*26a70*/  IMAD.MOV.U32 R12, RZ, RZ, R137 ;  /* 0x000000ffff0c7224 */ /* 0x000fe200078e0089 */
[----:B------:R-:W4:Y:S01]  /*26a80*/  LDL.LU.64 R138, [R1+0x1380] ;  /* 0x00138000018a7983 */ /* 0x000f220000300a00 */
[----:B------:R-:W-:Y:S02]  /*26a90*/  IMAD.MOV.U32 R229, RZ, RZ, R34 ;  /* 0x000000ffffe57224 */ /* 0x000fe400078e0022 */
[----:B------:R-:W-:Y:S01]  /*26aa0*/  IMAD.MOV.U32 R233, RZ, RZ, R32 ;  /* 0x000000ffffe97224 */ /* 0x000fe200078e0020 */
[----:B------:R-:W4:Y:S01]  /*26ab0*/  LDL.LU.64 R136, [R1+0x1378] ;  /* 0x0013780001887983 */ /* 0x000f220000300a00 */
[----:B------:R-:W-:-:S03]  /*26ac0*/  IMAD.MOV.U32 R232, RZ, RZ, R33 ;  /* 0x000000ffffe87224 */ /* 0x000fc600078e0021 */
[----:B------:R-:W4:Y:S04]  /*26ad0*/  LDL.LU.64 R34, [R1+0x1370] ;  /* 0x0013700001227983 */ /* 0x000f280000300a00 */
[----:B------:R-:W4:Y:S01]  /*26ae0*/  LDL.LU.64 R32, [R1+0x1368] ;  /* 0x0013680001207983 */ /* 0x000f220000300a00 */
[----:B------:R-:W-:Y:S01]  /*26af0*/  IMAD.MOV.U32 R225, RZ, RZ, R198 ;  /* 0x000000ffffe17224 */ /* 0x000fe200078e00c6 */
[----:B------:R-:W-:Y:S01]  /*26b00*/  MOV R224, R199 ;  /* 0x000000c700e07202 */ /* 0x000fe20000000f00 */
[----:B------:R-:W-:Y:S01]  /*26b10*/  IMAD.MOV.U32 R119, RZ, RZ, R196 ;  /* 0x000000ffff777224 */ /* 0x000fe200078e00c4 */
[----:B------:R-:W4:Y:S01]  /*26b20*/  LDL.LU.64 R198, [R1+0x1360] ;  /* 0x0013600001c67983 */ /* 0x000f220000300a00 */
[----:B------:R-:W-:-:S03]  /*26b30*/  IMAD.MOV.U32 R108, RZ, RZ, R197 ;  /* 0x000000ffff6c7224 */ /* 0x000fc600078e00c5 */
[----:B------:R-:W4:Y:S01]  /*26b40*/  LDL.LU.64 R196, [R1+0x1358] ;  /* 0x0013580001c47983 */ /* 0x000f220000300a00 */
[C---:B---3--:R-:W-:Y:S08]  /*26b50*/  HMMA.1688.F32.TF32 R192, R204.reuse, R220, R192 ;  /* 0x000000dcccc0723c */ /* 0x048ff000000810c0 */
[----:B--2---:R-:W-:Y:S11]  /*26b60*/  HMMA.1688.F32.TF32 R248, R204, R216, R248 ;  /* 0x000000d8ccf8723c */ /* 0x004ff600000810f8 */
[----:B------:R-:W-:Y:S05]  /*26b70*/  @!UPT UIADD3 URZ, URZ, URZ, URZ ;  /* 0x0000003f3f3ff290 */ /* 0x000fea000fffe03f */
[----:B------:R-:W-:Y:S01]  /*26b80*/  IMAD.MOV.U32 R3, RZ, RZ, R194 ;  /* 0x000000ffff037224 */ /* 0x000fe200078e00c2 */
[----:B------:R-:W-:Y:S01]  /*26b90*/  MOV R2, R195 ;  /* 0x000000c300027202 */ /* 0x000fe20000000f00 */
[----:B------:R-:W-:Y:S01]  /*26ba0*/  IMAD.MOV.U32 R5, RZ, RZ, R192 ;  /* 0x000000ffff057224 */ /* 0x000fe200078e00c0 */
[----:B------:R-:W2:Y:S01]  /*26bb0*/  LDL.LU.64 R194, [R1+0x1350] ;  /* 0x0013500001c27983 */ /* 0x000ea20000300a00 */
[----:B------:R-:W-:-:S03]  /*26bc0*/  IMAD.MOV.U32 R4, RZ, RZ, R193 ;  /* 0x000000ffff047224 */ /* 0x000fc600078e00c1 */
[----:B------:R-:W2:Y:S01]  /*26bd0*/  LDL.LU.64 R192, [R1+0x1348] ;  /* 0x0013480001c07983 */ /* 0x000ea20000300a00 */
[----:B------:R-:W-:Y:S01]  /*26be0*/  IMAD.MOV.U32 R217, RZ, RZ, R250 ;  /* 0x000000ffffd97224 */ /* 0x000fe200078e00fa */
[----:B------:R-:W-:Y:S01]  /*26bf0*/  MOV R216, R251 ;  /* 0x000000fb00d87202 */ /* 0x000fe20000000f00 */
[----:B------:R-:W-:Y:S01]  /*26c00*/  IMAD.MOV.U32 R221, RZ, RZ, R248 ;  /* 0x000000ffffdd7224 */ /* 0x000fe200078e00f8 */
[----:B------:R-:W3:Y:S01]  /*26c10*/  LDL.LU.64 R250, [R1+0x1340] ;  /* 0x0013400001fa7983 */ /* 0x000ee20000300a00 */
[----:B------:R-:W-:-:S03]  /*26c20*/  IMAD.MOV.U32 R220, RZ, RZ, R249 ;  /* 0x000000ffffdc7224 */ /* 0x000fc600078e00f9 */
[----:B------:R-:W3:Y:S01]  /*26c30*/  LDL.LU.64 R248, [R1+0x1338] ;  /* 0x0013380001f87983 */ /* 0x000ee20000300a00 */
[----:B-1----:R-:W-:Y:S08]  /*26c40*/  HMMA.1688.F32.TF32 R40, R76, R18, R40 ;  /* 0x000000124c28723c */ /* 0x002ff00000081028 */
[C---:B---3--:R-:W-:Y:S11]  /*26c50*/  HMMA.1688.F32.TF32 R248, R204.reuse, R212, R248 ;  /* 0x000000d4ccf8723c */ /* 0x048ff600000810f8 */
[----:B------:R-:W-:Y:S11]  /*26c60*/  @!UPT UIADD3 URZ, URZ, URZ, URZ ;  /* 0x0000003f3f3ff290 */ /* 0x000ff6000fffe03f */
[----:B------:R-:W-:Y:S02]  /*26c70*/  @!UPT UIADD3 URZ, URZ, URZ, URZ ;  /* 0x0000003f3f3ff290 */ /* 0x000fe4000fffe03f */
[----:B------:R-:W-:Y:S01]  /*26c80*/  IMAD.MOV.U32 R117, RZ, RZ, R248 ;  /* 0x000000ffff757224 */ /* 0x000fe200078e00f8 */
[----:B------:R-:W-:Y:S01]  /*26c90*/  MOV R212, R251 ;  /* 0x000000fb00d47202 */ /* 0x000fe20000000f00 */
[----:B------:R-:W-:Y:S02]  /*26ca0*/  IMAD.MOV.U32 R118, RZ, RZ, R249 ;  /* 0x000000ffff767224 */ /* 0x000fe400078e00f9 */
[----:B------:R-:W-:Y:S02]  /*26cb0*/  IMAD.MOV.U32 R213, RZ, RZ, R250 ;  /* 0x000000ffffd57224 */ /* 0x000fe400078e00fa */
[----:B--2---:R-:W-:Y:S01]  /*26cc0*/  HMMA.1688.F32.TF32 R248, R204, R208, R192 ;  /* 0x000000d0ccf8723c */ /* 0x004fe200000810c0 */
[----:B------:R-:W2:Y:S04]  /*26cd0*/  LDL.LU R208, [R1+0x2f4] ;  /* 0x0002f40001d07983 */ /* 0x000ea80000300800 */
[----:B------:R-:W3:Y:S03]  /*26ce0*/  LDL.LU R209, [R1+0x2f8] ;  /* 0x0002f80001d17983 */ /* 0x000ee60000300800 */
[C---:B----4-:R-:W-:Y:S08]  /*26cf0*/  HMMA.1688.F32.TF32 R192, R76.reuse, R22, R36 ;  /* 0x000000164cc0723c */ /* 0x050ff00000081024 */
[C---:B------:R-:W-:Y:S01]  /*26d00*/  HMMA.1688.F32.TF32 R36, R76.reuse, R14, R44 ;  /* 0x0000000e4c24723c */ /* 0x040fe2000008102c */
[----:B------:R-:W-:Y:S04]  /*26d10*/  STL.64 [R1+0xe0], R40 ;  /* 0x0000e02801007387 */ /* 0x000fe80000100a00 */
[----:B------:R-:W-:Y:S11]  /*26d20*/  STL.64 [R1+0xe8], R42 ;  /* 0x0000e82a01007387 */ /* 0x000ff60000100a00 */
[----:B------:R-:W-:Y:S07]  /*26d30*/  @!UPT UIADD3 URZ, URZ, URZ, URZ ;  /* 0x0000003f3f3ff290 */ /* 0x000fee000fffe03f */
[----:B------:R-:W-:Y:S04]  /*26d40*/  STL.64 [R1+0x100], R36 ;  /* 0x0001002401007387 */ /* 0x000fe80000100a00 */
[----:B------:R1:W-:Y:S02]  /*26d50*/  STL.64 [R1+0x108], R38 ;  /* 0x0001082601007387 */ /* 0x0003e40000100a00 */
[C---:B-1----:R-:W-:Y:S11]  /*26d60*/  HMMA.1688.F32.TF32 R36, R76.reuse, R10, R48 ;  /* 0x0000000a4c24723c */ /* 0x042ff60000081030 */
[----:B------:R-:W-:Y:S11]  /*26d70*/  @!UPT UIADD3 URZ, URZ, URZ, URZ ;  /* 0x0000003f3f3ff290 */ /* 0x000ff6000fffe03f */
[----:B------:R-:W-:Y:S01]  /*26d80*/  @!UPT UIADD3 URZ, URZ, URZ, URZ ;  /* 0x0000003f3f3ff290 */ /* 0x000fe2000fffe03f */
[----:B------:R-:W-:Y:S04]  /*26d90*/  STL.64 [R1+0x1d0], R36 ;  /* 0x0001d02401007387 */ /* 0x000fe80000100a00 */
[----:B------:R1:W-:Y:S02]  /*26da0*/  STL.64 [R1+0x1d8], R38 ;  /* 0x0001d82601007387 */ /* 0x0003e40000100a00 */
[C---:B-1----:R-:W-:Y:S08]  /*26db0*/  HMMA.1688.F32.TF32 R36, R76.reuse, R6, R52 ;  /* 0x000000064c24723c */ /* 0x042ff00000081034 */
[C---:B------:R-:W-:Y:S08]  /*26dc0*/  HMMA.1688.F32.TF32 R204, R76.reuse, R30, R196 ;  /* 0x0000001e4ccc723c */ /* 0x040ff000000810c4 */
[C---:B------:R-:W-:Y:S01]  /*26dd0*/  HMMA.1688.F32.TF32 R196, R76.reuse, R26, R32 ;  /* 0x0000001a4cc4723c */ /* 0x040fe20000081020 */
[----:B------:R-:W-:Y:S04]  /*26de0*/  LDS R33, [R95+0x13880] ;  /* 0x013880005f217984 */ /* 0x000fe80000000800 */
[----:B------:R1:W-:Y:S03]  /*26df0*/  LDS R35, [R95+0x13c80] ;  /* 0x013c80005f237984 */ /* 0x0003e60000000800 */
[C---:B------:R-:W-:Y:S01]  /*26e00*/  HMMA.1688.F32.TF32 R44, R76.reuse, R242, R56 ;  /* 0x000000f24c2c723c */ /* 0x040fe20000081038 */
[----:B------:R-:W-:Y:S04]  /*26e10*/  LDS R32, [R252+0x13880] ;  /* 0x01388000fc207984 */ /* 0x000fe80000000800 */
[----:B-1----:R-:W4:Y:S03]  /*26e20*/  LDL.LU R95, [R1+0x1330] ;  /* 0x00133000015f7983 */ /* 0x002f260000300800 */
[C---:B------:R-:W-:Y:S01]  /*26e30*/  HMMA.1688.F32.TF32 R40, R76.reuse, R238, R60 ;  /* 0x000000ee4c28723c */ /* 0x040fe2000008103c */
[----:B------:R-:W-:Y:S04]  /*26e40*/  STL.64 [R1+0x1c0], R36 ;  /* 0x0001c02401007387 */ /* 0x000fe80000100a00 */
[----:B------:R1:W-:Y:S03]  /*26e50*/  STL.64 [R1+0x1c8], R38 ;  /* 0x0001c82601007387 */ /* 0x0003e60000100a00 */
[C---:B------:R-:W-:Y:S01]  /*26e60*/  HMMA.1688.F32.TF32 R48, R76.reuse, R230, R68 ;  /* 0x000000e64c30723c */ /* 0x040fe20000081044 */
[----:B------:R-:W5:Y:S07]  /*26e70*/  LDS R34, [R252+0x13c80] ;  /* 0x013c8000fc227984 */ /* 0x000f6e0000000800 */
[C---:B-1----:R-:W-:Y:S01]  /*26e80*/  HMMA.1688.F32.TF32 R36, R76.reuse, R234, R64 ;  /* 0x000000ea4c24723c */ /* 0x042fe20000081040 */
[----:B------:R1:W-:Y:S04]  /*26e90*/  STL.64 [R1+0x1b0], R44 ;  /* 0x0001b02c01007387 */ /* 0x0003e80000100a00 */
[----:B------:R-:W-:Y:S04]  /*26ea0*/  STL.64 [R1+0x1b8], R46 ;  /* 0x0001b82e01007387 */ /* 0x000fe80000100a00 */
[----:B-1----:R-:W4:Y:S04]  /*26eb0*/  LDL.LU R44, [R1+0x40] ;  /* 0x00004000012c7983 */ /* 0x002f280000300800 */
[----:B------:R-:W-:Y:S04]  /*26ec0*/  STL.64 [R1+0x1a0], R40 ;  /* 0x0001a02801007387 */ /* 0x000fe80000100a00 */
[----:B------:R1:W-:Y:S06]  /*26ed0*/  STL.64 [R1+0x1a8], R42 ;  /* 0x0001a82a01007387 */ /* 0x0003ec0000100a00 */
[----:B------:R-:W-:Y:S04]  /*26ee0*/  STL.64 [R1+0x190], R36 ;  /* 0x0001902401007387 */ /* 0x000fe80000100a00 */
[----:B------:R-:W-:Y:S04]  /*26ef0*/  STL.64 [R1+0x198], R38 ;  /* 0x0001982601007387 */ /* 0x000fe80000100a00 */
[----:B------:R-:W4:Y:S01]  /*26f00*/  LDL.LU R45, [R1+0x44] ;  /* 0x00004400012d7983 */ /* 0x000f220000300800 */
[C---:B-1----:R-:W-:Y:S03]  /*26f10*/  HMMA.1688.F32.TF32 R40, R76.reuse, R226, R72 ;  /* 0x000000e24c28723c */ /* 0x042fe60000081048 */
[----:B------:R-:W4:Y:S04]  /*26f20*/  LDL.LU R46, [R1+0x48] ;  /* 0x00004800012e7983 */ /* 0x000f280000300800 */
[----:B------:R-:W4:Y:S04]  /*26f30*/  LDL.LU R47, [R1+0x4c] ;  /* 0x00004c00012f7983 */ /* 0x000f280000300800 */
[----:B------:R-:W-:Y:S04]  /*26f40*/  STL.64 [R1+0x180], R48 ;  /* 0x0001803001007387 */ /* 0x000fe80000100a00 */
[----:B------:R1:W-:Y:S02]  /*26f50*/  STL.64 [R1+0x188], R50 ;  /* 0x0001883201007387 */ /* 0x0003e40000100a00 */
[C---:B-1----:R-:W-:Y:S06]  /*26f60*/  HMMA.1688.F32.TF32 R48, R76.reuse, R222, R200 ;  /* 0x000000de4c30723c */ /* 0x042fec00000810c8 */
[----:B------:R-:W-:Y:S04]  /*26f70*/  STL.64 [R1+0x170], R40 ;  /* 0x0001702801007387 */ /* 0x000fe80000100a00 */
[----:B------:R1:W-:Y:S01]  /*26f80*/  STL.64 [R1+0x178], R42 ;  /* 0x0001782a01007387 */ /* 0x0003e20000100a00 */
[C---:B------:R-:W-:Y:S08]  /*26f90*/  HMMA.1688.F32.TF32 R52, R76.reuse, R214, R84 ;  /* 0x000000d64c34723c */ /* 0x040ff00000081054 */
[C---:B-1----:R-:W-:Y:S04]  /*26fa0*/  HMMA.1688.F32.TF32 R40, R76.reuse, R218, R80 ;  /* 0x000000da4c28723c */ /* 0x042fe80000081050 */
[----:B------:R-:W-:Y:S04]  /*26fb0*/  STL.64 [R1+0x160], R48 ;  /* 0x0001603001007387 */ /* 0x000fe80000100a00 */
[----:B------:R1:W-:Y:S02]  /*26fc0*/  STL.64 [R1+0x168], R50 ;  /* 0x0001683201007387 */ /* 0x0003e40000100a00 */
[----:B-1----:R-:W-:Y:S11]  /*26fd0*/  HMMA.1688.F32.TF32 R48, R76, R210, R88 ;  /* 0x000000d24c30723c */ /* 0x002ff60000081058 */
[----:B------:R-:W-:Y:S02]  /*26fe0*/  @!UPT UIADD3 URZ, URZ, URZ, URZ ;  /* 0x0000003f3f3ff290 */ /* 0x000fe4000fffe03f */
[----:B------:R-:W-:Y:S04]  /*26ff0*/  STL.64 [R1+0x150], R40 ;  /* 0x0001502801007387 */ /* 0x000fe80000100a00 */
[----:B------:R-:W-:Y:S01]  /*27000*/  STL.64 [R1+0x158], R42 ;  /* 0x0001582a01007387 */ /* 0x000fe20000100a00 */
[C---:B-----5:R-:W-:Y:S03]  /*27010*/  HMMA.1688.F32.TF32 R56, R32.reuse, R10, R152 ;  /* 0x0000000a2038723c */ /* 0x060fe60000081098 */
[----:B------:R-:W-:Y:S04]  /*27020*/  STL.64 [R1+0x140], R52 ;  /* 0x0001403401007387 */ /* 0x000fe80000100a00 */
[----:B------:R1:W-:Y:S04]  /*27030*/  STL.64 [R1+0x148], R54 ;  /* 0x0001483601007387 */ /* 0x0003e80000100a00 */
[----:B------:R-:W-:Y:S01]  /*27040*/  STL.64 [R1+0x130], R48 ;  /* 0x0001303001007387 */ /* 0x000fe20000100a00 */
[C---:B-1----:R-:W-:Y:S03]  /*27050*/  HMMA.1688.F32.TF32 R52, R32.reuse, R6, R156 ;  /* 0x000000062034723c */ /* 0x042fe6000008109c */
[----:B------:R1:W-:Y:S05]  /*27060*/  STL.64 [R1+0x138], R50 ;  /* 0x0001383201007387 */ /* 0x0003ea0000100a00 */
[C---:B-1----:R-:W-:Y:S03]  /*27070*/  HMMA.1688.F32.TF32 R48, R32.reuse, R242, R160 ;  /* 0x000000f22030723c */ /* 0x042fe600000810a0 */
[----:B------:R-:W-:Y:S04]  /*27080*/  STL.64 [R1+0x1f0], R56 ;  /* 0x0001f03801007387 */ /* 0x000fe80000100a00 */
[----:B------:R1:W-:Y:S08]  /*27090*/  STL.64 [R1+0x1f8], R58 ;  /* 0x0001f83a01007387 */ /* 0x0003f00000100a00 */
[----:B------:R-:W-:Y:S04]  /*270a0*/  STL.64 [R1+0x200], R52 ;  /* 0x0002003401007387 */ /* 0x000fe80000100a00 */
[----:B------:R5:W-:Y:S01]  /*270b0*/  STL.64 [R1+0x208], R54 ;  /* 0x0002083601007387 */ /* 0x000be20000100a00 */
[----:B-1----:R-:W-:Y:S01]  /*270c0*/  HMMA.1688.F32.TF32 R56, R32, R238, R164 ;  /* 0x000000ee2038723c */ /* 0x002fe200000810a4 */
[----:B------:R-:W-:-:S02]  /*270d0*/  IMAD.MOV.U32 R60, RZ, RZ, R117 ;  /* 0x000000ffff3c7224 */ /* 0x000fc400078e0075 */
[----:B--2---:R-:W-:Y:S04]  /*270e0*/  LDS R36, [R208+0x13800] ;  /* 0x01380000d0247984 */ /* 0x004fe80000000800 */
[----:B------:R-:W-:Y:S01]  /*270f0*/  STL.64 [R1+0x290], R48 ;  /* 0x0002903001007387 */ /* 0x000fe20000100a00 */
[----:B-----5:R-:W-:Y:S03]  /*27100*/  HMMA.1688.F32.TF32 R52, R32, R234, R168 ;  /* 0x000000ea2034723c */ /* 0x020fe600000810a8 */
[----:B------:R1:W-:Y:S01]  /*27110*/  STL.64 [R1+0x298], R50 ;  /* 0x0002983201007387 */ /* 0x0003e20000100a00 */
[----:B------:R-:W-:Y:S02]  /*27120*/  IMAD.MOV.U32 R61, RZ, RZ, R118 ;  /* 0x000000ffff3d7224 */ /* 0x000fe400078e0076 */
[----:B------:R-:W-:Y:S01]  /*27130*/  IMAD.MOV.U32 R200, RZ, RZ, R119 ;  /* 0x000000ffffc87224 */ /* 0x000fe200078e0077 */
[----:B------:R-:W-:Y:S01]  /*27140*/  LDS R38, [R208+0x13c00] ;  /* 0x013c0000d0267984 */ /* 0x000fe20000000800 */
[----:B------:R-:W-:-:S03]  /*27150*/  IMAD.MOV.U32 R201, RZ, RZ, R108 ;  /* 0x000000ffffc97224 */ /* 0x000fc600078e006c */
[----:B---3--:R-:W-:Y:S01]  /*27160*/  LDS R37, [R209+0x13800] ;  /* 0x01380000d1257984 */ /* 0x008fe20000000800 */
[C---:B-1----:R-:W-:Y:S03]  /*27170*/  HMMA.1688.F32.TF32 R48, R32.reuse, R230, R172 ;  /* 0x000000e62030723c */ /* 0x042fe600000810ac */
[----:B------:R-:W-:Y:S04]  /*27180*/  STL.64 [R1+0x280], R56 ;  /* 0x0002803801007387 */ /* 0x000fe80000100a00 */
[----:B------:R1:W-:Y:S04]  /*27190*/  STL.64 [R1+0x288], R58 ;  /* 0x0002883a01007387 */ /* 0x0003e80000100a00 */
[----:B------:R-:W-:Y:S04]  /*271a0*/  STL.64 [R1+0x270], R52 ;  /* 0x0002703401007387 */ /* 0x000fe80000100a00 */
[----:B------:R2:W-:Y:S01]  /*271b0*/  STL.64 [R1+0x278], R54 ;  /* 0x0002783601007387 */ /* 0x0005e20000100a00 */
[C---:B-1----:R-:W-:Y:S03]  /*271c0*/  HMMA.1688.F32.TF32 R56, R32.reuse, R226, R176 ;  /* 0x000000e22038723c */ /* 0x042fe600000810b0 */
[----:B------:R-:W1:Y:S04]  /*271d0*/  LDS R39, [R209+0x13c00] ;  /* 0x013c0000d1277984 */ /* 0x000e680000000800 */
[----:B------:R-:W-:Y:S01]  /*271e0*/  LDS R40, [R208+0x13880] ;  /* 0x01388000d0287984 */ /* 0x000fe20000000800 */
[C---:B--2---:R-:W-:Y:S03]  /*271f0*/  HMMA.1688.F32.TF32 R52, R32.reuse, R222, R180 ;  /* 0x000000de2034723c */ /* 0x044fe600000810b4 */
[----:B------:R-:W-:Y:S04]  /*27200*/  STL.64 [R1+0x260], R48 ;  /* 0x0002603001007387 */ /* 0x000fe80000100a00 */
[----:B------:R2:W-:Y:S01]  /*27210*/  STL.64 [R1+0x268], R50 ;  /* 0x0002683201007387 */ /* 0x0005e20000100a00 */
[C---:B------:R-:W-:Y:S03]  /*27220*/  HMMA.1688.F32.TF32 R136, R32.reuse, R26, R136 ;  /* 0x0000001a2088723c */ /* 0x040fe60000081088 */
[----:B------:R-:W-:Y:S04]  /*27230*/  LDS R42, [R208+0x13c80] ;  /* 0x013c8000d02a7984 */ /* 0x000fe80000000800 */
[----:B------:R-:W-:Y:S01]  /*27240*/  LDS R41, [R209+0x13880] ;  /* 0x01388000d1297984 */ /* 0x000fe20000000800 */
[C---:B--2---:R-:W-:Y:S03]  /*27250*/  HMMA.1688.F32.TF32 R48, R32.reuse, R218, R184 ;  /* 0x000000da2030723c */ /* 0x044fe600000810b8 */
[----:B------:R-:W-:Y:S04]  /*27260*/  STL.64 [R1+0x230], R56 ;  /* 0x0002303801007387 */ /* 0x000fe80000100a00 */
[----:B------:R-:W-:Y:S04]  /*27270*/  STL.64 [R1+0x238], R58 ;  /* 0x0002383a01007387 */ /* 0x000fe80000100a00 */
[----:B------:R2:W-:Y:S04]  /*27280*/  STL.64 [R1+0x220], R52 ;  /* 0x0002203401007387 */ /* 0x0005e80000100a00 */
[----:B------:R3:W-:Y:S01]  /*27290*/  STL.64 [R1+0x228], R54 ;  /* 0x0002283601007387 */ /* 0x0007e20000100a00 */
[----:B------:R-:W-:Y:S03]  /*272a0*/  HMMA.1688.F32.TF32 R140, R32, R22, R140 ;  /* 0x00000016208c723c */ /* 0x000fe6000008108c */
[----:B------:R-:W5:Y:S04]  /*272b0*/  LDS R43, [R209+0x13c80] ;  /* 0x013c8000d12b7984 */ /* 0x000f680000000800 */
[----:B------:R1:W-:Y:S04]  /*272c0*/  STL.64 [R1+0x210], R48 ;  /* 0x0002103001007387 */ /* 0x0003e80000100a00 */
[----:B------:R1:W-:Y:S04]  /*272d0*/  STL.64 [R1+0x218], R50 ;  /* 0x0002183201007387 */ /* 0x0003e80000100a00 */
[----:B------:R-:W5:Y:S04]  /*272e0*/  LDL.LU R117, [R1+0x132c] ;  /* 0x00132c0001757983 */ /* 0x000f680000300800 */
[----:B------:R-:W5:Y:S04]  /*272f0*/  LDL.LU R118, [R1+0x1328] ;  /* 0x0013280001767983 */ /* 0x000f680000300800 */
[----:B------:R-:W5:Y:S04]  /*27300*/  LDL.LU R119, [R1+0x1324] ;  /* 0x0013240001777983 */ /* 0x000f680000300800 */
[----:B------:R-:W5:Y:S01]  /*27310*/  LDL.LU R108, [R1+0x1320] ;  /* 0x00132000016c7983 */ /* 0x000f620000300800 */
[----:B------:R-:W-:-:S02]  /*27320*/  IMAD.MOV.U32 R160, RZ, RZ, R112 ;  /* 0x000000ffffa07224 */ /* 0x000fc400078e0070 */
[----:B------:R-:W-:Y:S01]  /*27330*/  IMAD.MOV.U32 R161, RZ, RZ, R113 ;  /* 0x000000ffffa17224 */ /* 0x000fe200078e0071 */
[----:B------:R-:W5:Y:S01]  /*27340*/  LDL.LU R112, [R1+0x131c] ;  /* 0x00131c0001707983 */ /* 0x000f620000300800 */
[----:B------:R-:W-:Y:S02]  /*27350*/  IMAD.MOV.U32 R164, RZ, RZ, R114 ;  /* 0x000000ffffa47224 */ /* 0x000fe400078e0072 */
[----:B------:R-:W-:Y:S01]  /*27360*/  IMAD.MOV.U32 R165, RZ, RZ, R115 ;  /* 0x000000ffffa57224 */ /* 0x000fe200078e0073 */
[----:B------:R-:W5:Y:S04]  /*27370*/  LDL.LU R113, [R1+0x1318] ;  /* 0x0013180001717983 */ /* 0x000f680000300800 */
[----:B------:R-:W5:Y:S04]  /*27380*/  LDL.LU R114, [R1+0x1314] ;  /* 0x0013140001727983 */ /* 0x000f680000300800 */
[----:B------:R-:W5:Y:S04]  /*27390*/  LDL.LU R115, [R1+0x1310] ;  /* 0x0013100001737983 */ /* 0x000f680000300800 */
[----:B------:R-:W5:Y:S04]  /*273a0*/  LDL.LU R172, [R1+0x110] ;  /* 0x0001100001ac7983 */ /* 0x000f680000300800 */
[----:B------:R-:W5:Y:S04]  /*273b0*/  LDL.LU R173, [R1+0x114] ;  /* 0x0001140001ad7983 */ /* 0x000f680000300800 */
[----:B------:R-:W5:Y:S01]  /*273c0*/  LDL.LU R174, [R1+0x118] ;  /* 0x0001180001ae7983 */ /* 0x000f620000300800 */
[----:B--2---:R-:W-:Y:S01]  /*273d0*/  IMAD.MOV.U32 R52, RZ, RZ, R109 ;  /* 0x000000ffff347224 */ /* 0x004fe200078e006d */
[----:B------:R-:W-:Y:S01]  /*273e0*/  HMMA.1688.F32.TF32 R176, R32, R214, R188 ;  /* 0x000000d620b0723c */ /* 0x000fe200000810bc */
[----:B------:R-:W-:Y:S01]  /*273f0*/  IMAD.MOV.U32 R53, RZ, RZ, R110 ;  /* 0x000000ffff357224 */ /* 0x000fe200078e006e */
[----:B---3--:R-:W-:Y:S01]  /*27400*/  MOV R54, R111 ;  /* 0x0000006f00367202 */ /* 0x008fe20000000f00 */
[----:B------:R-:W-:-:S05]  /*27410*/  IMAD.MOV.U32 R55, RZ, RZ, R104 ;  /* 0x000000ffff377224 */ /* 0x000fca00078e0068 */
[----:B----4-:R-:W-:Y:S01]  /*27420*/  HMMA.1688.F32.TF32 R92, R32, R30, R92 ;  /* 0x0000001e205c723c */ /* 0x010fe2000008105c */
[----:B------:R-:W-:-:S07]  /*27430*/  IMAD.MOV.U32 R56, RZ, RZ, R25 ;  /* 0x000000ffff387224 */ /* 0x000fce00078e0019 */
[----:B------:R-:W-:Y:S01]  /*27440*/  HMMA.1688.F32.TF32 R144, R32, R18, R144 ;  /* 0x000000122090723c */ /* 0x000fe20000081090 */
[----:B------:R-:W-:-:S07]  /*27450*/  IMAD.MOV.U32 R57, RZ, RZ, R28 ;  /* 0x000000ffff397224 */ /* 0x000fce00078e001c */
[C---:B------:R-:W-:Y:S08]  /*27460*/  HMMA.1688.F32.TF32 R148, R32.reuse, R14, R148 ;  /* 0x0000000e2094723c */ /* 0x040ff00000081094 */
[----:B------:R-:W-:Y:S01]  /*27470*/  HMMA.1688.F32.TF32 R188, R32, R210, R244 ;  /* 0x000000d220bc723c */ /* 0x000fe200000810f4 */
[----:B------:R-:W-:Y:S01]  /*27480*/  MOV R58, R29 ;  /* 0x0000001d003a7202 */ /* 0x000fe20000000f00 */
[----:B------:R-:W-:-:S02]  /*27490*/  IMAD.MOV.U32 R59, RZ, RZ, R100 ;  /* 0x000000ffff3b7224 */ /* 0x000fc400078e0064 */
[----:B-1----:R-:W-:Y:S01]  /*274a0*/  IMAD.MOV.U32 R48, RZ, RZ, R101 ;  /* 0x000000ffff307224 */ /* 0x002fe200078e0065 */
[----:B------:R-:W-:Y:S01]  /*274b0*/  MOV R50, R103 ;  /* 0x0000006700327202 */ /* 0x000fe20000000f00 */
[----:B------:R-:W-:Y:S02]  /*274c0*/  IMAD.MOV.U32 R49, RZ, RZ, R102 ;  /* 0x000000ffff317224 */ /* 0x000fe400078e0066 */
[----:B------:R-:W-:Y:S07]  /*274d0*/  HMMA.1688.F32.TF32 R32, R36, R30, R44 ;  /* 0x0000001e2420723c */ /* 0x000fee000008102c */
[----:B------:R-:W-:Y:S01]  /*274e0*/  IMAD.MOV.U32 R44, RZ, RZ, R105 ;  /* 0x000000ffff2c7224 */ /* 0x000fe200078e0069 */
[----:B------:R-:W-:Y:S01]  /*274f0*/  MOV R46, R107 ;  /* 0x0000006b002e7202 */ /* 0x000fe20000000f00 */
[----:B------:R-:W-:-:S02]  /*27500*/  IMAD.MOV.U32 R45, RZ, RZ, R106 ;  /* 0x000000ffff2d7224 */ /* 0x000fc400078e006a */
[----:B------:R-:W-:Y:S02]  /*27510*/  IMAD.MOV.U32 R47, RZ, RZ, R24 ;  /* 0x000000ffff2f7224 */ /* 0x000fe400078e0018 */
[----:B------:R-:W-:Y:S02]  /*27520*/  IMAD.MOV.U32 R51, RZ, RZ, R96 ;  /* 0x000000ffff337224 */ /* 0x000fe400078e0060 */
[----:B------:R-:W-:Y:S01]  /*27530*/  IMAD.MOV.U32 R180, RZ, RZ, R97 ;  /* 0x000000ffffb47224 */ /* 0x000fe200078e0061 */
[----:B------:R-:W-:Y:S01]  /*27540*/  MOV R182, R99 ;  /* 0x0000006300b67202 */ /* 0x000fe20000000f00 */
[----:B------:R-:W-:Y:S02]  /*27550*/  IMAD.MOV.U32 R181, RZ, RZ, R98 ;  /* 0x000000ffffb57224 */ /* 0x000fe400078e0062 */
[----:B------:R-:W-:Y:S02]  /*27560*/  IMAD.MOV.U32 R183, RZ, RZ, R0 ;  /* 0x000000ffffb77224 */ /* 0x000fe400078e0000 */
[----:B------:R-:W-:-:S02]  /*27570*/  IMAD.MOV.U32 R171, RZ, RZ, R16 ;  /* 0x000000ffffab7224 */ /* 0x000fc400078e0010 */
[----:B------:R-:W-:Y:S02]  /*27580*/  IMAD.MOV.U32 R157, RZ, RZ, R12 ;  /* 0x000000ffff9d7224 */ /* 0x000fe400078e000c */
[----:B------:R-:W-:Y:S02]  /*27590*/  IMAD.MOV.U32 R156, RZ, RZ, R13 ;  /* 0x000000ffff9c7224 */ /* 0x000fe400078e000d */
[----:B-----5:R-:W-:Y:S02]  /*275a0*/  IMAD.MOV.U32 R175, RZ, RZ, R108 ;  /* 0x000000ffffaf7224 */ /* 0x020fe400078e006c */
[----:B------:R-:W2:Y:S04]  /*275b0*/  LDL.LU R108, [R1+0x130c] ;  /* 0x00130c00016c7983 */ /* 0x000ea80000300800 */
[----:B------:R-:W3:Y:S04]  /*275c0*/  LDL.LU R72, [R1+0x120] ;  /* 0x0001200001487983 */ /* 0x000ee80000300800 */
[----:B------:R-:W3:Y:S04]  /*275d0*/  LDL.LU R73, [R1+0x124] ;  /* 0x0001240001497983 */ /* 0x000ee80000300800 */
[----:B------:R-:W3:Y:S04]  /*275e0*/  LDL.LU R74, [R1+0x128] ;  /* 0x00012800014a7983 */ /* 0x000ee80000300800 */
[----:B------:R-:W3:Y:S04]  /*275f0*/  LDL.LU R75, [R1+0x12c] ;  /* 0x00012c00014b7983 */ /* 0x000ee80000300800 */
        /* <DEDUP_REMOVED lines=35> */
[----:B------:R-:W-:Y:S01]  /*27830*/  MOV R170, R17 ;  /* 0x0000001100aa7202 */ /* 0x000fe20000000f00 */
[----:B------:R-:W-:Y:S01]  /*27840*/  IMAD.MOV.U32 R71, RZ, RZ, R2 ;  /* 0x000000ffff477224 */ /* 0x000fe200078e0002 */
[----:B------:R-:W-:Y:S01]  /*27850*/  MOV R70, R3 ;  /* 0x0000000300467202 */ /* 0x000fe20000000f00 */
[----:B------:R-:W-:-:S05]  /*27860*/  IMAD.MOV.U32 R2, RZ, RZ, c[0x0][0x180] ;  /* 0x00006000ff027624 */ /* 0x000fca00078e00ff */
[----:B------:R-:W-:Y:S01]  /*27870*/  IADD3 R2, R2, -0x80, RZ ;  /* 0xffffff8002027810 */ /* 0x000fe20007ffe0ff */
[----:B------:R-:W-:Y:S01]  /*27880*/  IMAD.MOV.U32 R169, RZ, RZ, R20 ;  /* 0x000000ffffa97224 */ /* 0x000fe200078e0014 */
[C---:B---3--:R-:W-:Y:S08]  /*27890*/  HMMA.1688.F32.TF32 R72, R40.reuse, R14, R72 ;  /* 0x0000000e2848723c */ /* 0x048ff00000081048 */
[C---:B----4-:R-:W-:Y:S08]  /*278a0*/  HMMA.1688.F32.TF32 R80, R40.reuse, R18, R80 ;  /* 0x000000122850723c */ /* 0x050ff00000081050 */
[----:B-----5:R-:W-:Y:S08]  /*278b0*/  HMMA.1688.F32.TF32 R84, R40, R26, R84 ;  /* 0x0000001a2854723c */ /* 0x020ff00000081054 */
[C---:B--2---:R-:W-:Y:S08]  /*278c0*/  HMMA.1688.F32.TF32 R108, R36.reuse, R14, R108 ;  /* 0x0000000e246c723c */ /* 0x044ff0000008106c */
[----:B------:R-:W-:Y:S01]  /*278d0*/  HMMA.1688.F32.TF32 R104, R36, R18, R104 ;  /* 0x000000122468723c */ /* 0x000fe20000081068 */
[----:B------:R-:W-:-:S02]  /*278e0*/  IMAD.MOV.U32 R89, RZ, RZ, R28 ;  /* 0x000000ffff597224 */ /* 0x000fc400078e001c */
[----:B------:R-:W2:Y:S01]  /*278f0*/  LDL.LU R28, [R1+0xf08] ;  /* 0x000f0800011c7983 */ /* 0x000ea20000300800 */
[----:B------:R-:W-:Y:S02]  /*27900*/  IMAD.MOV.U32 R88, RZ, RZ, R29 ;  /* 0x000000ffff587224 */ /* 0x000fe400078e001d */
[----:B------:R-:W-:Y:S01]  /*27910*/  IMAD.MOV.U32 R29, RZ, RZ, 0x3f ;  /* 0x0000003fff1d7424 */ /* 0x000fe200078e00ff */
[----:B------:R-:W-:Y:S01]  /*27920*/  MOV R90, R25 ;  /* 0x00000019005a7202 */ /* 0x000fe20000000f00 */
[----:B------:R-:W-:-:S03]  /*27930*/  IMAD.MOV.U32 R91, RZ, RZ, R24 ;  /* 0x000000ffff5b7224 */ /* 0x000fc600078e0018 */
[----:B------:R-:W-:-:S04]  /*27940*/  IADD3 R29, R29, c[0x0][0x180], RZ ;  /* 0x000060001d1d7a10 */ /* 0x000fc80007ffe0ff */
[----:B------:R-:W-:Y:S01]  /*27950*/  SHF.R.S32.HI R3, RZ, 0x1f, R29 ;  /* 0x0000001fff037819 */ /* 0x000fe2000001141d */
[----:B------:R-:W-:Y:S01]  /*27960*/  HMMA.1688.F32.TF32 R88, R40, R22, R88 ;  /* 0x000000162858723c */ /* 0x000fe20000081058 */
[----:B------:R-:W-:Y:S02]  /*27970*/  MOV R25, c[0x0][0x188] ;  /* 0x0000620000197a02 */ /* 0x000fe40000000f00 */
[----:B------:R-:W-:-:S05]  /*27980*/  LEA.HI R3, R3, R29, RZ, 0x6 ;  /* 0x0000001d03037211 */ /* 0x000fca00078f30ff */
[C---:B------:R-:W-:Y:S01]  /*27990*/  HMMA.1688.F32.TF32 R96, R36.reuse, R26, R96 ;  /* 0x0000001a2460723c */ /* 0x040fe20000081060 */
[----:B------:R-:W3:Y:S04]  /*279a0*/  LDL.LU R27, [R1+0xf0c] ;  /* 0x000f0c00011b7983 */ /* 0x000ee80000300800 */
[----:B------:R-:W4:Y:S04]  /*279b0*/  LDL.LU R19, [R1+0xec8] ;  /* 0x000ec80001137983 */ /* 0x000f280000300800 */
[----:B------:R-:W5:Y:S01]  /*279c0*/  LDL.LU R17, [R1+0xed4] ;  /* 0x000ed40001117983 */ /* 0x000f620000300800 */
[----:B------:R-:W-:Y:S03]  /*279d0*/  HMMA.1688.F32.TF32 R100, R36, R22, R100 ;  /* 0x000000162464723c */ /* 0x000fe60000081064 */
[----:B------:R-:W4:Y:S01]  /*279e0*/  LDL.LU R23, [R1+0xec0] ;  /* 0x000ec00001177983 */ /* 0x000f220000300800 */
[----:B------:R-:W-:Y:S01]  /*279f0*/  SHF.R.S32.HI R3, RZ, 0x6, R3 ;  /* 0x00000006ff037819 */ /* 0x000fe20000011403 */
[----:B------:R-:W-:-:S02]  /*27a00*/  IMAD R2, R16, -0x40, R2 ;  /* 0xffffffc010027824 */ /* 0x000fc400078e0202 */
[----:B------:R-:W4:Y:S01]  /*27a10*/  LDL.LU R18, [R1+0xecc] ;  /* 0x000ecc0001127983 */ /* 0x000f220000300800 */
[----:B------:R-:W-:-:S03]  /*27a20*/  IMAD.SHL.U32 R26, R25, 0x40, RZ ;  /* 0x00000040191a7824 */ /* 0x000fc600078e00ff */
[----:B------:R-:W4:Y:S01]  /*27a30*/  LDL.LU R25, [R1+0xe88] ;  /* 0x000e880001197983 */ /* 0x000f220000300800 */
[----:B------:R-:W-:-:S03]  /*27a40*/  IADD3 R3, R3, -0x2, RZ ;  /* 0xfffffffe03037810 */ /* 0x000fc60007ffe0ff */
[----:B------:R-:W4:Y:S01]  /*27a50*/  LDL.LU R15, [R1+0xe94] ;  /* 0x000e9400010f7983 */ /* 0x000f220000300800 */
[----:B------:R-:W-:Y:S01]  /*27a60*/  ISETP.GT.AND P1, PT, R2, RZ, PT ;  /* 0x000000ff0200720c */ /* 0x000fe20003f24270 */
[----:B------:R-:W-:Y:S01]  /*27a70*/  IMAD.SHL.U32 R26, R26, 0x4, RZ ;  /* 0x000000041a1a7824 */ /* 0x000fe200078e00ff */
[----:B------:R-:W-:Y:S02]  /*27a80*/  ISETP.GE.AND P0, PT, R16, R3, PT ;  /* 0x000000031000720c */ /* 0x000fe40003f06270 */
[----:B------:R-:W-:Y:S02]  /*27a90*/  SEL R3, RZ, 0x4, !P1 ;  /* 0x00000004ff037807 */ /* 0x000fe40004800000 */
[----:B------:R-:W-:-:S05]  /*27aa0*/  IADD3 R12, P1, R12, R26, RZ ;  /* 0x0000001a0c0c7210 */ /* 0x000fca0007f3e0ff */
[----:B------:R-:W-:Y:S01]  /*27ab0*/  IMAD.X R13, R13, 0x1, R0, P1 ;  /* 0x000000010d0d7824 */ /* 0x000fe200008e0600 */
[----:B------:R1:W-:Y:S04]  /*27ac0*/  STL [R1+0xf04], R12 ;  /* 0x000f040c01007387 */ /* 0x0003e80000100800 */
[----:B------:R1:W-:Y:S04]  /*27ad0*/  STL [R1+0xf00], R13 ;  /* 0x000f000d01007387 */ /* 0x0003e80000100800 */
[----:B------:R-:W4:Y:S04]  /*27ae0*/  LDL.LU R24, [R1+0xe80] ;  /* 0x000e800001187983 */ /* 0x000f280000300800 */
[----:B------:R-:W4:Y:S04]  /*27af0*/  LDL.LU R22, [R1+0xe8c] ;  /* 0x000e8c0001167983 */ /* 0x000f280000300800 */
[----:B------:R-:W4:Y:S04]  /*27b00*/  LDL.LU R20, [R1+0xe48] ;  /* 0x000e480001147983 */ /* 0x000f280000300800 */
[----:B------:R-:W4:Y:S04]  /*27b10*/  LDL.LU R14, [R1+0xe54] ;  /* 0x000e5400010e7983 */ /* 0x000f280000300800 */
[----:B------:R-:W1:Y:S01]  /*27b20*/  S2R R29, SR_TID.X ;  /* 0x00000000001d7919 */ /* 0x000e620000002100 */
[----:B------:R-:W-:Y:S01]  /*27b30*/  UIADD3 UR5, UR5, 0x1, URZ ;  /* 0x0000000105057890 */ /* 0x000fe2000fffe03f */
[----:B------:R-:W-:-:S03]  /*27b40*/  SEL R3, R3, RZ, !P0 ;  /* 0x000000ff03037207 */ /* 0x000fc60004000000 */
[----:B------:R-:W-:Y:S01]  /*27b50*/  UISETP.GT.AND UP0, UPT, UR5, 0x1, UPT ;  /* 0x000000010500788c */ /* 0x000fe2000bf04270 */
[----:B------:R-:W-:-:S03]  /*27b60*/  ISETP.NE.U32.AND P2, PT, R3, RZ, PT ;  /* 0x000000ff0300720c */ /* 0x000fc60003f45070 */
[----:B------:R-:W-:Y:S01]  /*27b70*/  USEL UR5, UR5, URZ, !UP0 ;  /* 0x0000003f05057287 */ /* 0x000fe2000c000000 */
[----:B------:R-:W-:-:S05]  /*27b80*/  IMAD.MOV.U32 R168, RZ, RZ, R21 ;  /* 0x000000ffffa87224 */ /* 0x000fca00078e0015 */
[----:B------:R-:W-:Y:S02]  /*27b90*/  MOV R3, UR5 ;  /* 0x0000000500037c02 */ /* 0x000fe40008000f00 */
[----:B-1----:R-:W-:-:S05]  /*27ba0*/  LOP3.LUT R29, R29, 0x1f, RZ, 0xc0, !PT ;  /* 0x0000001f1d1d7812 */ /* 0x002fca00078ec0ff */
[----:B------:R-:W-:Y:S01]  /*27bb0*/  IMAD.SHL.U32 R21, R29, 0x4, RZ ;  /* 0x000000041d157824 */ /* 0x000fe200078e00ff */
[----:B------:R-:W-:-:S03]  /*27bc0*/  ISETP.GT.AND P1, PT, R2, 0x4, PT ;  /* 0x000000040200780c */ /* 0x000fc60003f24270 */
[----:B------:R-:W-:Y:S01]  /*27bd0*/  IMAD R3, R3, 0x4000, R21 ;  /* 0x0000400003037824 */ /* 0x000fe200078e0215 */
[----:B------:R-:W-:Y:S06]  /*27be0*/  BAR.SYNC.DEFER_BLOCKING 0x0 ;  /* 0x0000000000007b1d */ /* 0x000fec0000010000 */
[----:B------:R-:W-:Y:S01]  /*27bf0*/  @!PT LDS RZ, [RZ] ;  /* 0x00000000fffff984 */ /* 0x000fe20000000800 */
[----:B------:R-:W-:Y:S01]  /*27c00*/  @!PT LDS RZ, [RZ] ;  /* 0x00000000fffff984 */ /* 0x000fe20000000800 */
[----:B------:R-:W-:Y:S01]  /*27c10*/  @!PT LDS RZ, [RZ] ;  /* 0x00000000fffff984 */ /* 0x000fe20000000800 */
[----:B------:R1:W-:Y:S02]  /*27c20*/  LDGSTS.E [R3+0x10000], [R12.64], P2 ;  /* 0x100000000c037fae */ /* 0x0003e40009121848 */
[----:B-1----:R-:W-:-:S04]  /*27c30*/  SEL R12, RZ, 0x4, !P1 ;  /* 0x00000004ff0c7807 */ /* 0x002fc80004800000 */
[----:B------:R-:W-:-:S04]  /*27c40*/  SEL R12, R12, RZ, !P0 ;  /* 0x000000ff0c0c7207 */ /* 0x000fc80004000000 */
[----:B------:R-:W-:Y:S02]  /*27c50*/  ISETP.NE.U32.AND P1, PT, R12, RZ, PT ;  /* 0x000000ff0c00720c */ /* 0x000fe40003f25070 */
[----:B---3--:R-:W-:-:S05]  /*27c60*/  IADD3 R27, P3, R27, R26, RZ ;  /* 0x0000001a1b1b7210 */ /* 0x008fca0007f7e0ff */
[----:B--2---:R-:W-:Y:S01]  /*27c70*/  IMAD.X R28, R28, 0x1, R0, P3 ;  /* 0x000000011c1c7824 */ /* 0x004fe200018e0600 */
[----:B-----5:R-:W-:Y:S01]  /*27c80*/  IADD3 R17, P4, R17, R26, RZ ;  /* 0x0000001a11117210 */ /* 0x020fe20007f9e0ff */
[----:B------:R-:W-:Y:S02]  /*27c90*/  IMAD.MOV.U32 R12, RZ, RZ, R27 ;  /* 0x000000ffff0c7224 */ /* 0x000fe400078e001b */
[----:B------:R-:W-:Y:S01]  /*27ca0*/  IMAD.MOV.U32 R13, RZ, RZ, R28 ;  /* 0x000000ffff0d7224 */ /* 0x000fe200078e001c */
[----:B----4-:R-:W-:-:S04]  /*27cb0*/  IADD3.X R19, R19, R0, RZ, P4, !PT ;  /* 0x0000000013137210 */ /* 0x010fc800027fe4ff */
[----:B------:R1:W-:Y:S01]  /*27cc0*/  LDGSTS.E [R3+0x10080], [R12.64], P2 ;  /* 0x100800000c037fae */ /* 0x0003e20009121848 */
[----:B------:R-:W-:Y:S02]  /*27cd0*/  ISETP.GT.AND P2, PT, R2, 0x8, PT ;  /* 0x000000080200780c */ /* 0x000fe40003f44270 */
[-C--:B------:R-:W-:Y:S01]  /*27ce0*/  IADD3 R18, P3, R18, R26.reuse, RZ ;  /* 0x0000001a12127210 */ /* 0x080fe20007f7e0ff */
[----:B------:R-:W-:Y:S01]  /*27cf0*/  STL [R1+0xf0c], R27 ;  /* 0x000f0c1b01007387 */ /* 0x000fe20000100800 */
[----:B-1----:R-:W-:Y:S01]  /*27d00*/  MOV R12, R17 ;  /* 0x00000011000c7202 */ /* 0x002fe20000000f00 */
[----:B------:R-:W-:Y:S02]  /*27d10*/  IMAD.MOV.U32 R13, RZ, RZ, R19 ;  /* 0x000000ffff0d7224 */ /* 0x000fe400078e0013 */
[----:B------:R-:W-:Y:S01]  /*27d20*/  STL [R1+0xf08], R28 ;  /* 0x000f081c01007387 */ /* 0x000fe20000100800 */
[----:B------:R-:W-:Y:S01]  /*27d30*/  IADD3 R15, P4, R15, R26, RZ ;  /* 0x0000001a0f0f7210 */ /* 0x000fe20007f9e0ff */
[----:B------:R-:W-:-:S02]  /*27d40*/  IMAD.X R23, R23, 0x1, R0, P3 ;  /* 0x0000000117177824 */ /* 0x000fc400018e0600 */
[----:B------:R1:W-:Y:S01]  /*27d50*/  LDGSTS.E [R3+0x10400], [R12.64], P1 ;  /* 0x104000000c037fae */ /* 0x0003e20008921848 */
[----:B------:R-:W-:-:S03]  /*27d60*/  IADD3.X R25, R25, R0, RZ, P4, !PT ;  /* 0x0000000019197210 */ /* 0x000fc600027fe4ff */
[----:B------:R-:W-:Y:S04]  /*27d70*/  STL [R1+0xed4], R17 ;  /* 0x000ed41101007387 */ /* 0x000fe80000100800 */
[----:B------:R2:W-:Y:S01]  /*27d80*/  STL [R1+0xec8], R19 ;  /* 0x000ec81301007387 */ /* 0x0005e20000100800 */
[----:B-1----:R-:W-:Y:S01]  /*27d90*/  SEL R12, RZ, 0x4, !P2 ;  /* 0x00000004ff0c7807 */ /* 0x002fe20005000000 */
[----:B------:R-:W-:-:S03]  /*27da0*/  IMAD.MOV.U32 R13, RZ, RZ, R23 ;  /* 0x000000ffff0d7224 */ /* 0x000fc600078e0017 */
[----:B------:R-:W-:Y:S01]  /*27db0*/  SEL R12, R12, RZ, !P0 ;  /* 0x000000ff0c0c7207 */ /* 0x000fe20004000000 */
[----:B--2---:R-:W2:Y:S04]  /*27dc0*/  LDL.LU R19, [R1+0xe4c] ;  /* 0x000e4c0001137983 */ /* 0x004ea80000300800 */
[----:B------:R-:W3:Y:S01]  /*27dd0*/  LDL.LU R17, [R1+0xe14] ;  /* 0x000e140001117983 */ /* 0x000ee20000300800 */
[----:B------:R-:W-:-:S03]  /*27de0*/  ISETP.NE.U32.AND P2, PT, R12, RZ, PT ;  /* 0x000000ff0c00720c */ /* 0x000fc60003f45070 */
[----:B------:R-:W-:Y:S01]  /*27df0*/  STL [R1+0xecc], R18 ;  /* 0x000ecc1201007387 */ /* 0x000fe20000100800 */
[----:B------:R-:W-:-:S03]  /*27e00*/  IMAD.MOV.U32 R12, RZ, RZ, R18 ;  /* 0x000000ffff0c7224 */ /* 0x000fc600078e0012 */
[----:B------:R1:W-:Y:S04]  /*27e10*/  STL [R1+0xec0], R23 ;  /* 0x000ec01701007387 */ /* 0x0003e80000100800 */
[----:B------:R4:W-:Y:S01]  /*27e20*/  STL [R1+0xe94], R15 ;  /* 0x000e940f01007387 */ /* 0x0009e20000100800 */
[----:B------:R-:W-:-:S03]  /*27e30*/  IADD3 R22, P3, R22, R26, RZ ;  /* 0x0000001a16167210 */ /* 0x000fc60007f7e0ff */
[----:B------:R5:W-:Y:S04]  /*27e40*/  LDGSTS.E [R3+0x10480], [R12.64], P1 ;  /* 0x104800000c037fae */ /* 0x000be80008921848 */
[----:B-1----:R-:W3:Y:S04]  /*27e50*/  LDL.LU R23, [R1+0xe40] ;  /* 0x000e400001177983 */ /* 0x002ee80000300800 */
[----:B------:R-:W-:Y:S04]  /*27e60*/  STL [R1+0xe88], R25 ;  /* 0x000e881901007387 */ /* 0x000fe80000100800 */
[----:B------:R-:W3:Y:S01]  /*27e70*/  LDL.LU R18, [R1+0xe08] ;  /* 0x000e080001127983 */ /* 0x000ee20000300800 */
[----:B-----5:R-:W-:Y:S01]  /*27e80*/  MOV R12, R15 ;  /* 0x0000000f000c7202 */ /* 0x020fe20000000f00 */
[----:B------:R-:W-:Y:S01]  /*27e90*/  IMAD.MOV.U32 R13, RZ, RZ, R25 ;  /* 0x000000ffff0d7224 */ /* 0x000fe200078e0019 */
[----:B------:R-:W-:Y:S01]  /*27ea0*/  ISETP.GT.AND P1, PT, R2, 0xc, PT ;  /* 0x0000000c0200780c */ /* 0x000fe20003f24270 */
[----:B------:R-:W-:Y:S01]  /*27eb0*/  IMAD.X R24, R24, 0x1, R0, P3 ;  /* 0x0000000118187824 */ /* 0x000fe200018e0600 */
[----:B------:R-:W-:Y:S01]  /*27ec0*/  IADD3 R14, P4, R14, R26, RZ ;  /* 0x0000001a0e0e7210 */ /* 0x000fe20007f9e0ff */
[----:B------:R-:W5:Y:S04]  /*27ed0*/  LDL.LU R27, [R1+0xe0c] ;  /* 0x000e0c00011b7983 */ /* 0x000f680000300800 */
[----:B------:R1:W-:Y:S01]  /*27ee0*/  LDGSTS.E [R3+0x10800], [R12.64], P2 ;  /* 0x108000000c037fae */ /* 0x0003e20009121848 */
[----:B------:R-:W-:-:S03]  /*27ef0*/  IADD3.X R20, R20, R0, RZ, P4, !PT ;  /* 0x0000000014147210 */ /* 0x000fc600027fe4ff */
[----:B----4-:R-:W4:Y:S04]  /*27f00*/  LDL.LU R15, [R1+0xdc8] ;  /* 0x000dc800010f7983 */ /* 0x010f280000300800 */
[----:B------:R1:W-:Y:S02]  /*27f10*/  STL [R1+0xe8c], R22 ;  /* 0x000e8c1601007387 */ /* 0x0003e40000100800 */
[----:B-1----:R-:W-:Y:S02]  /*27f20*/  SEL R12, RZ, 0x4, !P1 ;  /* 0x00000004ff0c7807 */ /* 0x002fe40004800000 */
[----:B------:R1:W-:Y:S02]  /*27f30*/  STL [R1+0xe80], R24 ;  /* 0x000e801801007387 */ /* 0x0003e40000100800 */
[----:B------:R-:W-:-:S02]  /*27f40*/  SEL R12, R12, RZ, !P0 ;  /* 0x000000ff0c0c7207 */ /* 0x000fc40004000000 */
[----:B------:R-:W-:Y:S01]  /*27f50*/  STL [R1+0xe54], R14 ;  /* 0x000e540e01007387 */ /* 0x000fe20000100800 */
[----:B------:R-:W-:-:S03]  /*27f60*/  IMAD.MOV.U32 R13, RZ, RZ, R24 ;  /* 0x000000ffff0d7224 */ /* 0x000fc600078e0018 */
[----:B------:R-:W4:Y:S01]  /*27f70*/  LDL.LU R28, [R1+0xe00] ;  /* 0x000e0000011c7983 */ /* 0x000f220000300800 */
[----:B------:R-:W-:Y:S01]  /*27f80*/  ISETP.NE.U32.AND P1, PT, R12, RZ, PT ;  /* 0x000000ff0c00720c */ /* 0x000fe20003f25070 */
[----:B------:R-:W-:Y:S02]  /*27f90*/  IMAD.MOV.U32 R12, RZ, RZ, R22 ;  /* 0x000000ffff0c7224 */ /* 0x000fe400078e0016 */
[----:B------:R1:W-:Y:S04]  /*27fa0*/  STL [R1+0xe48], R20 ;  /* 0x000e481401007387 */ /* 0x0003e80000100800 */
[----:B------:R-:W4:Y:S04]  /*27fb0*/  LDL.LU R22, [R1+0xdc4] ;  /* 0x000dc40001167983 */ /* 0x000f280000300800 */
[----:B------:R1:W-:Y:S04]  /*27fc0*/  LDGSTS.E [R3+0x10880], [R12.64], P2 ;  /* 0x108800000c037fae */ /* 0x0003e80009121848 */
[----:B-1----:R-:W4:Y:S01]  /*27fd0*/  LDL.LU R24, [R1+0xdcc] ;  /* 0x000dcc0001187983 */ /* 0x002f220000300800 */
[----:B------:R-:W-:-:S03]  /*27fe0*/  IMAD.MOV.U32 R13, RZ, RZ, R20 ;  /* 0x000000ffff0d7224 */ /* 0x000fc600078e0014 */
[----:B------:R-:W4:Y:S01]  /*27ff0*/  LDL.LU R20, [R1+0xdd0] ;  /* 0x000dd00001147983 */ /* 0x000f220000300800 */
[----:B------:R-:W-:-:S03]  /*28000*/  MOV R12, R14 ;  /* 0x0000000e000c7202 */ /* 0x000fc60000000f00 */
[----:B------:R-:W4:Y:S04]  /*28010*/  LDL.LU R25, [R1+0xd84] ;  /* 0x000d840001197983 */ /* 0x000f280000300800 */
[----:B------:R-:W4:Y:S01]  /*28020*/  LDL.LU R14, [R1+0xd88] ;  /* 0x000d8800010e7983 */ /* 0x000f220000300800 */
[----:B------:R-:W-:-:S03]  /*28030*/  ISETP.GT.AND P2, PT, R2, 0x10, PT ;  /* 0x000000100200780c */ /* 0x000fc60003f44270 */
[----:B------:R1:W-:Y:S02]  /*28040*/  LDGSTS.E [R3+0x10c00], [R12.64], P1 ;  /* 0x10c000000c037fae */ /* 0x0003e40008921848 */
[----:B-1----:R-:W-:-:S04]  /*28050*/  SEL R12, RZ, 0x4, !P2 ;  /* 0x00000004ff0c7807 */ /* 0x002fc80005000000 */
[----:B------:R-:W-:-:S04]  /*28060*/  SEL R12, R12, RZ, !P0 ;  /* 0x000000ff0c0c7207 */ /* 0x000fc80004000000 */
[----:B------:R-:W-:Y:S02]  /*28070*/  ISETP.NE.U32.AND P2, PT, R12, RZ, PT ;  /* 0x000000ff0c00720c */ /* 0x000fe40003f45070 */
[-C--:B--2---:R-:W-:Y:S02]  /*28080*/  IADD3 R19, P3, R19, R26.reuse, RZ ;  /* 0x0000001a13137210 */ /* 0x084fe40007f7e0ff */
[----:B---3--:R-:W-:-:S03]  /*28090*/  IADD3 R17, P4, R17, R26, RZ ;  /* 0x0000001a11117210 */ /* 0x008fc60007f9e0ff */
[----:B------:R-:W-:Y:S01]  /*280a0*/  STL [R1+0xe4c], R19 ;  /* 0x000e4c1301007387 */ /* 0x000fe20000100800 */
[----:B------:R-:W-:Y:S02]  /*280b0*/  IMAD.MOV.U32 R12, RZ, RZ, R19 ;  /* 0x000000ffff0c7224 */ /* 0x000fe400078e0013 */
[----:B------:R-:W-:-:S04]  /*280c0*/  IMAD.X R23, R23, 0x1, R0, P3 ;  /* 0x0000000117177824 */ /* 0x000fc800018e0600 */
[----:B------:R-:W-:Y:S01]  /*280d0*/  IMAD.MOV.U32 R13, RZ, RZ, R23 ;  /* 0x000000ffff0d7224 */ /* 0x000fe200078e0017 */
[----:B------:R1:W-:Y:S01]  /*280e0*/  STL [R1+0xe40], R23 ;  /* 0x000e401701007387 */ /* 0x0003e20000100800 */
[----:B------:R-:W-:-:S03]  /*280f0*/  IADD3.X R18, R18, R0, RZ, P4, !PT ;  /* 0x0000000012127210 */ /* 0x000fc600027fe4ff */
[----:B------:R-:W-:Y:S04]  /*28100*/  STL [R1+0xe14], R17 ;  /* 0x000e141101007387 */ /* 0x000fe80000100800 */
[----:B------:R2:W-:Y:S04]  /*28110*/  STL [R1+0xe08], R18 ;  /* 0x000e081201007387 */ /* 0x0005e80000100800 */
[----:B-1----:R-:W3:Y:S04]  /*28120*/  LDL.LU R23, [R1+0xd8c] ;  /* 0x000d8c0001177983 */ /* 0x002ee80000300800 */
[----:B------:R-:W3:Y:S04]  /*28130*/  LDL.LU R19, [R1+0xd90] ;  /* 0x000d900001137983 */ /* 0x000ee80000300800 */
[----:B------:R1:W-:Y:S01]  /*28140*/  LDGSTS.E [R3+0x10c80], [R12.64], P1 ;  /* 0x10c800000c037fae */ /* 0x0003e20008921848 */
[----:B------:R-:W-:-:S02]  /*28150*/  ISETP.GT.AND P1, PT, R2, 0x14, PT ;  /* 0x000000140200780c */ /* 0x000fc40003f24270 */
[-C--:B-----5:R-:W-:Y:S02]  /*28160*/  IADD3 R27, P3, R27, R26.reuse, RZ ;  /* 0x0000001a1b1b7210 */ /* 0x0a0fe40007f7e0ff */
[----:B-1----:R-:W-:Y:S01]  /*28170*/  MOV R12, R17 ;  /* 0x00000011000c7202 */ /* 0x002fe20000000f00 */
[----:B------:R-:W-:Y:S02]  /*28180*/  IMAD.MOV.U32 R13, RZ, RZ, R18 ;  /* 0x000000ffff0d7224 */ /* 0x000fe400078e0012 */
[----:B--2---:R-:W2:Y:S04]  /*28190*/  LDL.LU R18, [R1+0xd34] ;  /* 0x000d340001127983 */ /* 0x004ea80000300800 */
[----:B------:R-:W5:Y:S04]  /*281a0*/  LDL.LU R17, [R1+0xd38] ;  /* 0x000d380001117983 */ /* 0x000f680000300800 */
[----:B------:R1:W-:Y:S01]  /*281b0*/  LDGSTS.E [R3+0x11000], [R12.64], P2 ;  /* 0x110000000c037fae */ /* 0x0003e20009121848 */
[----:B----4-:R-:W-:Y:S01]  /*281c0*/  IMAD.X R28, R28, 0x1, R0, P3 ;  /* 0x000000011c1c7824 */ /* 0x010fe200018e0600 */
[----:B------:R-:W-:-:S02]  /*281d0*/  IADD3 R15, P4, R15, R26, RZ ;  /* 0x0000001a0f0f7210 */ /* 0x000fc40007f9e0ff */
[----:B-1----:R-:W-:-:S04]  /*281e0*/  SEL R12, RZ, 0x4, !P1 ;  /* 0x00000004ff0c7807 */ /* 0x002fc80004800000 */
[----:B------:R-:W-:Y:S01]  /*281f0*/  SEL R12, R12, RZ, !P0 ;  /* 0x000000ff0c0c7207 */ /* 0x000fe20004000000 */
[----:B------:R-:W-:-:S03]  /*28200*/  IMAD.MOV.U32 R13, RZ, RZ, R28 ;  /* 0x000000ffff0d7224 */ /* 0x000fc600078e001c */
[----:B------:R-:W-:Y:S01]  /*28210*/  ISETP.NE.U32.AND P1, PT, R12, RZ, PT ;  /* 0x000000ff0c00720c */ /* 0x000fe20003f25070 */
[----:B------:R-:W-:Y:S01]  /*28220*/  IMAD.MOV.U32 R12, RZ, RZ, R27 ;  /* 0x000000ffff0c7224 */ /* 0x000fe200078e001b */
[----:B------:R-:W-:Y:S02]  /*28230*/  IADD3.X R22, R22, R0, RZ, P4, !PT ;  /* 0x0000000016167210 */ /* 0x000fe400027fe4ff */
[----:B------:R-:W-:Y:S02]  /*28240*/  IADD3 R20, P3, R20, R26, RZ ;  /* 0x0000001a14147210 */ /* 0x000fe40007f7e0ff */
[----:B------:R1:W-:Y:S01]  /*28250*/  LDGSTS.E [R3+0x11080], [R12.64], P2 ;  /* 0x110800000c037fae */ /* 0x0003e20009121848 */
[----:B------:R-:W-:-:S03]  /*28260*/  ISETP.GT.AND P2, PT, R2, 0x18, PT ;  /* 0x000000180200780c */ /* 0x000fc60003f44270 */
[----:B------:R-:W-:Y:S01]  /*28270*/  STL [R1+0xe0c], R27 ;  /* 0x000e0c1b01007387 */ /* 0x000fe20000100800 */
[----:B------:R-:W-:Y:S01]  /*28280*/  IMAD.X R24, R24, 0x1, R0, P3 ;  /* 0x0000000118187824 */ /* 0x000fe200018e0600 */
[----:B------:R-:W-:Y:S02]  /*28290*/  IADD3 R14, P4, R14, R26, RZ ;  /* 0x0000001a0e0e7210 */ /* 0x000fe40007f9e0ff */
[----:B------:R-:W-:Y:S01]  /*282a0*/  STL [R1+0xe00], R28 ;  /* 0x000e001c01007387 */ /* 0x000fe20000100800 */
[----:B-1----:R-:W-:Y:S01]  /*282b0*/  MOV R12, R15 ;  /* 0x0000000f000c7202 */ /* 0x002fe20000000f00 */
[----:B------:R-:W-:Y:S02]  /*282c0*/  IMAD.MOV.U32 R13, RZ, RZ, R22 ;  /* 0x000000ffff0d7224 */ /* 0x000fe400078e0016 */
[----:B------:R-:W-:Y:S04]  /*282d0*/  STL [R1+0xdc8], R15 ;  /* 0x000dc80f01007387 */ /* 0x000fe80000100800 */
[----:B------:R1:W-:Y:S04]  /*282e0*/  LDGSTS.E [R3+0x11400], [R12.64], P1 ;  /* 0x114000000c037fae */ /* 0x0003e80008921848 */
[----:B------:R4:W-:Y:S01]  /*282f0*/  STL [R1+0xdc4], R22 ;  /* 0x000dc41601007387 */ /* 0x0009e20000100800 */
[----:B------:R-:W-:-:S02]  /*28300*/  IADD3.X R25, R25, R0, RZ, P4, !PT ;  /* 0x0000000019197210 */ /* 0x000fc400027fe4ff */
[----:B-1----:R-:W-:Y:S01]  /*28310*/  SEL R12, RZ, 0x4, !P2 ;  /* 0x00000004ff0c7807 */ /* 0x002fe20005000000 */
[----:B----4-:R-:W4:Y:S01]  /*28320*/  LDL.LU R22, [R1+0xd40] ;  /* 0x000d400001167983 */ /* 0x010f220000300800 */
[----:B------:R-:W-:Y:S02]  /*28330*/  IMAD.MOV.U32 R13, RZ, RZ, R24 ;  /* 0x000000ffff0d7224 */ /* 0x000fe400078e0018 */
[----:B------:R-:W-:Y:S01]  /*28340*/  SEL R12, R12, RZ, !P0 ;  /* 0x000000ff0c0c7207 */ /* 0x000fe20004000000 */
[----:B------:R-:W4:Y:S04]  /*28350*/  LDL.LU R15, [R1+0xcf8] ;  /* 0x000cf800010f7983 */ /* 0x000f280000300800 */
[----:B------:R-:W-:Y:S04]  /*28360*/  STL [R1+0xdd0], R20 ;  /* 0x000dd01401007387 */ /* 0x000fe80000100800 */
[----:B------:R1:W-:Y:S01]  /*28370*/  STL [R1+0xdcc], R24 ;  /* 0x000dcc1801007387 */ /* 0x0003e20000100800 */
[----:B------:R-:W-:-:S03]  /*28380*/  ISETP.NE.U32.AND P2, PT, R12, RZ, PT ;  /* 0x000000ff0c00720c */ /* 0x000fc60003f45070 */
[----:B------:R1:W-:Y:S01]  /*28390*/  STL [R1+0xd88], R14 ;  /* 0x000d880e01007387 */ /* 0x0003e20000100800 */
[----:B------:R-:W-:-:S03]  /*283a0*/  IMAD.MOV.U32 R12, RZ, RZ, R20 ;  /* 0x000000ffff0c7224 */ /* 0x000fc600078e0014 */
[----:B-1----:R-:W4:Y:S04]  /*283b0*/  LDL.LU R24, [R1+0xd3c] ;  /* 0x000d3c0001187983 */ /* 0x002f280000300800 */
[----:B------:R-:W-:Y:S04]  /*283c0*/  STL [R1+0xd84], R25 ;  /* 0x000d841901007387 */ /* 0x000fe80000100800 */
[----:B------:R-:W4:Y:S04]  /*283d0*/  LDL.LU R20, [R1+0xcf4] ;  /* 0x000cf40001147983 */ /* 0x000f280000300800 */
[----:B------:R1:W-:Y:S01]  /*283e0*/  LDGSTS.E [R3+0x11480], [R12.64], P1 ;  /* 0x114800000c037fae */ /* 0x0003e20008921848 */
[----:B------:R-:W-:-:S03]  /*283f0*/  ISETP.GT.AND P1, PT, R2, 0x1c, PT ;  /* 0x0000001c0200780c */ /* 0x000fc60003f24270 */
[----:B------:R-:W4:Y:S01]  /*28400*/  LDL.LU R27, [R1+0xd00] ;  /* 0x000d0000011b7983 */ /* 0x000f220000300800 */
[----:B-1----:R-:W-:Y:S01]  /*28410*/  MOV R12, R14 ;  /* 0x0000000e000c7202 */ /* 0x002fe20000000f00 */
[----:B------:R-:W-:Y:S02]  /*28420*/  IMAD.MOV.U32 R13, RZ, RZ, R25 ;  /* 0x000000ffff0d7224 */ /* 0x000fe400078e0019 */
[----:B------:R-:W4:Y:S04]  /*28430*/  LDL.LU R14, [R1+0x31c] ;  /* 0x00031c00010e7983 */ /* 0x000f280000300800 */
[----:B------:R1:W-:Y:S02]  /*28440*/  LDGSTS.E [R3+0x11800], [R12.64], P2 ;  /* 0x118000000c037fae */ /* 0x0003e40009121848 */
[----:B-1----:R-:W-:-:S04]  /*28450*/  SEL R12, RZ, 0x4, !P1 ;  /* 0x00000004ff0c7807 */ /* 0x002fc80004800000 */
[----:B------:R-:W-:-:S04]  /*28460*/  SEL R12, R12, RZ, !P0 ;  /* 0x000000ff0c0c7207 */ /* 0x000fc80004000000 */
[----:B------:R-:W-:Y:S02]  /*28470*/  ISETP.NE.U32.AND P1, PT, R12, RZ, PT ;  /* 0x000000ff0c00720c */ /* 0x000fe40003f25070 */
[----:B---3--:R-:W-:-:S05]  /*28480*/  IADD3 R19, P3, R19, R26, RZ ;  /* 0x0000001a13137210 */ /* 0x008fca0007f7e0ff */
[----:B------:R-:W-:Y:S01]  /*28490*/  IMAD.X R23, R23, 0x1, R0, P3 ;  /* 0x0000000117177824 */ /* 0x000fe200018e0600 */
[----:B------:R1:W-:Y:S04]  /*284a0*/  STL [R1+0xd90], R19 ;  /* 0x000d901301007387 */ /* 0x0003e80000100800 */
[----:B------:R3:W-:Y:S01]  /*284b0*/  STL [R1+0xd8c], R23 ;  /* 0x000d8c1701007387 */ /* 0x0007e20000100800 */
[----:B------:R-:W-:Y:S01]  /*284c0*/  IMAD.MOV.U32 R12, RZ, RZ, R19 ;  /* 0x000000ffff0c7224 */ /* 0x000fe200078e0013 */
[----:B-----5:R-:W-:-:S04]  /*284d0*/  IADD3 R17, P4, R17, R26, RZ ;  /* 0x0000001a11117210 */ /* 0x020fc80007f9e0ff */
[----:B--2---:R-:W-:Y:S01]  /*284e0*/  IADD3.X R18, R18, R0, RZ, P4, !PT ;  /* 0x0000000012127210 */ /* 0x004fe200027fe4ff */
[----:B------:R2:W-:Y:S04]  /*284f0*/  STL [R1+0xd38], R17 ;  /* 0x000d381101007387 */ /* 0x0005e80000100800 */
[----:B------:R-:W5:Y:S01]  /*28500*/  LDL.LU R28, [R1+0xcfc] ;  /* 0x000cfc00011c7983 */ /* 0x000f620000300800 */
[----:B------:R-:W-:-:S03]  /*28510*/  IMAD.MOV.U32 R13, RZ, RZ, R23 ;  /* 0x000000ffff0d7224 */ /* 0x000fc600078e0017 */
[----:B------:R2:W-:Y:S04]  /*28520*/  STL [R1+0xd34], R18 ;  /* 0x000d341201007387 */ /* 0x0005e80000100800 */
[----:B-1----:R-:W5:Y:S04]  /*28530*/  LDL.LU R19, [R1+0x318] ;  /* 0x0003180001137983 */ /* 0x002f680000300800 */
[----:B------:R1:W-:Y:S04]  /*28540*/  LDGSTS.E [R3+0x11880], [R12.64], P2 ;  /* 0x118800000c037fae */ /* 0x0003e80009121848 */
[----:B---3--:R-:W3:Y:S01]  /*28550*/  LDL.LU R23, [R1+0x320] ;  /* 0x0003200001177983 */ /* 0x008ee20000300800 */
[----:B------:R-:W-:-:S02]  /*28560*/  ISETP.GT.AND P2, PT, R2, 0x20, PT ;  /* 0x000000200200780c */ /* 0x000fc40003f44270 */
[----:B-1----:R-:W-:Y:S02]  /*28570*/  MOV R12, R17 ;  /* 0x00000011000c7202 */ /* 0x002fe40000000f00 */
[----:B--2---:R-:W2:Y:S01]  /*28580*/  LDL.LU R17, [R1+0x324] ;  /* 0x0003240001117983 */ /* 0x004ea20000300800 */
[----:B------:R-:W-:-:S03]  /*28590*/  IMAD.MOV.U32 R13, RZ, RZ, R18 ;  /* 0x000000ffff0d7224 */ /* 0x000fc600078e0012 */
[----:B------:R-:W3:Y:S04]  /*285a0*/  LDL.LU R25, [R1+0x358] ;  /* 0x0003580001197983 */ /* 0x000ee80000300800 */
[----:B------:R-:W3:Y:S04]  /*285b0*/  LDL.LU R18, [R1+0x35c] ;  /* 0x00035c0001127983 */ /* 0x000ee80000300800 */
[----:B------:R1:W-:Y:S02]  /*285c0*/  LDGSTS.E [R3+0x11c00], [R12.64], P1 ;  /* 0x11c000000c037fae */ /* 0x0003e40008921848 */
[----:B-1----:R-:W-:-:S02]  /*285d0*/  SEL R12, RZ, 0x4, !P2 ;  /* 0x00000004ff0c7807 */ /* 0x002fc40005000000 */
[-C--:B----4-:R-:W-:Y:S02]  /*285e0*/  IADD3 R22, P3, R22, R26.reuse, RZ ;  /* 0x0000001a16167210 */ /* 0x090fe40007f7e0ff */
[----:B------:R-:W-:Y:S02]  /*285f0*/  SEL R12, R12, RZ, !P0 ;  /* 0x000000ff0c0c7207 */ /* 0x000fe40004000000 */
[----:B------:R-:W-:Y:S02]  /*28600*/  IADD3 R15, P4, R15, R26, RZ ;  /* 0x0000001a0f0f7210 */ /* 0x000fe40007f9e0ff */
[----:B------:R-:W-:Y:S01]  /*28610*/  ISETP.NE.U32.AND P2, PT, R12, RZ, PT ;  /* 0x000000ff0c00720c */ /* 0x000fe20003f45070 */
[----:B------:R-:W-:Y:S01]  /*28620*/  IMAD.MOV.U32 R12, RZ, RZ, R22 ;  /* 0x000000ffff0c7224 */ /* 0x000fe200078e0016 */
[----:B------:R-:W-:Y:S01]  /*28630*/  STL [R1+0xd40], R22 ;  /* 0x000d401601007387 */ /* 0x000fe20000100800 */
[----:B------:R-:W-:-:S04]  /*28640*/  IMAD.X R24, R24, 0x1, R0, P3 ;  /* 0x0000000118187824 */ /* 0x000fc800018e0600 */
[----:B------:R-:W-:Y:S01]  /*28650*/  IMAD.MOV.U32 R13, RZ, RZ, R24 ;  /* 0x000000ffff0d7224 */ /* 0x000fe200078e0018 */
[----:B------:R1:W-:Y:S01]  /*28660*/  STL [R1+0xd3c], R24 ;  /* 0x000d3c1801007387 */ /* 0x0003e20000100800 */
[----:B------:R-:W-:-:S03]  /*28670*/  IADD3.X R20, R20, R0, RZ, P4, !PT ;  /* 0x0000000014147210 */ /* 0x000fc600027fe4ff */
[----:B------:R-:W-:Y:S04]  /*28680*/  STL [R1+0xcf8], R15 ;  /* 0x000cf80f01007387 */ /* 0x000fe80000100800 */
[----:B------:R4:W-:Y:S04]  /*28690*/  LDGSTS.E [R3+0x11c80], [R12.64], P1 ;  /* 0x11c800000c037fae */ /* 0x0009e80008921848 */
[----:B------:R4:W-:Y:S04]  /*286a0*/  STL [R1+0xcf4], R20 ;  /* 0x000cf41401007387 */ /* 0x0009e80000100800 */
[----:B-1----:R-:W3:Y:S01]  /*286b0*/  LDL.LU R24, [R1+0x360] ;  /* 0x0003600001187983 */ /* 0x002ee20000300800 */
[----:B----4-:R-:W-:-:S03]  /*286c0*/  IMAD.MOV.U32 R13, RZ, RZ, R20 ;  /* 0x000000ffff0d7224 */ /* 0x010fc600078e0014 */
[----:B------:R-:W4:Y:S01]  /*286d0*/  LDL.LU R20, [R1+0x364] ;  /* 0x0003640001147983 */ /* 0x000f220000300800 */
[----:B------:R-:W-:-:S03]  /*286e0*/  MOV R12, R15 ;  /* 0x0000000f000c7202 */ /* 0x000fc60000000f00 */
[----:B------:R-:W4:Y:S04]  /*286f0*/  LDL.LU R22, [R1+0x398] ;  /* 0x0003980001167983 */ /* 0x000f280000300800 */
[----:B------:R-:W4:Y:S01]  /*28700*/  LDL.LU R15, [R1+0x39c] ;  /* 0x00039c00010f7983 */ /* 0x000f220000300800 */
[----:B------:R-:W-:-:S03]  /*28710*/  ISETP.GT.AND P1, PT, R2, 0x24, PT ;  /* 0x000000240200780c */ /* 0x000fc60003f24270 */
[----:B------:R1:W-:Y:S01]  /*28720*/  LDGSTS.E [R3+0x12000], [R12.64], P2 ;  /* 0x120000000c037fae */ /* 0x0003e20009121848 */
[-C--:B------:R-:W-:Y:S02]  /*28730*/  IADD3 R27, P3, R27, R26.reuse, RZ ;  /* 0x0000001a1b1b7210 */ /* 0x080fe40007f7e0ff */
[----:B------:R-:W-:Y:S02]  /*28740*/  IADD3 R14, P4, R14, R26, RZ ;  /* 0x0000001a0e0e7210 */ /* 0x000fe40007f9e0ff */
[----:B-1----:R-:W-:-:S04]  /*28750*/  SEL R12, RZ, 0x4, !P1 ;  /* 0x00000004ff0c7807 */ /* 0x002fc80004800000 */
[----:B------:R-:W-:-:S04]  /*28760*/  SEL R12, R12, RZ, !P0 ;  /* 0x000000ff0c0c7207 */ /* 0x000fc80004000000 */
[----:B------:R-:W-:Y:S01]  /*28770*/  ISETP.NE.U32.AND P1, PT, R12, RZ, PT ;  /* 0x000000ff0c00720c */ /* 0x000fe20003f25070 */
[----:B------:R-:W-:Y:S01]  /*28780*/  IMAD.MOV.U32 R12, RZ, RZ, R27 ;  /* 0x000000ffff0c7224 */ /* 0x000fe200078e001b */
[----:B------:R-:W-:Y:S01]  /*28790*/  STL [R1+0xd00], R27 ;  /* 0x000d001b01007387 */ /* 0x000fe20000100800 */
[----:B-----5:R-:W-:-:S04]  /*287a0*/  IMAD.X R28, R28, 0x1, R0, P3 ;  /* 0x000000011c1c7824 */ /* 0x020fc800018e0600 */
[----:B------:R-:W-:Y:S01]  /*287b0*/  IMAD.MOV.U32 R13, RZ, RZ, R28 ;  /* 0x000000ffff0d7224 */ /* 0x000fe200078e001c */
[----:B------:R-:W-:-:S04]  /*287c0*/  IADD3.X R19, R19, R0, RZ, P4, !PT ;  /* 0x0000000013137210 */ /* 0x000fc800027fe4ff */
[----:B------:R1:W-:Y:S01]  /*287d0*/  LDGSTS.E [R3+0x12080], [R12.64], P2 ;  /* 0x120800000c037fae */ /* 0x0003e20009121848 */
[----:B------:R-:W-:-:S03]  /*287e0*/  ISETP.GT.AND P2, PT, R2, 0x28, PT ;  /* 0x000000280200780c */ /* 0x000fc60003f44270 */
[----:B------:R-:W-:Y:S01]  /*287f0*/  STL [R1+0xcfc], R28 ;  /* 0x000cfc1c01007387 */ /* 0x000fe20000100800 */
[----:B-1----:R-:W-:Y:S01]  /*28800*/  MOV R12, R14 ;  /* 0x0000000e000c7202 */ /* 0x002fe20000000f00 */
[----:B------:R-:W-:Y:S01]  /*28810*/  IMAD.MOV.U32 R13, RZ, RZ, R19 ;  /* 0x000000ffff0d7224 */ /* 0x000fe200078e0013 */
[----:B--2---:R-:W-:-:S04]  /*28820*/  IADD3 R17, P3, R17, R26, RZ ;  /* 0x0000001a11117210 */ /* 0x004fc80007f7e0ff */
[----:B------:R1:W-:Y:S04]  /*28830*/  LDGSTS.E [R3+0x12400], [R12.64], P1 ;  /* 0x124000000c037fae */ /* 0x0003e80008921848 */
[----:B------:R-:W-:Y:S01]  /*28840*/  STL [R1+0x31c], R14 ;  /* 0x00031c0e01007387 */ /* 0x000fe20000100800 */
[----:B---3--:R-:W-:Y:S01]  /*28850*/  IMAD.X R23, R23, 0x1, R0, P3 ;  /* 0x0000000117177824 */ /* 0x008fe200018e0600 */
[----:B------:R-:W-:Y:S02]  /*28860*/  IADD3 R18, P4, R18, R26, RZ ;  /* 0x0000001a12127210 */ /* 0x000fe40007f9e0ff */
[----:B------:R2:W-:Y:S01]  /*28870*/  STL [R1+0x318], R19 ;  /* 0x0003181301007387 */ /* 0x0005e20000100800 */
[----:B-1----:R-:W-:Y:S01]  /*28880*/  SEL R12, RZ, 0x4, !P2 ;  /* 0x00000004ff0c7807 */ /* 0x002fe20005000000 */
[----:B------:R-:W-:Y:S01]  /*28890*/  IMAD.MOV.U32 R13, RZ, RZ, R23 ;  /* 0x000000ffff0d7224 */ /* 0x000fe200078e0017 */
[----:B------:R-:W-:-:S02]  /*288a0*/  IADD3.X R25, R25, R0, RZ, P4, !PT ;  /* 0x0000000019197210 */ /* 0x000fc400027fe4ff */
[----:B------:R-:W-:Y:S01]  /*288b0*/  SEL R12, R12, RZ, !P0 ;  /* 0x000000ff0c0c7207 */ /* 0x000fe20004000000 */
[----:B--2---:R-:W2:Y:S04]  /*288c0*/  LDL.LU R19, [R1+0x3a4] ;  /* 0x0003a40001137983 */ /* 0x004ea80000300800 */
[----:B------:R-:W3:Y:S01]  /*288d0*/  LDL.LU R14, [R1+0x3dc] ;  /* 0x0003dc00010e7983 */ /* 0x000ee20000300800 */
[----:B------:R-:W-:-:S03]  /*288e0*/  ISETP.NE.U32.AND P2, PT, R12, RZ, PT ;  /* 0x000000ff0c00720c */ /* 0x000fc60003f45070 */
[----:B------:R-:W-:Y:S04]  /*288f0*/  STL [R1+0x324], R17 ;  /* 0x0003241101007387 */ /* 0x000fe80000100800 */
[----:B------:R1:W-:Y:S01]  /*28900*/  STL [R1+0x320], R23 ;  /* 0x0003201701007387 */ /* 0x0003e20000100800 */
[----:B------:R-:W-:-:S03]  /*28910*/  IMAD.MOV.U32 R12, RZ, RZ, R17 ;  /* 0x000000ffff0c7224 */ /* 0x000fc600078e0011 */
[----:B------:R5:W-:Y:S04]  /*28920*/  STL [R1+0x35c], R18 ;  /* 0x00035c1201007387 */ /* 0x000be80000100800 */
[----:B------:R5:W-:Y:S04]  /*28930*/  LDGSTS.E [R3+0x12480], [R12.64], P1 ;  /* 0x124800000c037fae */ /* 0x000be80008921848 */
[----:B-1----:R-:W3:Y:S04]  /*28940*/  LDL.LU R23, [R1+0x3a0] ;  /* 0x0003a00001177983 */ /* 0x002ee80000300800 */
[----:B------:R-:W-:Y:S04]  /*28950*/  STL [R1+0x358], R25 ;  /* 0x0003581901007387 */ /* 0x000fe80000100800 */
[----:B------:R-:W3:Y:S01]  /*28960*/  LDL.LU R17, [R1+0x3d8] ;  /* 0x0003d80001117983 */ /* 0x000ee20000300800 */
[----:B-----5:R-:W-:Y:S01]  /*28970*/  MOV R12, R18 ;  /* 0x00000012000c7202 */ /* 0x020fe20000000f00 */
[----:B------:R-:W-:Y:S01]  /*28980*/  IMAD.MOV.U32 R13, RZ, RZ, R25 ;  /* 0x000000ffff0d7224 */ /* 0x000fe200078e0019 */
[----:B------:R-:W-:Y:S01]  /*28990*/  ISETP.GT.AND P1, PT, R2, 0x2c, PT ;  /* 0x0000002c0200780c */ /* 0x000fe20003f24270 */
[----:B------:R-:W5:Y:S04]  /*289a0*/  LDL.LU R18, [R1+0x3e4] ;  /* 0x0003e40001127983 */ /* 0x000f680000300800 */
[----:B------:R1:W-:Y:S04]  /*289b0*/  LDGSTS.E [R3+0x12800], [R12.64], P2 ;  /* 0x128000000c037fae */ /* 0x0003e80009121848 */
[----:B------:R-:W5:Y:S01]  /*289c0*/  LDL.LU R27, [R1+0x41c] ;  /* 0x00041c00011b7983 */ /* 0x000f620000300800 */
[----:B-1----:R-:W-:-:S02]  /*289d0*/  SEL R12, RZ, 0x4, !P1 ;  /* 0x00000004ff0c7807 */ /* 0x002fc40004800000 */
[----:B----4-:R-:W-:Y:S02]  /*289e0*/  IADD3 R20, P3, R20, R26, RZ ;  /* 0x0000001a14147210 */ /* 0x010fe40007f7e0ff */
[----:B------:R-:W-:-:S03]  /*289f0*/  SEL R12, R12, RZ, !P0 ;  /* 0x000000ff0c0c7207 */ /* 0x000fc60004000000 */
[----:B------:R-:W-:Y:S01]  /*28a00*/  IMAD.X R24, R24, 0x1, R0, P3 ;  /* 0x0000000118187824 */ /* 0x000fe200018e0600 */
[----:B------:R-:W-:Y:S01]  /*28a10*/  IADD3 R15, P4, R15, R26, RZ ;  /* 0x0000001a0f0f7210 */ /* 0x000fe20007f9e0ff */
[----:B------:R1:W-:Y:S01]  /*28a20*/  STL [R1+0x364], R20 ;  /* 0x0003641401007387 */ /* 0x0003e20000100800 */
[----:B------:R-:W-:Y:S01]  /*28a30*/  ISETP.NE.U32.AND P1, PT, R12, RZ, PT ;  /* 0x000000ff0c00720c */ /* 0x000fe20003f25070 */
[----:B------:R-:W-:Y:S02]  /*28a40*/  IMAD.MOV.U32 R12, RZ, RZ, R20 ;  /* 0x000000ffff0c7224 */ /* 0x000fe400078e0014 */
[----:B------:R4:W-:Y:S01]  /*28a50*/  STL [R1+0x360], R24 ;  /* 0x0003601801007387 */ /* 0x0009e20000100800 */
[----:B------:R-:W-:-:S03]  /*28a60*/  IADD3.X R22, R22, R0, RZ, P4, !PT ;  /* 0x0000000016167210 */ /* 0x000fc600027fe4ff */
[----:B------:R-:W-:Y:S04]  /*28a70*/  STL [R1+0x39c], R15 ;  /* 0x00039c0f01007387 */ /* 0x000fe80000100800 */
[----:B-1----:R-:W5:Y:S04]  /*28a80*/  LDL.LU R20, [R1+0x3e0] ;  /* 0x0003e00001147983 */ /* 0x002f680000300800 */
[----:B------:R1:W-:Y:S04]  /*28a90*/  STL [R1+0x398], R22 ;  /* 0x0003981601007387 */ /* 0x0003e80000100800 */
[----:B------:R-:W5:Y:S01]  /*28aa0*/  LDL.LU R28, [R1+0x418] ;  /* 0x00041800011c7983 */ /* 0x000f620000300800 */
[----:B------:R-:W-:-:S03]  /*28ab0*/  IMAD.MOV.U32 R13, RZ, RZ, R24 ;  /* 0x000000ffff0d7224 */ /* 0x000fc600078e0018 */
[----:B------:R-:W5:Y:S04]  /*28ac0*/  LDL.LU R25, [R1+0x420] ;  /* 0x0004200001197983 */ /* 0x000f680000300800 */
[----:B----4-:R-:W5:Y:S04]  /*28ad0*/  LDL.LU R24, [R1+0x424] ;  /* 0x0004240001187983 */ /* 0x010f680000300800 */
[----:B------:R1:W-:Y:S02]  /*28ae0*/  LDGSTS.E [R3+0x12880], [R12.64], P2 ;  /* 0x128800000c037fae */ /* 0x0003e40009121848 */
[----:B-1----:R-:W-:Y:S01]  /*28af0*/  IMAD.MOV.U32 R13, RZ, RZ, R22 ;  /* 0x000000ffff0d7224 */ /* 0x002fe200078e0016 */
[----:B------:R-:W-:Y:S01]  /*28b00*/  MOV R12, R15 ;  /* 0x0000000f000c7202 */ /* 0x000fe20000000f00 */
[----:B------:R-:W5:Y:S04]  /*28b10*/  LDL.LU R22, [R1+0x458] ;  /* 0x0004580001167983 */ /* 0x000f680000300800 */
[----:B------:R-:W5:Y:S01]  /*28b20*/  LDL.LU R15, [R1+0x45c] ;  /* 0x00045c00010f7983 */ /* 0x000f620000300800 */
[----:B------:R-:W-:-:S03]  /*28b30*/  ISETP.GT.AND P2, PT, R2, 0x30, PT ;  /* 0x000000300200780c */ /* 0x000fc60003f44270 */
[----:B------:R1:W-:Y:S02]  /*28b40*/  LDGSTS.E [R3+0x12c00], [R12.64], P1 ;  /* 0x12c000000c037fae */ /* 0x0003e40008921848 */
[----:B-1----:R-:W-:-:S04]  /*28b50*/  SEL R12, RZ, 0x4, !P2 ;  /* 0x00000004ff0c7807 */ /* 0x002fc80005000000 */
[----:B------:R-:W-:-:S04]  /*28b60*/  SEL R12, R12, RZ, !P0 ;  /* 0x000000ff0c0c7207 */ /* 0x000fc80004000000 */
[----:B------:R-:W-:Y:S02]  /*28b70*/  ISETP.NE.U32.AND P2, PT, R12, RZ, PT ;  /* 0x000000ff0c00720c */ /* 0x000fe40003f45070 */
[-C--:B--2---:R-:W-:Y:S02]  /*28b80*/  IADD3 R19, P3, R19, R26.reuse, RZ ;  /* 0x0000001a13137210 */ /* 0x084fe40007f7e0ff */
[----:B---3--:R-:W-:-:S03]  /*28b90*/  IADD3 R14, P4, R14, R26, RZ ;  /* 0x0000001a0e0e7210 */ /* 0x008fc60007f9e0ff */
        /* <DEDUP_REMOVED lines=9> */
[----:B-1----:R-:W4:Y:S01]  /*28c30*/  LDL.LU R23, [R1+0x460] ;  /* 0x0004600001177983 */ /* 0x002f220000300800 */
[----:B--2---:R-:W-:-:S03]  /*28c40*/  IMAD.MOV.U32 R13, RZ, RZ, R17 ;  /* 0x000000ffff0d7224 */ /* 0x004fc600078e0011 */
[----:B---3--:R-:W2:Y:S01]  /*28c50*/  LDL.LU R17, [R1+0x464] ;  /* 0x0004640001117983 */ /* 0x008ea20000300800 */
[----:B------:R-:W-:Y:S02]  /*28c60*/  MOV R12, R14 ;  /* 0x0000000e000c7202 */ /* 0x000fe40000000f00 */
[----:B------:R-:W-:Y:S01]  /*28c70*/  ISETP.GT.AND P1, PT, R2, 0x34, PT ;  /* 0x000000340200780c */ /* 0x000fe20003f24270 */
[----:B------:R-:W3:Y:S01]  /*28c80*/  LDL.LU R19, [R1+0x49c] ;  /* 0x00049c0001137983 */ /* 0x000ee20000300800 */
[----:B-----5:R-:W-:-:S03]  /*28c90*/  IADD3 R18, P3, R18, R26, RZ ;  /* 0x0000001a12127210 */ /* 0x020fc60007f7e0ff */
[----:B------:R1:W-:Y:S01]  /*28ca0*/  LDGSTS.E [R3+0x13000], [R12.64], P2 ;  /* 0x130000000c037fae */ /* 0x0003e20009121848 */
[----:B------:R-:W-:-:S03]  /*28cb0*/  IADD3 R27, P4, R27, R26, RZ ;  /* 0x0000001a1b1b7210 */ /* 0x000fc60007f9e0ff */
[----:B------:R-:W5:Y:S01]  /*28cc0*/  LDL.LU R14, [R1+0x4a4] ;  /* 0x0004a400010e7983 */ /* 0x000f620000300800 */
[----:B-1----:R-:W-:-:S03]  /*28cd0*/  SEL R12, RZ, 0x4, !P1 ;  /* 0x00000004ff0c7807 */ /* 0x002fc60004800000 */
[----:B------:R-:W-:Y:S01]  /*28ce0*/  STL [R1+0x3e4], R18 ;  /* 0x0003e41201007387 */ /* 0x000fe20000100800 */
[----:B------:R-:W-:Y:S01]  /*28cf0*/  SEL R12, R12, RZ, !P0 ;  /* 0x000000ff0c0c7207 */ /* 0x000fe20004000000 */
[----:B------:R-:W-:-:S03]  /*28d00*/  IMAD.X R20, R20, 0x1, R0, P3 ;  /* 0x0000000114147824 */ /* 0x000fc600018e0600 */
[----:B------:R-:W-:Y:S01]  /*28d10*/  ISETP.NE.U32.AND P1, PT, R12, RZ, PT ;  /* 0x000000ff0c00720c */ /* 0x000fe20003f25070 */
[----:B------:R-:W-:Y:S01]  /*28d20*/  IMAD.MOV.U32 R13, RZ, RZ, R20 ;  /* 0x000000ffff0d7224 */ /* 0x000fe200078e0014 */
[----:B------:R1:W-:Y:S01]  /*28d30*/  STL [R1+0x3e0], R20 ;  /* 0x0003e01401007387 */ /* 0x0003e20000100800 */
[----:B------:R-:W-:Y:S01]  /*28d40*/  IMAD.MOV.U32 R12, RZ, RZ, R18 ;  /* 0x000000ffff0c7224 */ /* 0x000fe200078e0012 */
[----:B------:R-:W-:Y:S02]  /*28d50*/  IADD3.X R28, R28, R0, RZ, P4, !PT ;  /* 0x000000001c1c7210 */ /* 0x000fe400027fe4ff */
[----:B------:R-:W-:Y:S04]  /*28d60*/  STL [R1+0x41c], R27 ;  /* 0x00041c1b01007387 */ /* 0x000fe80000100800 */
[----:B------:R1:W-:Y:S04]  /*28d70*/  LDGSTS.E [R3+0x13080], [R12.64], P2 ;  /* 0x130800000c037fae */ /* 0x0003e80009121848 */
[----:B-1----:R-:W5:Y:S04]  /*28d80*/  LDL.LU R20, [R1+0x498] ;  /* 0x0004980001147983 */ /* 0x002f680000300800 */
[----:B------:R-:W-:Y:S04]  /*28d90*/  STL [R1+0x418], R28 ;  /* 0x0004181c01007387 */ /* 0x000fe80000100800 */
[----:B------:R-:W5:Y:S01]  /*28da0*/  LDL.LU R18, [R1+0x4a0] ;  /* 0x0004a00001127983 */ /* 0x000f620000300800 */
[----:B------:R-:W-:Y:S01]  /*28db0*/  MOV R12, R27 ;  /* 0x0000001b000c7202 */ /* 0x000fe20000000f00 */
[----:B------:R-:W-:Y:S01]  /*28dc0*/  IMAD.MOV.U32 R13, RZ, RZ, R28 ;  /* 0x000000ffff0d7224 */ /* 0x000fe200078e001c */
[----:B------:R-:W-:-:S02]  /*28dd0*/  ISETP.GT.AND P2, PT, R2, 0x38, PT ;  /* 0x000000380200780c */ /* 0x000fc40003f44270 */
[-C--:B------:R-:W-:Y:S02]  /*28de0*/  IADD3 R24, P3, R24, R26.reuse, RZ ;  /* 0x0000001a18187210 */ /* 0x080fe40007f7e0ff */
[----:B------:R1:W-:Y:S03]  /*28df0*/  LDGSTS.E [R3+0x13400], [R12.64], P1 ;  /* 0x134000000c037fae */ /* 0x0003e60008921848 */
[----:B------:R-:W-:Y:S01]  /*28e00*/  IMAD.X R25, R25, 0x1, R0, P3 ;  /* 0x0000000119197824 */ /* 0x000fe200018e0600 */
[----:B------:R-:W-:Y:S02]  /*28e10*/  IADD3 R15, P4, R15, R26, RZ ;  /* 0x0000001a0f0f7210 */ /* 0x000fe40007f9e0ff */
[----:B-1----:R-:W-:-:S04]  /*28e20*/  SEL R12, RZ, 0x4, !P2 ;  /* 0x00000004ff0c7807 */ /* 0x002fc80005000000 */
[----:B------:R-:W-:Y:S01]  /*28e30*/  SEL R12, R12, RZ, !P0 ;  /* 0x000000ff0c0c7207 */ /* 0x000fe20004000000 */
[----:B------:R-:W-:Y:S01]  /*28e40*/  IMAD.MOV.U32 R13, RZ, RZ, R25 ;  /* 0x000000ffff0d7224 */ /* 0x000fe200078e0019 */
[----:B------:R-:W-:Y:S02]  /*28e50*/  IADD3.X R22, R22, R0, RZ, P4, !PT ;  /* 0x0000000016167210 */ /* 0x000fe400027fe4ff */
[----:B------:R-:W-:Y:S01]  /*28e60*/  ISETP.NE.U32.AND P2, PT, R12, RZ, PT ;  /* 0x000000ff0c00720c */ /* 0x000fe20003f45070 */
[----:B------:R-:W-:Y:S01]  /*28e70*/  IMAD.MOV.U32 R12, RZ, RZ, R24 ;  /* 0x000000ffff0c7224 */ /* 0x000fe200078e0018 */
[----:B------:R-:W-:Y:S04]  /*28e80*/  STL [R1+0x424], R24 ;  /* 0x0004241801007387 */ /* 0x000fe80000100800 */
[----:B------:R-:W-:Y:S04]  /*28e90*/  STL [R1+0x420], R25 ;  /* 0x0004201901007387 */ /* 0x000fe80000100800 */
[----:B------:R-:W-:Y:S04]  /*28ea0*/  STL [R1+0x45c], R15 ;  /* 0x00045c0f01007387 */ /* 0x000fe80000100800 */
[----:B------:R1:W-:Y:S04]  /*28eb0*/  LDGSTS.E [R3+0x13480], [R12.64], P1 ;  /* 0x134800000c037fae */ /* 0x0003e80008921848 */
[----:B------:R1:W-:Y:S02]  /*28ec0*/  STL [R1+0x458], R22 ;  /* 0x0004581601007387 */ /* 0x0003e40000100800 */
        /* <DEDUP_REMOVED lines=8> */
[----:B------:R-:W-:Y:S01]  /*28f50*/  ISETP.NE.U32.AND P1, PT, R12, RZ, PT ;  /* 0x000000ff0c00720c */ /* 0x000fe20003f25070 */
[----:B------:R-:W-:Y:S01]  /*28f60*/  HMMA.1688.F32.TF32 R76, R40, R30, R76 ;  /* 0x0000001e284c723c */ /* 0x000fe2000008104c */
[----:B--2---:R-:W-:-:S05]  /*28f70*/  IADD3 R17, P3, R17, R26, RZ ;  /* 0x0000001a11117210 */ /* 0x004fca0007f7e0ff */
[----:B----4-:R-:W-:Y:S01]  /*28f80*/  IMAD.X R23, R23, 0x1, R0, P3 ;  /* 0x0000000117177824 */ /* 0x010fe200018e0600 */
[----:B------:R-:W-:-:S03]  /*28f90*/  MOV R12, R17 ;  /* 0x00000011000c7202 */ /* 0x000fc60000000f00 */
[----:B------:R-:W-:-:S05]  /*28fa0*/  IMAD.MOV.U32 R13, RZ, RZ, R23 ;  /* 0x000000ffff0d7224 */ /* 0x000fca00078e0017 */
[----:B------:R1:W-:Y:S01]  /*28fb0*/  LDGSTS.E [R3+0x13880], [R12.64], P2 ;  /* 0x138800000c037fae */ /* 0x0003e20009121848 */
[-C--:B---3--:R-:W-:Y:S02]  /*28fc0*/  IADD3 R19, P2, R19, R26.reuse, RZ ;  /* 0x0000001a13137210 */ /* 0x088fe40007f5e0ff */
[----:B-----5:R-:W-:Y:S01]  /*28fd0*/  IADD3 R14, P3, R14, R26, RZ ;  /* 0x0000001a0e0e7210 */ /* 0x020fe20007f7e0ff */
[----:B------:R2:W-:Y:S04]  /*28fe0*/  STL [R1+0x464], R17 ;  /* 0x0004641101007387 */ /* 0x0005e80000100800 */
[----:B------:R-:W-:Y:S04]  /*28ff0*/  STL [R1+0x460], R23 ;  /* 0x0004601701007387 */ /* 0x000fe80000100800 */
[----:B------:R-:W3:Y:S04]  /*29000*/  LDL.LU R28, [R1+0xefc] ;  /* 0x000efc00011c7983 */ /* 0x000ee80000300800 */
[----:B--2---:R-:W2:Y:S04]  /*29010*/  LDL.LU R17, [R1+0xec4] ;  /* 0x000ec40001117983 */ /* 0x004ea80000300800 */
[----:B------:R4:W-:Y:S01]  /*29020*/  STL [R1+0x49c], R19 ;  /* 0x00049c1301007387 */ /* 0x0009e20000100800 */
[----:B------:R-:W-:-:S05]  /*29030*/  IMAD.X R20, R20, 0x1, R0, P2 ;  /* 0x0000000114147824 */ /* 0x000fca00010e0600 */
[----:B------:R-:W-:Y:S01]  /*29040*/  STL [R1+0x498], R20 ;  /* 0x0004981401007387 */ /* 0x000fe20000100800 */
[----:B------:R-:W-:-:S03]  /*29050*/  IADD3.X R18, R18, R0, RZ, P3, !PT ;  /* 0x0000000012127210 */ /* 0x000fc60001ffe4ff */
[----:B------:R-:W-:Y:S04]  /*29060*/  STL [R1+0x4a4], R14 ;  /* 0x0004a40e01007387 */ /* 0x000fe80000100800 */
[----:B------:R-:W5:Y:S01]  /*29070*/  LDL.LU R30, [R1+0xef0] ;  /* 0x000ef000011e7983 */ /* 0x000f620000300800 */
[----:B-1----:R-:W-:Y:S02]  /*29080*/  IMAD.MOV.U32 R12, RZ, RZ, R19 ;  /* 0x000000ffff0c7224 */ /* 0x002fe400078e0013 */
[----:B------:R-:W-:Y:S01]  /*29090*/  IMAD.MOV.U32 R13, RZ, RZ, R20 ;  /* 0x000000ffff0d7224 */ /* 0x000fe200078e0014 */
[----:B------:R1:W-:Y:S04]  /*290a0*/  STL [R1+0x4a0], R18 ;  /* 0x0004a01201007387 */ /* 0x0003e80000100800 */
[----:B----4-:R-:W4:Y:S04]  /*290b0*/  LDL.LU R19, [R1+0xeb8] ;  /* 0x000eb80001137983 */ /* 0x010f280000300800 */
[----:B------:R1:W-:Y:S04]  /*290c0*/  LDGSTS.E [R3+0x13c00], [R12.64], P1 ;  /* 0x13c000000c037fae */ /* 0x0003e80008921848 */
[----:B------:R-:W4:Y:S01]  /*290d0*/  LDL.LU R24, [R1+0xeb0] ;  /* 0x000eb00001187983 */ /* 0x000f220000300800 */
[----:B-1----:R-:W-:Y:S01]  /*290e0*/  IMAD.MOV.U32 R13, RZ, RZ, R18 ;  /* 0x000000ffff0d7224 */ /* 0x002fe200078e0012 */
[----:B------:R-:W-:-:S02]  /*290f0*/  MOV R12, R14 ;  /* 0x0000000e000c7202 */ /* 0x000fc40000000f00 */
[----:B------:R-:W4:Y:S04]  /*29100*/  LDL.LU R18, [R1+0xebc] ;  /* 0x000ebc0001127983 */ /* 0x000f280000300800 */
[----:B------:R-:W4:Y:S04]  /*29110*/  LDL.LU R27, [R1+0xe78] ;  /* 0x000e7800011b7983 */ /* 0x000f280000300800 */
[----:B------:R-:W4:Y:S04]  /*29120*/  LDL.LU R14, [R1+0xe84] ;  /* 0x000e8400010e7983 */ /* 0x000f280000300800 */
[----:B------:R1:W-:Y:S01]  /*29130*/  LDGSTS.E [R3+0x13c80], [R12.64], P1 ;  /* 0x13c800000c037fae */ /* 0x0003e20008921848 */
[----:B------:R-:W-:-:S04]  /*29140*/  ISETP.GT.AND P1, PT, R2, 0x1, PT ;  /* 0x000000010200780c */ /* 0x000fc80003f24270 */
[----:B-1----:R-:W-:Y:S02]  /*29150*/  SEL R3, RZ, 0x4, !P1 ;  /* 0x00000004ff037807 */ /* 0x002fe40004800000 */
[----:B------:R-:W-:-:S05]  /*29160*/  IADD3 R15, P1, R15, R26, RZ ;  /* 0x0000001a0f0f7210 */ /* 0x000fca0007f3e0ff */
[----:B------:R-:W-:Y:S01]  /*29170*/  IMAD.X R22, R22, 0x1, R0, P1 ;  /* 0x0000000116167824 */ /* 0x000fe200008e0600 */
[----:B------:R-:W-:Y:S04]  /*29180*/  STL [R1+0xf10], R15 ;  /* 0x000f100f01007387 */ /* 0x000fe80000100800 */
[----:B------:R1:W-:Y:S04]  /*29190*/  STL [R1+0xef8], R22 ;  /* 0x000ef81601007387 */ /* 0x0003e80000100800 */
[----:B------:R-:W4:Y:S04]  /*291a0*/  LDL.LU R25, [R1+0xe70] ;  /* 0x000e700001197983 */ /* 0x000f280000300800 */
[----:B------:R-:W4:Y:S01]  /*291b0*/  LDL.LU R23, [R1+0xe7c] ;  /* 0x000e7c0001177983 */ /* 0x000f220000300800 */
[----:B------:R-:W-:Y:S01]  /*291c0*/  IMAD.MOV.U32 R13, RZ, RZ, R22 ;  /* 0x000000ffff0d7224 */ /* 0x000fe200078e0016 */
[----:B------:R-:W-:-:S02]  /*291d0*/  MOV R12, R15 ;  /* 0x0000000f000c7202 */ /* 0x000fc40000000f00 */
[----:B-1----:R-:W4:Y:S04]  /*291e0*/  LDL.LU R22, [R1+0xe38] ;  /* 0x000e380001167983 */ /* 0x002f280000300800 */
[----:B------:R-:W4:Y:S01]  /*291f0*/  LDL.LU R15, [R1+0xe44] ;  /* 0x000e4400010f7983 */ /* 0x000f220000300800 */
[----:B------:R-:W-:Y:S01]  /*29200*/  SEL R3, R3, RZ, !P0 ;  /* 0x000000ff03037207 */ /* 0x000fe20004000000 */
[----:B------:R-:W-:-:S03]  /*29210*/  IMAD.SHL.U32 R252, R29, 0x4, RZ ;  /* 0x000000041dfc7824 */ /* 0x000fc600078e00ff */
[----:B------:R-:W-:Y:S02]  /*29220*/  ISETP.NE.U32.AND P2, PT, R3, RZ, PT ;  /* 0x000000ff0300720c */ /* 0x000fe40003f45070 */
[----:B------:R-:W-:Y:S02]  /*29230*/  LOP3.LUT R20, R252, 0x20, RZ, 0x3c, !PT ;  /* 0x00000020fc147812 */ /* 0x000fe400078e3cff */
[----:B------:R-:W-:Y:S02]  /*29240*/  MOV R3, UR5 ;  /* 0x0000000500037c02 */ /* 0x000fe40008000f00 */
[----:B------:R-:W-:-:S03]  /*29250*/  ISETP.GT.AND P1, PT, R2, 0x5, PT ;  /* 0x000000050200780c */ /* 0x000fc60003f24270 */
[----:B------:R-:W-:-:S05]  /*29260*/  IMAD R3, R3, 0x4000, R20 ;  /* 0x0000400003037824 */ /* 0x000fca00078e0214 */
[----:B------:R1:W-:Y:S02]  /*29270*/  LDGSTS.E [R3+0x10100], [R12.64], P2 ;  /* 0x101000000c037fae */ /* 0x0003e40009121848 */
[----:B-1----:R-:W-:-:S04]  /*29280*/  SEL R12, RZ, 0x4, !P1 ;  /* 0x00000004ff0c7807 */ /* 0x002fc80004800000 */
[----:B------:R-:W-:-:S04]  /*29290*/  SEL R12, R12, RZ, !P0 ;  /* 0x000000ff0c0c7207 */ /* 0x000fc80004000000 */
[----:B------:R-:W-:Y:S02]  /*292a0*/  ISETP.NE.U32.AND P1, PT, R12, RZ, PT ;  /* 0x000000ff0c00720c */ /* 0x000fe40003f25070 */
[-C--:B---3--:R-:W-:Y:S02]  /*292b0*/  IADD3 R28, P3, R28, R26.reuse, RZ ;  /* 0x0000001a1c1c7210 */ /* 0x088fe40007f7e0ff */
[----:B--2---:R-:W-:-:S03]  /*292c0*/  IADD3 R17, P4, R17, R26, RZ ;  /* 0x0000001a11117210 */ /* 0x004fc60007f9e0ff */
[----:B------:R-:W-:Y:S01]  /*292d0*/  IMAD.MOV.U32 R12, RZ, RZ, R28 ;  /* 0x000000ffff0c7224 */ /* 0x000fe200078e001c */
[----:B------:R-:W-:Y:S01]  /*292e0*/  STL [R1+0xefc], R28 ;  /* 0x000efc1c01007387 */ /* 0x000fe20000100800 */
[----:B-----5:R-:W-:-:S04]  /*292f0*/  IMAD.X R30, R30, 0x1, R0, P3 ;  /* 0x000000011e1e7824 */ /* 0x020fc800018e0600 */
[----:B------:R-:W-:Y:S01]  /*29300*/  IMAD.MOV.U32 R13, RZ, RZ, R30 ;  /* 0x000000ffff0d7224 */ /* 0x000fe200078e001e */
[----:B----4-:R-:W-:-:S04]  /*29310*/  IADD3.X R19, R19, R0, RZ, P4, !PT ;  /* 0x0000000013137210 */ /* 0x010fc800027fe4ff */
[----:B------:R1:W-:Y:S01]  /*29320*/  LDGSTS.E [R3+0x10180], [R12.64], P2 ;  /* 0x101800000c037fae */ /* 0x0003e20009121848 */
[----:B------:R-:W-:-:S03]  /*29330*/  ISETP.GT.AND P2, PT, R2, 0x9, PT ;  /* 0x000000090200780c */ /* 0x000fc60003f44270 */
[----:B------:R-:W-:Y:S01]  /*29340*/  STL [R1+0xef0], R30 ;  /* 0x000ef01e01007387 */ /* 0x000fe20000100800 */
[----:B-1----:R-:W-:Y:S01]  /*29350*/  MOV R12, R17 ;  /* 0x00000011000c7202 */ /* 0x002fe20000000f00 */
[----:B------:R-:W-:Y:S01]  /*29360*/  IMAD.MOV.U32 R13, RZ, RZ, R19 ;  /* 0x000000ffff0d7224 */ /* 0x000fe200078e0013 */
[----:B------:R-:W-:-:S04]  /*29370*/  IADD3 R18, P3, R18, R26, RZ ;  /* 0x0000001a12127210 */ /* 0x000fc80007f7e0ff */
[----:B------:R1:W-:Y:S04]  /*29380*/  LDGSTS.E [R3+0x10500], [R12.64], P1 ;  /* 0x105000000c037fae */ /* 0x0003e80008921848 */
[----:B------:R-:W-:Y:S01]  /*29390*/  STL [R1+0xec4], R17 ;  /* 0x000ec41101007387 */ /* 0x000fe20000100800 */
[----:B------:R-:W-:Y:S01]  /*293a0*/  IMAD.X R24, R24, 0x1, R0, P3 ;  /* 0x0000000118187824 */ /* 0x000fe200018e0600 */
[----:B------:R-:W-:Y:S02]  /*293b0*/  IADD3 R14, P4, R14, R26, RZ ;  /* 0x0000001a0e0e7210 */ /* 0x000fe40007f9e0ff */
[----:B------:R2:W-:Y:S01]  /*293c0*/  STL [R1+0xeb8], R19 ;  /* 0x000eb81301007387 */ /* 0x0005e20000100800 */
[----:B-1----:R-:W-:Y:S02]  /*293d0*/  SEL R12, RZ, 0x4, !P2 ;  /* 0x00000004ff0c7807 */ /* 0x002fe40005000000 */
[----:B------:R-:W-:-:S02]  /*293e0*/  IADD3.X R27, R27, R0, RZ, P4, !PT ;  /* 0x000000001b1b7210 */ /* 0x000fc400027fe4ff */
[----:B------:R-:W-:Y:S01]  /*293f0*/  SEL R12, R12, RZ, !P0 ;  /* 0x000000ff0c0c7207 */ /* 0x000fe20004000000 */
[----:B--2---:R-:W2:Y:S01]  /*29400*/  LDL.LU R19, [R1+0xe3c] ;  /* 0x000e3c0001137983 */ /* 0x004ea20000300800 */
[----:B------:R-:W-:-:S03]  /*29410*/  IMAD.MOV.U32 R13, RZ, RZ, R24 ;  /* 0x000000ffff0d7224 */ /* 0x000fc600078e0018 */
[----:B------:R-:W3:Y:S01]  /*29420*/  LDL.LU R17, [R1+0xe04] ;  /* 0x000e040001117983 */ /* 0x000ee20000300800 */
[----:B------:R-:W-:-:S03]  /*29430*/  ISETP.NE.U32.AND P2, PT, R12, RZ, PT ;  /* 0x000000ff0c00720c */ /* 0x000fc60003f45070 */
[----:B------:R-:W-:Y:S01]  /*29440*/  STL [R1+0xebc], R18 ;  /* 0x000ebc1201007387 */ /* 0x000fe20000100800 */
[----:B------:R-:W-:-:S03]  /*29450*/  IMAD.MOV.U32 R12, RZ, RZ, R18 ;  /* 0x000000ffff0c7224 */ /* 0x000fc600078e0012 */
[----:B------:R1:W-:Y:S04]  /*29460*/  STL [R1+0xeb0], R24 ;  /* 0x000eb01801007387 */ /* 0x0003e80000100800 */
[----:B------:R4:W-:Y:S04]  /*29470*/  STL [R1+0xe84], R14 ;  /* 0x000e840e01007387 */ /* 0x0009e80000100800 */
[----:B------:R5:W-:Y:S04]  /*29480*/  LDGSTS.E [R3+0x10580], [R12.64], P1 ;  /* 0x105800000c037fae */ /* 0x000be80008921848 */
[----:B-1----:R-:W3:Y:S04]  /*29490*/  LDL.LU R24, [R1+0xe30] ;  /* 0x000e300001187983 */ /* 0x002ee80000300800 */
[----:B------:R-:W-:Y:S04]  /*294a0*/  STL [R1+0xe78], R27 ;  /* 0x000e781b01007387 */ /* 0x000fe80000100800 */
[----:B------:R-:W3:Y:S01]  /*294b0*/  LDL.LU R18, [R1+0xdf8] ;  /* 0x000df80001127983 */ /* 0x000ee20000300800 */
[----:B-----5:R-:W-:Y:S01]  /*294c0*/  MOV R12, R14 ;  /* 0x0000000e000c7202 */ /* 0x020fe20000000f00 */
[----:B------:R-:W-:Y:S01]  /*294d0*/  IMAD.MOV.U32 R13, RZ, RZ, R27 ;  /* 0x000000ffff0d7224 */ /* 0x000fe200078e001b */
[----:B------:R-:W-:Y:S01]  /*294e0*/  IADD3 R23, P3, R23, R26, RZ ;  /* 0x0000001a17177210 */ /* 0x000fe20007f7e0ff */
[----:B------:R-:W5:Y:S01]  /*294f0*/  LDL.LU R28, [R1+0xdfc] ;  /* 0x000dfc00011c7983 */ /* 0x000f620000300800 */
[----:B------:R-:W-:-:S02]  /*29500*/  ISETP.GT.AND P1, PT, R2, 0xd, PT ;  /* 0x0000000d0200780c */ /* 0x000fc40003f24270 */
[----:B------:R-:W-:Y:S01]  /*29510*/  IADD3 R15, P4, R15, R26, RZ ;  /* 0x0000001a0f0f7210 */ /* 0x000fe20007f9e0ff */
[----:B------:R1:W-:Y:S01]  /*29520*/  LDGSTS.E [R3+0x10900], [R12.64], P2 ;  /* 0x109000000c037fae */ /* 0x0003e20009121848 */
[----:B------:R-:W-:-:S03]  /*29530*/  IMAD.X R25, R25, 0x1, R0, P3 ;  /* 0x0000000119197824 */ /* 0x000fc600018e0600 */
[----:B----4-:R-:W4:Y:S01]  /*29540*/  LDL.LU R14, [R1+0xdd4] ;  /* 0x000dd400010e7983 */ /* 0x010f220000300800 */
[----:B------:R-:W-:-:S03]  /*29550*/  IADD3.X R22, R22, R0, RZ, P4, !PT ;  /* 0x0000000016167210 */ /* 0x000fc600027fe4ff */
[----:B------:R1:W-:Y:S02]  /*29560*/  STL [R1+0xe7c], R23 ;  /* 0x000e7c1701007387 */ /* 0x0003e40000100800 */
[----:B-1----:R-:W-:Y:S02]  /*29570*/  SEL R12, RZ, 0x4, !P1 ;  /* 0x00000004ff0c7807 */ /* 0x002fe40004800000 */
[----:B------:R1:W-:Y:S02]  /*29580*/  STL [R1+0xe70], R25 ;  /* 0x000e701901007387 */ /* 0x0003e40000100800 */
[----:B------:R-:W-:Y:S02]  /*29590*/  SEL R12, R12, RZ, !P0 ;  /* 0x000000ff0c0c7207 */ /* 0x000fe40004000000 */
        /* <DEDUP_REMOVED lines=257> */
[----:B------:R-:W-:Y:S01]  /*2a5b0*/  IMAD.MOV.U32 R62, RZ, RZ, R213 ;  /* 0x000000ffff3e7224 */ /* 0x000fe200078e00d5 */
[----:B------:R-:W-:Y:S01]  /*2a5c0*/  MOV R63, R212 ;  /* 0x000000d4003f7202 */ /* 0x000fe20000000f00 */
        /* <DEDUP_REMOVED lines=12> */
[----:B------:R-:W-:-:S02]  /*2a690*/  IMAD.MOV.U32 R154, RZ, RZ, R229 ;  /* 0x000000ffff9a7224 */ /* 0x000fc400078e00e5 */
[----:B------:R-:W-:Y:S02]  /*2a6a0*/  IMAD.MOV.U32 R162, RZ, RZ, R237 ;  /* 0x000000ffffa27224 */ /* 0x000fe400078e00ed */
[----:B------:R-:W-:Y:S02]  /*2a6b0*/  IMAD.MOV.U32 R166, RZ, RZ, R241 ;  /* 0x000000ffffa67224 */ /* 0x000fe400078e00f1 */
[----:B------:R-:W-:Y:S02]  /*2a6c0*/  IMAD.MOV.U32 R159, RZ, RZ, R8 ;  /* 0x000000ffff9f7224 */ /* 0x000fe400078e0008 */
[----:B------:R-:W-:Y:S02]  /*2a6d0*/  IMAD.MOV.U32 R68, RZ, RZ, R5 ;  /* 0x000000ffff447224 */ /* 0x000fe400078e0005 */
[----:B------:R-:W-:Y:S01]  /*2a6e0*/  IMAD.MOV.U32 R69, RZ, RZ, R4 ;  /* 0x000000ffff457224 */ /* 0x000fe200078e0004 */
        /* <DEDUP_REMOVED lines=13> */
[C---:B------:R-:W-:Y:S08]  /*2a7c0*/  HMMA.1688.F32.TF32 R240, R40.reuse, R242, R164 ;  /* 0x000000f228f0723c */ /* 0x040ff000000810a4 */
        /* <DEDUP_REMOVED lines=10> */
[----:B------:R-:W3:Y:S01]  /*2a870*/  LDL.LU R31, [R1+0xeec] ;  /* 0x000eec00011f7983 */ /* 0x000ee20000300800 */
[C---:B------:R-:W-:Y:S03]  /*2a880*/  HMMA.1688.F32.TF32 R232, R40.reuse, R234, R156 ;  /* 0x000000ea28e8723c */ /* 0x040fe6000008109c */
[----:B--2---:R-:W2:Y:S04]  /*2a890*/  LDL.LU R17, [R1+0xeb4] ;  /* 0x000eb40001117983 */ /* 0x004ea80000300800 */
[----:B------:R-:W-:Y:S01]  /*2a8a0*/  STL [R1+0x4ac], R19 ;  /* 0x0004ac1301007387 */ /* 0x000fe20000100800 */
[----:B------:R-:W-:Y:S01]  /*2a8b0*/  HMMA.1688.F32.TF32 R228, R40, R230, R152 ;  /* 0x000000e628e4723c */ /* 0x000fe20000081098 */
[----:B------:R-:W-:-:S07]  /*2a8c0*/  IMAD.X R22, R22, 0x1, R0, P2 ;  /* 0x0000000116167824 */ /* 0x000fce00010e0600 */
[----:B------:R-:W-:Y:S01]  /*2a8d0*/  HMMA.1688.F32.TF32 R224, R40, R226, R200 ;  /* 0x000000e228e0723c */ /* 0x000fe200000810c8 */
[----:B------:R4:W-:Y:S01]  /*2a8e0*/  STL [R1+0x4a8], R22 ;  /* 0x0004a81601007387 */ /* 0x0009e20000100800 */
[----:B------:R-:W-:-:S06]  /*2a8f0*/  IADD3.X R18, R18, R0, RZ, P3, !PT ;  /* 0x0000000012127210 */ /* 0x000fcc0001ffe4ff */
[----:B------:R-:W-:Y:S01]  /*2a900*/  HMMA.1688.F32.TF32 R220, R40, R222, R68 ;  /* 0x000000de28dc723c */ /* 0x000fe20000081044 */
[----:B------:R-:W-:Y:S01]  /*2a910*/  STL [R1+0x4b4], R15 ;  /* 0x0004b40f01007387 */ /* 0x000fe20000100800 */
[----:B-1----:R-:W-:-:S06]  /*2a920*/  IMAD.MOV.U32 R13, RZ, RZ, R22 ;  /* 0x000000ffff0d7224 */ /* 0x002fcc00078e0016 */
[----:B------:R-:W-:Y:S01]  /*2a930*/  HMMA.1688.F32.TF32 R216, R40, R218, R64 ;  /* 0x000000da28d8723c */ /* 0x000fe20000081040 */
[----:B------:R-:W-:-:S05]  /*2a940*/  IMAD.MOV.U32 R12, RZ, RZ, R19 ;  /* 0x000000ffff0c7224 */ /* 0x000fca00078e0013 */
[----:B------:R1:W-:Y:S02]  /*2a950*/  LDGSTS.E [R3+0x13d00], [R12.64], P1 ;  /* 0x13d000000c037fae */ /* 0x0003e40008921848 */
[C---:B------:R-:W-:Y:S08]  /*2a960*/  HMMA.1688.F32.TF32 R212, R40.reuse, R214, R60 ;  /* 0x000000d628d4723c */ /* 0x040ff0000008103c */
[----:B------:R-:W-:Y:S01]  /*2a970*/  HMMA.1688.F32.TF32 R208, R40, R210, R248 ;  /* 0x000000d228d0723c */ /* 0x000fe200000810f8 */
[----:B------:R-:W5:Y:S04]  /*2a980*/  LDL.LU R40, [R1+0xee0] ;  /* 0x000ee00001287983 */ /* 0x000f680000300800 */
[----:B------:R1:W-:Y:S04]  /*2a990*/  STL [R1+0x4b0], R18 ;  /* 0x0004b01201007387 */ /* 0x0003e80000100800 */
[----:B----4-:R-:W4:Y:S01]  /*2a9a0*/  LDL.LU R22, [R1+0xea8] ;  /* 0x000ea80001167983 */ /* 0x010f220000300800 */
[----:B-1----:R-:W-:Y:S01]  /*2a9b0*/  IMAD.MOV.U32 R13, RZ, RZ, R18 ;  /* 0x000000ffff0d7224 */ /* 0x002fe200078e0012 */
[----:B------:R-:W-:-:S02]  /*2a9c0*/  MOV R12, R15 ;  /* 0x0000000f000c7202 */ /* 0x000fc40000000f00 */
[----:B------:R-:W4:Y:S04]  /*2a9d0*/  LDL.LU R27, [R1+0xea0] ;  /* 0x000ea000011b7983 */ /* 0x000f280000300800 */
        /* <DEDUP_REMOVED lines=35> */
[----:B------:R-:W-:Y:S02]  /*2ac10*/  ISETP.GT.AND P2, PT, R2, 0xa, PT ;  /* 0x0000000a0200780c */ /* 0x000fe40003f44270 */
[-C--:B------:R-:W-:Y:S02]  /*2ac20*/  IADD3 R18, P3, R18, R26.reuse, RZ ;  /* 0x0000001a12127210 */ /* 0x080fe40007f7e0ff */
[----:B-1----:R-:W-:Y:S01]  /*2ac30*/  MOV R12, R17 ;  /* 0x00000011000c7202 */ /* 0x002fe20000000f00 */
[----:B------:R-:W-:Y:S01]  /*2ac40*/  IMAD.MOV.U32 R13, RZ, RZ, R22 ;  /* 0x000000ffff0d7224 */ /* 0x000fe200078e0016 */
[----:B------:R-:W-:Y:S01]  /*2ac50*/  STL [R1+0xee0], R40 ;  /* 0x000ee02801007387 */ /* 0x000fe20000100800 */
[----:B------:R-:W-:Y:S01]  /*2ac60*/  IADD3 R15, P4, R15, R26, RZ ;  /* 0x0000001a0f0f7210 */ /* 0x000fe20007f9e0ff */
[----:B------:R-:W-:Y:S02]  /*2ac70*/  IMAD.X R27, R27, 0x1, R0, P3 ;  /* 0x000000011b1b7824 */ /* 0x000fe400018e0600 */
        /* <DEDUP_REMOVED lines=122> */
[----:B------:R-:W-:Y:S04]  /*2b420*/  STL [R1+0xd54], R17 ;  /* 0x000d541101007387 */ /* 0x000fe80000100800 */
[----:B------:R-:W2:Y:S01]  /*2b430*/  LDL.LU R40, [R1+0xce0] ;  /* 0x000ce00001287983 */ /* 0x000ea20000300800 */
[----:B------:R-:W-:-:S03]  /*2b440*/  IMAD.MOV.U32 R13, RZ, RZ, R27 ;  /* 0x000000ffff0d7224 */ /* 0x000fc600078e001b */
[----:B------:R5:W-:Y:S04]  /*2b450*/  STL [R1+0xd28], R18 ;  /* 0x000d281201007387 */ /* 0x000be80000100800 */
[----:B-1----:R-:W2:Y:S04]  /*2b460*/  LDL.LU R22, [R1+0x338] ;  /* 0x0003380001167983 */ /* 0x002ea80000300800 */
[----:B------:R1:W-:Y:S04]  /*2b470*/  LDGSTS.E [R3+0x11a80], [R12.64], P2 ;  /* 0x11a800000c037fae */ /* 0x0003e80009121848 */
[----:B---3--:R-:W3:Y:S01]  /*2b480*/  LDL.LU R27, [R1+0x340] ;  /* 0x00034000011b7983 */ /* 0x008ee20000300800 */
[----:B------:R-:W-:Y:S01]  /*2b490*/  ISETP.GT.AND P2, PT, R2, 0x22, PT ;  /* 0x000000220200780c */ /* 0x000fe20003f44270 */
[----:B-1----:R-:W-:-:S02]  /*2b4a0*/  IMAD.MOV.U32 R13, RZ, RZ, R18 ;  /* 0x000000ffff0d7224 */ /* 0x002fc400078e0012 */
[----:B-----5:R-:W5:Y:S01]  /*2b4b0*/  LDL.LU R18, [R1+0x344] ;  /* 0x0003440001127983 */ /* 0x020f620000300800 */
[----:B------:R-:W-:-:S03]  /*2b4c0*/  MOV R12, R17 ;  /* 0x00000011000c7202 */ /* 0x000fc60000000f00 */
        /* <DEDUP_REMOVED lines=32> */
[----:B--2---:R-:W-:-:S04]  /*2b6d0*/  IMAD.X R40, R40, 0x1, R0, P3 ;  /* 0x0000000128287824 */ /* 0x004fc800018e0600 */
[----:B------:R-:W-:Y:S01]  /*2b6e0*/  IMAD.MOV.U32 R13, RZ, RZ, R40 ;  /* 0x000000ffff0d7224 */ /* 0x000fe200078e0028 */
[----:B------:R-:W-:-:S04]  /*2b6f0*/  IADD3.X R22, R22, R0, RZ, P4, !PT ;  /* 0x0000000016167210 */ /* 0x000fc800027fe4ff */
[----:B------:R1:W-:Y:S01]  /*2b700*/  LDGSTS.E [R3+0x12280], [R12.64], P2 ;  /* 0x122800000c037fae */ /* 0x0003e20009121848 */
[----:B------:R-:W-:-:S03]  /*2b710*/  ISETP.GT.AND P2, PT, R2, 0x2a, PT ;  /* 0x0000002a0200780c */ /* 0x000fc60003f44270 */
[----:B------:R-:W-:Y:S01]  /*2b720*/  STL [R1+0xce0], R40 ;  /* 0x000ce02801007387 */ /* 0x000fe20000100800 */
[----:B-1----:R-:W-:Y:S01]  /*2b730*/  MOV R12, R14 ;  /* 0x0000000e000c7202 */ /* 0x002fe20000000f00 */
[----:B------:R-:W-:Y:S01]  /*2b740*/  IMAD.MOV.U32 R13, RZ, RZ, R22 ;  /* 0x000000ffff0d7224 */ /* 0x000fe200078e0016 */
[----:B-----5:R-:W-:-:S04]  /*2b750*/  IADD3 R18, P3, R18, R26, RZ ;  /* 0x0000001a12127210 */ /* 0x020fc80007f7e0ff */
        /* <DEDUP_REMOVED lines=42> */
[----:B------:R1:W-:Y:S01]  /*2ba00*/  LDGSTS.E [R3+0x12a80], [R12.64], P2 ;  /* 0x12a800000c037fae */ /* 0x0003e20009121848 */
[----:B------:R-:W-:-:S03]  /*2ba10*/  ISETP.GT.AND P2, PT, R2, 0x32, PT ;  /* 0x000000320200780c */ /* 0x000fc60003f44270 */
[----:B----4-:R-:W5:Y:S01]  /*2ba20*/  LDL.LU R28, [R1+0x444] ;  /* 0x00044400011c7983 */ /* 0x010f620000300800 */
[----:B-1----:R-:W-:Y:S01]  /*2ba30*/  MOV R12, R15 ;  /* 0x0000000f000c7202 */ /* 0x002fe20000000f00 */
[----:B------:R-:W-:Y:S02]  /*2ba40*/  IMAD.MOV.U32 R13, RZ, RZ, R25 ;  /* 0x000000ffff0d7224 */ /* 0x000fe400078e0019 */
[----:B------:R-:W5:Y:S04]  /*2ba50*/  LDL.LU R25, [R1+0x478] ;  /* 0x0004780001197983 */ /* 0x000f680000300800 */
[----:B------:R1:W-:Y:S04]  /*2ba60*/  LDGSTS.E [R3+0x12e00], [R12.64], P1 ;  /* 0x12e000000c037fae */ /* 0x0003e80008921848 */
[----:B------:R-:W5:Y:S01]  /*2ba70*/  LDL.LU R15, [R1+0x47c] ;  /* 0x00047c00010f7983 */ /* 0x000f620000300800 */
        /* <DEDUP_REMOVED lines=17> */
[----:B-----5:R-:W-:Y:S02]  /*2bb90*/  IADD3 R17, P3, R17, R26, RZ ;  /* 0x0000001a11117210 */ /* 0x020fe40007f7e0ff */
[----:B------:R-:W-:Y:S01]  /*2bba0*/  MOV R12, R14 ;  /* 0x0000000e000c7202 */ /* 0x000fe20000000f00 */
[----:B------:R-:W3:Y:S01]  /*2bbb0*/  LDL.LU R22, [R1+0x4bc] ;  /* 0x0004bc0001167983 */ /* 0x000ee20000300800 */
[----:B------:R-:W-:Y:S02]  /*2bbc0*/  ISETP.GT.AND P1, PT, R2, 0x36, PT ;  /* 0x000000360200780c */ /* 0x000fe40003f24270 */
[----:B------:R-:W-:Y:S01]  /*2bbd0*/  IADD3 R31, P4, R31, R26, RZ ;  /* 0x0000001a1f1f7210 */ /* 0x000fe20007f9e0ff */
[----:B------:R1:W-:Y:S04]  /*2bbe0*/  LDGSTS.E [R3+0x13200], [R12.64], P2 ;  /* 0x132000000c037fae */ /* 0x0003e80009121848 */
[----:B------:R-:W5:Y:S04]  /*2bbf0*/  LDL.LU R14, [R1+0x4c4] ;  /* 0x0004c400010e7983 */ /* 0x000f680000300800 */
[----:B------:R-:W-:Y:S01]  /*2bc00*/  STL [R1+0x404], R17 ;  /* 0x0004041101007387 */ /* 0x000fe20000100800 */
[----:B-1----:R-:W-:Y:S01]  /*2bc10*/  SEL R12, RZ, 0x4, !P1 ;  /* 0x00000004ff0c7807 */ /* 0x002fe20004800000 */
[----:B------:R-:W-:-:S03]  /*2bc20*/  IMAD.X R23, R23, 0x1, R0, P3 ;  /* 0x0000000117177824 */ /* 0x000fc600018e0600 */
[----:B------:R-:W-:Y:S01]  /*2bc30*/  SEL R12, R12, RZ, !P0 ;  /* 0x000000ff0c0c7207 */ /* 0x000fe20004000000 */
[----:B------:R-:W-:Y:S01]  /*2bc40*/  IMAD.MOV.U32 R13, RZ, RZ, R23 ;  /* 0x000000ffff0d7224 */ /* 0x000fe200078e0017 */
[----:B------:R1:W-:Y:S01]  /*2bc50*/  STL [R1+0x400], R23 ;  /* 0x0004001701007387 */ /* 0x0003e20000100800 */
[----:B------:R-:W-:-:S03]  /*2bc60*/  IADD3.X R40, R40, R0, RZ, P4, !PT ;  /* 0x0000000028287210 */ /* 0x000fc600027fe4ff */
[----:B------:R-:W-:Y:S01]  /*2bc70*/  STL [R1+0x43c], R31 ;  /* 0x00043c1f01007387 */ /* 0x000fe20000100800 */
[----:B------:R-:W-:-:S03]  /*2bc80*/  ISETP.NE.U32.AND P1, PT, R12, RZ, PT ;  /* 0x000000ff0c00720c */ /* 0x000fc60003f25070 */
[----:B-1----:R-:W5:Y:S01]  /*2bc90*/  LDL.LU R23, [R1+0x4b8] ;  /* 0x0004b80001177983 */ /* 0x002f620000300800 */
[----:B------:R-:W-:-:S03]  /*2bca0*/  IMAD.MOV.U32 R12, RZ, RZ, R17 ;  /* 0x000000ffff0c7224 */ /* 0x000fc600078e0011 */
[----:B------:R-:W-:Y:S04]  /*2bcb0*/  STL [R1+0x438], R40 ;  /* 0x0004382801007387 */ /* 0x000fe80000100800 */
[----:B------:R-:W5:Y:S04]  /*2bcc0*/  LDL.LU R17, [R1+0x4c0] ;  /* 0x0004c00001117983 */ /* 0x000f680000300800 */
[----:B------:R1:W-:Y:S01]  /*2bcd0*/  LDGSTS.E [R3+0x13280], [R12.64], P2 ;  /* 0x132800000c037fae */ /* 0x0003e20009121848 */
[----:B------:R-:W-:Y:S02]  /*2bce0*/  ISETP.GT.AND P2, PT, R2, 0x3a, PT ;  /* 0x0000003a0200780c */ /* 0x000fe40003f44270 */
[----:B------:R-:W-:-:S02]  /*2bcf0*/  IADD3 R28, P3, R28, R26, RZ ;  /* 0x0000001a1c1c7210 */ /* 0x000fc40007f7e0ff */
[----:B-1----:R-:W-:Y:S01]  /*2bd00*/  MOV R12, R31 ;  /* 0x0000001f000c7202 */ /* 0x002fe20000000f00 */
[----:B------:R-:W-:-:S05]  /*2bd10*/  IMAD.MOV.U32 R13, RZ, RZ, R40 ;  /* 0x000000ffff0d7224 */ /* 0x000fca00078e0028 */
[----:B------:R1:W-:Y:S01]  /*2bd20*/  LDGSTS.E [R3+0x13600], [R12.64], P1 ;  /* 0x136000000c037fae */ /* 0x0003e20008921848 */
[----:B------:R-:W-:Y:S01]  /*2bd30*/  IMAD.X R30, R30, 0x1, R0, P3 ;  /* 0x000000011e1e7824 */ /* 0x000fe200018e0600 */
[----:B------:R-:W-:Y:S02]  /*2bd40*/  IADD3 R15, P4, R15, R26, RZ ;  /* 0x0000001a0f0f7210 */ /* 0x000fe40007f9e0ff */
[----:B-1----:R-:W-:-:S04]  /*2bd50*/  SEL R12, RZ, 0x4, !P2 ;  /* 0x00000004ff0c7807 */ /* 0x002fc80005000000 */
[----:B------:R-:W-:Y:S01]  /*2bd60*/  SEL R12, R12, RZ, !P0 ;  /* 0x000000ff0c0c7207 */ /* 0x000fe20004000000 */
[----:B------:R-:W-:-:S03]  /*2bd70*/  IMAD.MOV.U32 R13, RZ, RZ, R30 ;  /* 0x000000ffff0d7224 */ /* 0x000fc600078e001e */
[----:B------:R-:W-:Y:S01]  /*2bd80*/  ISETP.NE.U32.AND P2, PT, R12, RZ, PT ;  /* 0x000000ff0c00720c */ /* 0x000fe20003f45070 */
[----:B------:R-:W-:Y:S01]  /*2bd90*/  IMAD.MOV.U32 R12, RZ, RZ, R28 ;  /* 0x000000ffff0c7224 */ /* 0x000fe200078e001c */
[----:B------:R-:W-:Y:S01]  /*2bda0*/  IADD3.X R25, R25, R0, RZ, P4, !PT ;  /* 0x0000000019197210 */ /* 0x000fe200027fe4ff */
[----:B------:R-:W-:Y:S04]  /*2bdb0*/  STL [R1+0x444], R28 ;  /* 0x0004441c01007387 */ /* 0x000fe80000100800 */
[----:B------:R1:W-:Y:S01]  /*2bdc0*/  LDGSTS.E [R3+0x13680], [R12.64], P1 ;  /* 0x136800000c037fae */ /* 0x0003e20008921848 */
[----:B------:R-:W-:-:S03]  /*2bdd0*/  ISETP.GT.AND P1, PT, R2, 0x3e, PT ;  /* 0x0000003e0200780c */ /* 0x000fc60003f24270 */
[----:B------:R-:W-:Y:S04]  /*2bde0*/  STL [R1+0x440], R30 ;  /* 0x0004401e01007387 */ /* 0x000fe80000100800 */
[----:B------:R-:W-:Y:S01]  /*2bdf0*/  STL [R1+0x47c], R15 ;  /* 0x00047c0f01007387 */ /* 0x000fe20000100800 */
[----:B-1----:R-:W-:Y:S01]  /*2be00*/  MOV R12, R15 ;  /* 0x0000000f000c7202 */ /* 0x002fe20000000f00 */
[----:B------:R-:W-:Y:S02]  /*2be10*/  IMAD.MOV.U32 R13, RZ, RZ, R25 ;  /* 0x000000ffff0d7224 */ /* 0x000fe400078e0019 */
[----:B------:R1:W-:Y:S04]  /*2be20*/  STL [R1+0x478], R25 ;  /* 0x0004781901007387 */ /* 0x0003e80000100800 */
[----:B------:R1:W-:Y:S04]  /*2be30*/  LDGSTS.E [R3+0x13a00], [R12.64], P2 ;  /* 0x13a000000c037fae */ /* 0x0003e80009121848 */
[----:B-1----:R-:W5:Y:S04]  /*2be40*/  LDL.LU R25, [R1+0xed8] ;  /* 0x000ed80001197983 */ /* 0x002f680000300800 */
[----:B------:R-:W5:Y:S01]  /*2be50*/  LDL.LU R15, [R1+0xee4] ;  /* 0x000ee400010f7983 */ /* 0x000f620000300800 */
[----:B------:R-:W-:-:S04]  /*2be60*/  SEL R12, RZ, 0x4, !P1 ;  /* 0x00000004ff0c7807 */ /* 0x000fc80004800000 */
[----:B------:R-:W-:-:S04]  /*2be70*/  SEL R12, R12, RZ, !P0 ;  /* 0x000000ff0c0c7207 */ /* 0x000fc80004000000 */
[----:B------:R-:W-:Y:S02]  /*2be80*/  ISETP.NE.U32.AND P1, PT, R12, RZ, PT ;  /* 0x000000ff0c00720c */ /* 0x000fe40003f25070 */
        /* <DEDUP_REMOVED lines=8> */
[----:B------:R3:W-:Y:S04]  /*2bf10*/  STL [R1+0x480], R27 ;  /* 0x0004801b01007387 */ /* 0x0007e80000100800 */
[----:B------:R-:W4:Y:S04]  /*2bf20*/  LDL.LU R41, [R1+0xedc] ;  /* 0x000edc0001297983 */ /* 0x000f280000300800 */
[----:B--2---:R-:W2:Y:S04]  /*2bf30*/  LDL.LU R18, [R1+0xea4] ;  /* 0x000ea40001127983 */ /* 0x004ea80000300800 */
[----:B------:R5:W-:Y:S01]  /*2bf40*/  STL [R1+0x4bc], R22 ;  /* 0x0004bc1601007387 */ /* 0x000be20000100800 */
[----:B------:R-:W-:-:S05]  /*2bf50*/  IMAD.X R23, R23, 0x1, R0, P2 ;  /* 0x0000000117177824 */ /* 0x000fca00010e0600 */
[----:B------:R1:W-:Y:S01]  /*2bf60*/  STL [R1+0x4b8], R23 ;  /* 0x0004b81701007387 */ /* 0x0003e20000100800 */
[----:B------:R-:W-:-:S03]  /*2bf70*/  IADD3.X R17, R17, R0, RZ, P3, !PT ;  /* 0x0000000011117210 */ /* 0x000fc60001ffe4ff */
[----:B------:R-:W-:Y:S04]  /*2bf80*/  STL [R1+0x4c4], R14 ;  /* 0x0004c40e01007387 */ /* 0x000fe80000100800 */
[----:B------:R-:W2:Y:S04]  /*2bf90*/  LDL.LU R42, [R1+0xed0] ;  /* 0x000ed000012a7983 */ /* 0x000ea80000300800 */
[----:B------:R5:W-:Y:S04]  /*2bfa0*/  STL [R1+0x4c0], R17 ;  /* 0x0004c01101007387 */ /* 0x000be80000100800 */
[----:B---3--:R-:W3:Y:S01]  /*2bfb0*/  LDL.LU R27, [R1+0xe98] ;  /* 0x000e9800011b7983 */ /* 0x008ee20000300800 */
[----:B-1----:R-:W-:-:S03]  /*2bfc0*/  IMAD.MOV.U32 R12, RZ, RZ, R22 ;  /* 0x000000ffff0c7224 */ /* 0x002fc600078e0016 */
[----:B------:R-:W3:Y:S01]  /*2bfd0*/  LDL.LU R30, [R1+0xe90] ;  /* 0x000e9000011e7983 */ /* 0x000ee20000300800 */
[----:B------:R-:W-:-:S03]  /*2bfe0*/  IMAD.MOV.U32 R13, RZ, RZ, R23 ;  /* 0x000000ffff0d7224 */ /* 0x000fc600078e0017 */
[----:B-----5:R-:W5:Y:S04]  /*2bff0*/  LDL.LU R22, [R1+0xe9c] ;  /* 0x000e9c0001167983 */ /* 0x020f680000300800 */
[----:B------:R-:W5:Y:S04]  /*2c000*/  LDL.LU R40, [R1+0xe58] ;  /* 0x000e580001287983 */ /* 0x000f680000300800 */
[----:B------:R-:W5:Y:S04]  /*2c010*/  LDL.LU R23, [R1+0xe64] ;  /* 0x000e640001177983 */ /* 0x000f680000300800 */
[----:B------:R1:W-:Y:S02]  /*2c020*/  LDGSTS.E [R3+0x13e00], [R12.64], P1 ;  /* 0x13e000000c037fae */ /* 0x0003e40008921848 */
[----:B-1----:R-:W-:Y:S01]  /*2c030*/  MOV R12, R14 ;  /* 0x0000000e000c7202 */ /* 0x002fe20000000f00 */
[----:B------:R-:W-:-:S05]  /*2c040*/  IMAD.MOV.U32 R13, RZ, RZ, R17 ;  /* 0x000000ffff0d7224 */ /* 0x000fca00078e0011 */
[----:B------:R1:W-:Y:S01]  /*2c050*/  LDGSTS.E [R3+0x13e80], [R12.64], P1 ;  /* 0x13e800000c037fae */ /* 0x0003e20008921848 */
[----:B------:R-:W-:Y:S01]  /*2c060*/  ISETP.GT.AND P1, PT, R2, 0x3, PT ;  /* 0x000000030200780c */ /* 0x000fe20003f24270 */
[----:B------:R-:W-:-:S03]  /*2c070*/  IMAD.SHL.U32 R17, R29, 0x4, RZ ;  /* 0x000000041d117824 */ /* 0x000fc600078e00ff */
[----:B-1----:R-:W-:-:S04]  /*2c080*/  SEL R3, RZ, 0x4, !P1 ;  /* 0x00000004ff037807 */ /* 0x002fc80004800000 */
[----:B------:R-:W-:Y:S02]  /*2c090*/  SEL R3, R3, RZ, !P0 ;  /* 0x000000ff03037207 */ /* 0x000fe40004000000 */
[----:B------:R-:W-:Y:S02]  /*2c0a0*/  IADD3 R15, P1, R15, R26, RZ ;  /* 0x0000001a0f0f7210 */ /* 0x000fe40007f3e0ff */
[----:B------:R-:W-:-:S03]  /*2c0b0*/  ISETP.NE.U32.AND P2, PT, R3, RZ, PT ;  /* 0x000000ff0300720c */ /* 0x000fc60003f45070 */
[----:B------:R-:W-:Y:S01]  /*2c0c0*/  IMAD.X R25, R25, 0x1, R0, P1 ;  /* 0x0000000119197824 */ /* 0x000fe200008e0600 */
[----:B------:R-:W-:Y:S01]  /*2c0d0*/  STL [R1+0xee4], R15 ;  /* 0x000ee40f01007387 */ /* 0x000fe20000100800 */
[----:B------:R-:W-:Y:S02]  /*2c0e0*/  LOP3.LUT R14, R17, 0x60, RZ, 0x3c, !PT ;  /* 0x00000060110e7812 */ /* 0x000fe400078e3cff */
[----:B------:R-:W-:Y:S01]  /*2c0f0*/  MOV R3, UR5 ;  /* 0x0000000500037c02 */ /* 0x000fe20008000f00 */
[----:B------:R1:W-:Y:S04]  /*2c100*/  STL [R1+0xed8], R25 ;  /* 0x000ed81901007387 */ /* 0x0003e80000100800 */
[----:B------:R-:W5:Y:S04]  /*2c110*/  LDL.LU R31, [R1+0xe50] ;  /* 0x000e5000011f7983 */ /* 0x000f680000300800 */
[----:B------:R-:W5:Y:S01]  /*2c120*/  LDL.LU R28, [R1+0xe5c] ;  /* 0x000e5c00011c7983 */ /* 0x000f620000300800 */
[----:B------:R-:W-:Y:S01]  /*2c130*/  IMAD R3, R3, 0x4000, R14 ;  /* 0x0000400003037824 */ /* 0x000fe200078e020e */
[----:B------:R-:W-:Y:S01]  /*2c140*/  MOV R12, R15 ;  /* 0x0000000f000c7202 */ /* 0x000fe20000000f00 */
[----:B------:R-:W-:Y:S01]  /*2c150*/  IMAD.MOV.U32 R13, RZ, RZ, R25 ;  /* 0x000000ffff0d7224 */ /* 0x000fe200078e0019 */
[----:B------:R-:W-:Y:S01]  /*2c160*/  ISETP.GT.AND P1, PT, R2, 0x7, PT ;  /* 0x000000070200780c */ /* 0x000fe20003f24270 */
[----:B-1----:R-:W5:Y:S04]  /*2c170*/  LDL.LU R25, [R1+0xe18] ;  /* 0x000e180001197983 */ /* 0x002f680000300800 */
[----:B------:R-:W5:Y:S04]  /*2c180*/  LDL.LU R15, [R1+0xe24] ;  /* 0x000e2400010f7983 */ /* 0x000f680000300800 */
[----:B------:R1:W-:Y:S02]  /*2c190*/  LDGSTS.E [R3+0x10300], [R12.64], P2 ;  /* 0x103000000c037fae */ /* 0x0003e40009121848 */
[----:B-1----:R-:W-:-:S04]  /*2c1a0*/  SEL R12, RZ, 0x4, !P1 ;  /* 0x00000004ff0c7807 */ /* 0x002fc80004800000 */
[----:B------:R-:W-:-:S04]  /*2c1b0*/  SEL R12, R12, RZ, !P0 ;  /* 0x000000ff0c0c7207 */ /* 0x000fc80004000000 */
[----:B------:R-:W-:Y:S02]  /*2c1c0*/  ISETP.NE.U32.AND P1, PT, R12, RZ, PT ;  /* 0x000000ff0c00720c */ /* 0x000fe40003f25070 */
[-C--:B----4-:R-:W-:Y:S02]  /*2c1d0*/  IADD3 R41, P3, R41, R26.reuse, RZ ;  /* 0x0000001a29297210 */ /* 0x090fe40007f7e0ff */
[----:B--2---:R-:W-:-:S03]  /*2c1e0*/  IADD3 R18, P4, R18, R26, RZ ;  /* 0x0000001a12127210 */ /* 0x004fc60007f9e0ff */
[----:B------:R-:W-:Y:S01]  /*2c1f0*/  IMAD.MOV.U32 R12, RZ, RZ, R41 ;  /* 0x000000ffff0c7224 */ /* 0x000fe200078e0029 */
[----:B------:R-:W-:Y:S01]  /*2c200*/  STL [R1+0xedc], R41 ;  /* 0x000edc2901007387 */ /* 0x000fe20000100800 */
[----:B------:R-:W-:-:S04]  /*2c210*/  IMAD.X R42, R42, 0x1, R0, P3 ;  /* 0x000000012a2a7824 */ /* 0x000fc800018e0600 */
[----:B------:R-:W-:Y:S01]  /*2c220*/  IMAD.MOV.U32 R13, RZ, RZ, R42 ;  /* 0x000000ffff0d7224 */ /* 0x000fe200078e002a */
[----:B---3--:R-:W-:-:S04]  /*2c230*/  IADD3.X R27, R27, R0, RZ, P4, !PT ;  /* 0x000000001b1b7210 */ /* 0x008fc800027fe4ff */
[----:B------:R1:W-:Y:S01]  /*2c240*/  LDGSTS.E [R3+0x10380], [R12.64], P2 ;  /* 0x103800000c037fae */ /* 0x0003e20009121848 */
[----:B------:R-:W-:Y:S02]  /*2c250*/  ISETP.GT.AND P2, PT, R2, 0xb, PT ;  /* 0x0000000b0200780c */ /* 0x000fe40003f44270 */
[----:B-----5:R-:W-:Y:S02]  /*2c260*/  IADD3 R22, P3, R22, R26, RZ ;  /* 0x0000001a16167210 */ /* 0x020fe40007f7e0ff */
        /* <DEDUP_REMOVED lines=28> */
[----:B----4-:R-:W4:Y:S01]  /*2c430*/  LDL.LU R23, [R1+0xda4] ;  /* 0x000da40001177983 */ /* 0x010f220000300800 */
[----:B------:R-:W-:-:S05]  /*2c440*/  IADD3 R28, P3, R28, R26, RZ ;  /* 0x0000001a1c1c7210 */ /* 0x000fca0007f7e0ff */
[----:B------:R-:W-:Y:S01]  /*2c450*/  IMAD.X R31, R31, 0x1, R0, P3 ;  /* 0x000000011f1f7824 */ /* 0x000fe200018e0600 */
[----:B-1----:R-:W-:Y:S02]  /*2c460*/  SEL R12, RZ, 0x4, !P1 ;  /* 0x00000004ff0c7807 */ /* 0x002fe40004800000 */
[----:B------:R-:W-:Y:S01]  /*2c470*/  IADD3 R15, P4, R15, R26, RZ ;  /* 0x0000001a0f0f7210 */ /* 0x000fe20007f9e0ff */
[----:B------:R1:W-:Y:S01]  /*2c480*/  STL [R1+0xe5c], R28 ;  /* 0x000e5c1c01007387 */ /* 0x0003e20000100800 */
[----:B------:R-:W-:Y:S02]  /*2c490*/  SEL R12, R12, RZ, !P0 ;  /* 0x000000ff0c0c7207 */ /* 0x000fe40004000000 */
[----:B------:R-:W-:Y:S01]  /*2c4a0*/  IADD3.X R25, R25, R0, RZ, P4, !PT ;  /* 0x0000000019197210 */ /* 0x000fe200027fe4ff */
[----:B------:R1:W-:Y:S01]  /*2c4b0*/  STL [R1+0xe50], R31 ;  /* 0x000e501f01007387 */ /* 0x0003e20000100800 */
[----:B------:R-:W-:-:S03]  /*2c4c0*/  ISETP.NE.U32.AND P1, PT, R12, RZ, PT ;  /* 0x000000ff0c00720c */ /* 0x000fc60003f25070 */
[----:B------:R-:W-:Y:S01]  /*2c4d0*/  STL [R1+0xe24], R15 ;  /* 0x000e240f01007387 */ /* 0x000fe20000100800 */
[----:B------:R-:W-:-:S03]  /*2c4e0*/  IMAD.MOV.U32 R12, RZ, RZ, R28 ;  /* 0x000000ffff0c7224 */ /* 0x000fc600078e001c */
[----:B------:R-:W4:Y:S01]  /*2c4f0*/  LDL.LU R42, [R1+0xdc0] ;  /* 0x000dc000012a7983 */ /* 0x000f220000300800 */
[----:B------:R-:W-:-:S03]  /*2c500*/  IMAD.MOV.U32 R13, RZ, RZ, R31 ;  /* 0x000000ffff0d7224 */ /* 0x000fc600078e001f */
[----:B------:R1:W-:Y:S04]  /*2c510*/  STL [R1+0xe18], R25 ;  /* 0x000e181901007387 */ /* 0x0003e80000100800 */
[----:B-1----:R-:W4:Y:S04]  /*2c520*/  LDL.LU R28, [R1+0xd98] ;  /* 0x000d9800011c7983 */ /* 0x002f280000300800 */
[----:B------:R1:W-:Y:S04]  /*2c530*/  LDGSTS.E [R3+0x10b80], [R12.64], P2 ;  /* 0x10b800000c037fae */ /* 0x0003e80009121848 */
[----:B------:R-:W4:Y:S01]  /*2c540*/  LDL.LU R31, [R1+0xd80] ;  /* 0x000d8000011f7983 */ /* 0x000f220000300800 */
[----:B-1----:R-:W-:-:S03]  /*2c550*/  IMAD.MOV.U32 R13, RZ, RZ, R25 ;  /* 0x000000ffff0d7224 */ /* 0x002fc600078e0019 */
        /* <DEDUP_REMOVED lines=13> */
[----:B------:R-:W-:-:S05]  /*2c630*/  IMAD.X R30, R30, 0x1, R0, P3 ;  /* 0x000000011e1e7824 */ /* 0x000fca00018e0600 */
[----:B------:R1:W-:Y:S01]  /*2c640*/  STL [R1+0xe10], R30 ;  /* 0x000e101e01007387 */ /* 0x0003e20000100800 */
[----:B------:R-:W-:-:S03]  /*2c650*/  IADD3.X R22, R22, R0, RZ, P4, !PT ;  /* 0x0000000016167210 */ /* 0x000fc600027fe4ff */
[----:B------:R-:W-:Y:S01]  /*2c660*/  STL [R1+0xde4], R18 ;  /* 0x000de41201007387 */ /* 0x000fe20000100800 */
[----:B------:R-:W-:-:S03]  /*2c670*/  IMAD.MOV.U32 R13, RZ, RZ, R30 ;  /* 0x000000ffff0d7224 */ /* 0x000fc600078e001e */
[----:B------:R2:W-:Y:S04]  /*2c680*/  STL [R1+0xdd8], R22 ;  /* 0x000dd81601007387 */ /* 0x0005e80000100800 */
[----:B-1----:R-:W3:Y:S04]  /*2c690*/  LDL.LU R30, [R1+0xd30] ;  /* 0x000d3000011e7983 */ /* 0x002ee80000300800 */
[----:B------:R-:W3:Y:S04]  /*2c6a0*/  LDL.LU R27, [R1+0xd5c] ;  /* 0x000d5c00011b7983 */ /* 0x000ee80000300800 */
[----:B------:R1:W-:Y:S02]  /*2c6b0*/  LDGSTS.E [R3+0x10f80], [R12.64], P1 ;  /* 0x10f800000c037fae */ /* 0x0003e40008921848 */
[----:B-1----:R-:W-:Y:S01]  /*2c6c0*/  IMAD.MOV.U32 R13, RZ, RZ, R22 ;  /* 0x000000ffff0d7224 */ /* 0x002fe200078e0016 */
[----:B------:R-:W-:Y:S01]  /*2c6d0*/  MOV R12, R18 ;  /* 0x00000012000c7202 */ /* 0x000fe20000000f00 */
[----:B--2---:R-:W2:Y:S04]  /*2c6e0*/  LDL.LU R22, [R1+0xd18] ;  /* 0x000d180001167983 */ /* 0x004ea80000300800 */
[----:B------:R-:W2:Y:S01]  /*2c6f0*/  LDL.LU R18, [R1+0xd24] ;  /* 0x000d240001127983 */ /* 0x000ea20000300800 */
[----:B------:R-:W-:-:S03]  /*2c700*/  ISETP.GT.AND P1, PT, R2, 0x17, PT ;  /* 0x000000170200780c */ /* 0x000fc60003f24270 */
[----:B------:R1:W-:Y:S01]  /*2c710*/  LDGSTS.E [R3+0x11300], [R12.64], P2 ;  /* 0x113000000c037fae */ /* 0x0003e20009121848 */
[-C--:B-----5:R-:W-:Y:S02]  /*2c720*/  IADD3 R41, P3, R41, R26.reuse, RZ ;  /* 0x0000001a29297210 */ /* 0x0a0fe40007f7e0ff */
[----:B----4-:R-:W-:-:S03]  /*2c730*/  IADD3 R23, P4, R23, R26, RZ ;  /* 0x0000001a17177210 */ /* 0x010fc60007f9e0ff */
[----:B------:R-:W-:Y:S01]  /*2c740*/  IMAD.X R42, R42, 0x1, R0, P3 ;  /* 0x000000012a2a7824 */ /* 0x000fe200018e0600 */
        /* <DEDUP_REMOVED lines=23> */
[----:B------:R-:W5:Y:S04]  /*2c8c0*/  LDL.LU R23, [R1+0xce4] ;  /* 0x000ce40001177983 */ /* 0x000f680000300800 */
[----:B------:R-:W-:Y:S04]  /*2c8d0*/  STL [R1+0xd9c], R25 ;  /* 0x000d9c1901007387 */ /* 0x000fe80000100800 */
[----:B------:R1:W-:Y:S01]  /*2c8e0*/  STL [R1+0xd80], R31 ;  /* 0x000d801f01007387 */ /* 0x0003e20000100800 */
[----:B------:R-:W-:-:S03]  /*2c8f0*/  ISETP.NE.U32.AND P2, PT, R12, RZ, PT ;  /* 0x000000ff0c00720c */ /* 0x000fc60003f45070 */
[----:B------:R1:W-:Y:S01]  /*2c900*/  STL [R1+0xd64], R15 ;  /* 0x000d640f01007387 */ /* 0x0003e20000100800 */
[----:B------:R-:W-:-:S03]  /*2c910*/  IMAD.MOV.U32 R12, RZ, RZ, R25 ;  /* 0x000000ffff0c7224 */ /* 0x000fc600078e0019 */
[----:B-1----:R-:W5:Y:S04]  /*2c920*/  LDL.LU R31, [R1+0xcf0] ;  /* 0x000cf000011f7983 */ /* 0x002f680000300800 */
[----:B------:R-:W-:Y:S04]  /*2c930*/  STL [R1+0xd58], R40 ;  /* 0x000d582801007387 */ /* 0x000fe80000100800 */
[----:B------:R-:W5:Y:S04]  /*2c940*/  LDL.LU R25, [R1+0xcd8] ;  /* 0x000cd80001197983 */ /* 0x000f680000300800 */
[----:B------:R1:W-:Y:S01]  /*2c950*/  LDGSTS.E [R3+0x11780], [R12.64], P1 ;  /* 0x117800000c037fae */ /* 0x0003e20008921848 */
[----:B------:R-:W-:-:S03]  /*2c960*/  ISETP.GT.AND P1, PT, R2, 0x1f, PT ;  /* 0x0000001f0200780c */ /* 0x000fc60003f24270 */
[----:B------:R-:W5:Y:S01]  /*2c970*/  LDL.LU R41, [R1+0xcdc] ;  /* 0x000cdc0001297983 */ /* 0x000f620000300800 */
[----:B-1----:R-:W-:Y:S01]  /*2c980*/  MOV R12, R15 ;  /* 0x0000000f000c7202 */ /* 0x002fe20000000f00 */
[----:B------:R-:W-:Y:S02]  /*2c990*/  IMAD.MOV.U32 R13, RZ, RZ, R40 ;  /* 0x000000ffff0d7224 */ /* 0x000fe400078e0028 */
[----:B------:R-:W5:Y:S04]  /*2c9a0*/  LDL.LU R15, [R1+0x34c] ;  /* 0x00034c00010f7983 */ /* 0x000f680000300800 */
        /* <DEDUP_REMOVED lines=9> */
[----:B--2---:R-:W-:-:S04]  /*2ca40*/  IADD3 R18, P4, R18, R26, RZ ;  /* 0x0000001a12127210 */ /* 0x004fc80007f9e0ff */
[----:B------:R-:W-:Y:S01]  /*2ca50*/  IADD3.X R22, R22, R0, RZ, P4, !PT ;  /* 0x0000000016167210 */ /* 0x000fe200027fe4ff */
[----:B------:R-:W-:Y:S04]  /*2ca60*/  STL [R1+0xd24], R18 ;  /* 0x000d241201007387 */ /* 0x000fe80000100800 */
[----:B------:R-:W2:Y:S01]  /*2ca70*/  LDL.LU R42, [R1+0x314] ;  /* 0x00031400012a7983 */ /* 0x000ea20000300800 */
[----:B------:R-:W-:-:S03]  /*2ca80*/  IMAD.MOV.U32 R13, RZ, RZ, R30 ;  /* 0x000000ffff0d7224 */ /* 0x000fc600078e001e */
[----:B------:R3:W-:Y:S04]  /*2ca90*/  STL [R1+0xd18], R22 ;  /* 0x000d181601007387 */ /* 0x0007e80000100800 */
[----:B-1----:R-:W2:Y:S04]  /*2caa0*/  LDL.LU R27, [R1+0x348] ;  /* 0x00034800011b7983 */ /* 0x002ea80000300800 */
[----:B------:R1:W-:Y:S04]  /*2cab0*/  LDGSTS.E [R3+0x11b80], [R12.64], P2 ;  /* 0x11b800000c037fae */ /* 0x0003e80009121848 */
[----:B---3--:R-:W3:Y:S01]  /*2cac0*/  LDL.LU R30, [R1+0x350] ;  /* 0x00035000011e7983 */ /* 0x008ee20000300800 */
[----:B-1----:R-:W-:-:S03]  /*2cad0*/  IMAD.MOV.U32 R13, RZ, RZ, R22 ;  /* 0x000000ffff0d7224 */ /* 0x002fc600078e0016 */
[----:B------:R-:W3:Y:S01]  /*2cae0*/  LDL.LU R22, [R1+0x354] ;  /* 0x0003540001167983 */ /* 0x000ee20000300800 */
[----:B------:R-:W-:-:S03]  /*2caf0*/  MOV R12, R18 ;  /* 0x00000012000c7202 */ /* 0x000fc60000000f00 */
[----:B------:R-:W3:Y:S04]  /*2cb00*/  LDL.LU R40, [R1+0x388] ;  /* 0x0003880001287983 */ /* 0x000ee80000300800 */
[----:B------:R-:W3:Y:S01]  /*2cb10*/  LDL.LU R18, [R1+0x38c] ;  /* 0x00038c0001127983 */ /* 0x000ee20000300800 */
[----:B------:R-:W-:-:S03]  /*2cb20*/  ISETP.GT.AND P2, PT, R2, 0x23, PT ;  /* 0x000000230200780c */ /* 0x000fc60003f44270 */
[----:B------:R1:W-:Y:S02]  /*2cb30*/  LDGSTS.E [R3+0x11f00], [R12.64], P1 ;  /* 0x11f000000c037fae */ /* 0x0003e40008921848 */
[----:B-1----:R-:W-:Y:S02]  /*2cb40*/  SEL R12, RZ, 0x4, !P2 ;  /* 0x00000004ff0c7807 */ /* 0x002fe40005000000 */
[-C--:B----4-:R-:W-:Y:S02]  /*2cb50*/  IADD3 R28, P3, R28, R26.reuse, RZ ;  /* 0x0000001a1c1c7210 */ /* 0x090fe40007f7e0ff */
[----:B------:R-:W-:Y:S02]  /*2cb60*/  SEL R12, R12, RZ, !P0 ;  /* 0x000000ff0c0c7207 */ /* 0x000fe40004000000 */
[----:B-----5:R-:W-:Y:S02]  /*2cb70*/  IADD3 R23, P4, R23, R26, RZ ;  /* 0x0000001a17177210 */ /* 0x020fe40007f9e0ff */
[----:B------:R-:W-:Y:S01]  /*2cb80*/  ISETP.NE.U32.AND P2, PT, R12, RZ, PT ;  /* 0x000000ff0c00720c */ /* 0x000fe20003f45070 */
[----:B------:R-:W-:Y:S01]  /*2cb90*/  IMAD.MOV.U32 R12, RZ, RZ, R28 ;  /* 0x000000ffff0c7224 */ /* 0x000fe200078e001c */
[----:B------:R-:W-:Y:S01]  /*2cba0*/  STL [R1+0xd1c], R28 ;  /* 0x000d1c1c01007387 */ /* 0x000fe20000100800 */
[----:B------:R-:W-:-:S04]  /*2cbb0*/  IMAD.X R31, R31, 0x1, R0, P3 ;  /* 0x000000011f1f7824 */ /* 0x000fc800018e0600 */
[----:B------:R-:W-:Y:S01]  /*2cbc0*/  IMAD.MOV.U32 R13, RZ, RZ, R31 ;  /* 0x000000ffff0d7224 */ /* 0x000fe200078e001f */
[----:B------:R1:W-:Y:S01]  /*2cbd0*/  STL [R1+0xcf0], R31 ;  /* 0x000cf01f01007387 */ /* 0x0003e20000100800 */
[----:B------:R-:W-:-:S03]  /*2cbe0*/  IADD3.X R25, R25, R0, RZ, P4, !PT ;  /* 0x0000000019197210 */ /* 0x000fc600027fe4ff */
[----:B------:R4:W-:Y:S04]  /*2cbf0*/  STL [R1+0xce4], R23 ;  /* 0x000ce41701007387 */ /* 0x0009e80000100800 */
[----:B------:R5:W-:Y:S04]  /*2cc00*/  LDGSTS.E [R3+0x11f80], [R12.64], P1 ;  /* 0x11f800000c037fae */ /* 0x000be80008921848 */
[----:B------:R4:W-:Y:S04]  /*2cc10*/  STL [R1+0xcd8], R25 ;  /* 0x000cd81901007387 */ /* 0x0009e80000100800 */
[----:B-1----:R-:W3:Y:S01]  /*2cc20*/  LDL.LU R31, [R1+0x390] ;  /* 0x00039000011f7983 */ /* 0x002ee20000300800 */
[----:B-----5:R-:W-:-:S03]  /*2cc30*/  MOV R12, R23 ;  /* 0x00000017000c7202 */ /* 0x020fc60000000f00 */
[----:B----4-:R-:W4:Y:S01]  /*2cc40*/  LDL.LU R23, [R1+0x394] ;  /* 0x0003940001177983 */ /* 0x010f220000300800 */
[----:B------:R-:W-:Y:S01]  /*2cc50*/  IMAD.MOV.U32 R13, RZ, RZ, R25 ;  /* 0x000000ffff0d7224 */ /* 0x000fe200078e0019 */
[----:B------:R-:W-:Y:S02]  /*2cc60*/  ISETP.GT.AND P1, PT, R2, 0x27, PT ;  /* 0x000000270200780c */ /* 0x000fe40003f24270 */
[----:B------:R-:W5:Y:S04]  /*2cc70*/  LDL.LU R28, [R1+0x3c8] ;  /* 0x0003c800011c7983 */ /* 0x000f680000300800 */
[----:B------:R-:W5:Y:S01]  /*2cc80*/  LDL.LU R25, [R1+0x3cc] ;  /* 0x0003cc0001197983 */ /* 0x000f620000300800 */
[----:B------:R-:W-:-:S03]  /*2cc90*/  IADD3 R41, P3, R41, R26, RZ ;  /* 0x0000001a29297210 */ /* 0x000fc60007f7e0ff */
[----:B------:R1:W-:Y:S01]  /*2cca0*/  LDGSTS.E [R3+0x12300], [R12.64], P2 ;  /* 0x123000000c037fae */ /* 0x0003e20009121848 */
        /* <DEDUP_REMOVED lines=14> */
[----:B---3--:R-:W-:-:S04]  /*2cd90*/  IADD3 R22, P3, R22, R26, RZ ;  /* 0x0000001a16167210 */ /* 0x008fc80007f7e0ff */
        /* <DEDUP_REMOVED lines=20> */
[----:B------:R-:W-:Y:S01]  /*2cee0*/  MOV R12, R18 ;  /* 0x00000012000c7202 */ /* 0x000fe20000000f00 */
[----:B------:R-:W-:Y:S01]  /*2cef0*/  IMAD.MOV.U32 R13, RZ, RZ, R40 ;  /* 0x000000ffff0d7224 */ /* 0x000fe200078e0028 */
[----:B------:R-:W-:Y:S01]  /*2cf00*/  ISETP.GT.AND P1, PT, R2, 0x2f, PT ;  /* 0x0000002f0200780c */ /* 0x000fe20003f24270 */
[----:B------:R-:W3:Y:S04]  /*2cf10*/  LDL.LU R18, [R1+0x414] ;  /* 0x0004140001127983 */ /* 0x000ee80000300800 */
[----:B------:R1:W-:Y:S04]  /*2cf20*/  LDGSTS.E [R3+0x12b00], [R12.64], P2 ;  /* 0x12b000000c037fae */ /* 0x0003e80009121848 */
[----:B------:R-:W3:Y:S01]  /*2cf30*/  LDL.LU R41, [R1+0x44c] ;  /* 0x00044c0001297983 */ /* 0x000ee20000300800 */
[----:B-1----:R-:W-:-:S02]  /*2cf40*/  SEL R12, RZ, 0x4, !P1 ;  /* 0x00000004ff0c7807 */ /* 0x002fc40004800000 */
[----:B----4-:R-:W-:Y:S02]  /*2cf50*/  IADD3 R23, P3, R23, R26, RZ ;  /* 0x0000001a17177210 */ /* 0x010fe40007f7e0ff */
[----:B------:R-:W-:-:S03]  /*2cf60*/  SEL R12, R12, RZ, !P0 ;  /* 0x000000ff0c0c7207 */ /* 0x000fc60004000000 */
[----:B------:R-:W-:Y:S01]  /*2cf70*/  IMAD.X R31, R31, 0x1, R0, P3 ;  /* 0x000000011f1f7824 */ /* 0x000fe200018e0600 */
[----:B-----5:R-:W-:Y:S01]  /*2cf80*/  IADD3 R25, P4, R25, R26, RZ ;  /* 0x0000001a19197210 */ /* 0x020fe20007f9e0ff */
[----:B------:R1:W-:Y:S01]  /*2cf90*/  STL [R1+0x394], R23 ;  /* 0x0003941701007387 */ /* 0x0003e20000100800 */
[----:B------:R-:W-:Y:S01]  /*2cfa0*/  ISETP.NE.U32.AND P1, PT, R12, RZ, PT ;  /* 0x000000ff0c00720c */ /* 0x000fe20003f25070 */
[----:B------:R-:W-:Y:S01]  /*2cfb0*/  IMAD.MOV.U32 R12, RZ, RZ, R23 ;  /* 0x000000ffff0c7224 */ /* 0x000fe200078e0017 */
[----:B------:R-:W-:Y:S01]  /*2cfc0*/  IADD3.X R28, R28, R0, RZ, P4, !PT ;  /* 0x000000001c1c7210 */ /* 0x000fe200027fe4ff */
[----:B------:R4:W-:Y:S04]  /*2cfd0*/  STL [R1+0x390], R31 ;  /* 0x0003901f01007387 */ /* 0x0009e80000100800 */
[----:B------:R-:W-:Y:S04]  /*2cfe0*/  STL [R1+0x3cc], R25 ;  /* 0x0003cc1901007387 */ /* 0x000fe80000100800 */
[----:B-1----:R-:W5:Y:S04]  /*2cff0*/  LDL.LU R23, [R1+0x410] ;  /* 0x0004100001177983 */ /* 0x002f680000300800 */
[----:B------:R1:W-:Y:S04]  /*2d000*/  STL [R1+0x3c8], R28 ;  /* 0x0003c81c01007387 */ /* 0x0003e80000100800 */
[----:B------:R-:W5:Y:S01]  /*2d010*/  LDL.LU R42, [R1+0x448] ;  /* 0x00044800012a7983 */ /* 0x000f620000300800 */
[----:B------:R-:W-:-:S03]  /*2d020*/  IMAD.MOV.U32 R13, RZ, RZ, R31 ;  /* 0x000000ffff0d7224 */ /* 0x000fc600078e001f */
[----:B------:R-:W5:Y:S04]  /*2d030*/  LDL.LU R40, [R1+0x450] ;  /* 0x0004500001287983 */ /* 0x000f680000300800 */
[----:B----4-:R-:W4:Y:S04]  /*2d040*/  LDL.LU R31, [R1+0x454] ;  /* 0x00045400011f7983 */ /* 0x010f280000300800 */
[----:B------:R1:W-:Y:S01]  /*2d050*/  LDGSTS.E [R3+0x12b80], [R12.64], P2 ;  /* 0x12b800000c037fae */ /* 0x0003e20009121848 */
[----:B------:R-:W-:Y:S02]  /*2d060*/  ISETP.GT.AND P2, PT, R2, 0x33, PT ;  /* 0x000000330200780c */ /* 0x000fe40003f44270 */
[----:B-1----:R-:W-:Y:S01]  /*2d070*/  MOV R12, R25 ;  /* 0x00000019000c7202 */ /* 0x002fe20000000f00 */
[----:B------:R-:W-:-:S02]  /*2d080*/  IMAD.MOV.U32 R13, RZ, RZ, R28 ;  /* 0x000000ffff0d7224 */ /* 0x000fc400078e001c */
[----:B------:R-:W4:Y:S04]  /*2d090*/  LDL.LU R28, [R1+0x488] ;  /* 0x00048800011c7983 */ /* 0x000f280000300800 */
[----:B------:R-:W4:Y:S04]  /*2d0a0*/  LDL.LU R25, [R1+0x48c] ;  /* 0x00048c0001197983 */ /* 0x000f280000300800 */
        /* <DEDUP_REMOVED lines=16> */
[----:B------:R1:W-:Y:S01]  /*2d1b0*/  LDGSTS.E [R3+0x12f80], [R12.64], P1 ;  /* 0x12f800000c037fae */ /* 0x0003e20008921848 */
[----:B------:R-:W-:-:S02]  /*2d1c0*/  ISETP.GT.AND P1, PT, R2, 0x37, PT ;  /* 0x000000370200780c */ /* 0x000fc40003f24270 */
[-C--:B------:R-:W-:Y:S02]  /*2d1d0*/  IADD3 R18, P3, R18, R26.reuse, RZ ;  /* 0x0000001a12127210 */ /* 0x080fe40007f7e0ff */
[----:B-1----:R-:W-:Y:S01]  /*2d1e0*/  MOV R12, R15 ;  /* 0x0000000f000c7202 */ /* 0x002fe20000000f00 */
[----:B------:R-:W-:Y:S01]  /*2d1f0*/  IMAD.MOV.U32 R13, RZ, RZ, R22 ;  /* 0x000000ffff0d7224 */ /* 0x000fe200078e0016 */
[----:B------:R-:W-:Y:S01]  /*2d200*/  IADD3 R41, P4, R41, R26, RZ ;  /* 0x0000001a29297210 */ /* 0x000fe20007f9e0ff */
[----:B--2---:R-:W2:Y:S04]  /*2d210*/  LDL.LU R22, [R1+0x4cc] ;  /* 0x0004cc0001167983 */ /* 0x004ea80000300800 */
[----:B------:R1:W-:Y:S04]  /*2d220*/  LDGSTS.E [R3+0x13300], [R12.64], P2 ;  /* 0x133000000c037fae */ /* 0x0003e80009121848 */
[----:B------:R-:W2:Y:S01]  /*2d230*/  LDL.LU R15, [R1+0x4d4] ;  /* 0x0004d400010f7983 */ /* 0x000ea20000300800 */
[----:B-1----:R-:W-:Y:S01]  /*2d240*/  SEL R12, RZ, 0x4, !P1 ;  /* 0x00000004ff0c7807 */ /* 0x002fe20004800000 */
[----:B-----5:R-:W-:-:S03]  /*2d250*/  IMAD.X R23, R23, 0x1, R0, P3 ;  /* 0x0000000117177824 */ /* 0x020fc600018e0600 */
[----:B------:R-:W-:Y:S01]  /*2d260*/  SEL R12, R12, RZ, !P0 ;  /* 0x000000ff0c0c7207 */ /* 0x000fe20004000000 */
[----:B------:R-:W-:-:S03]  /*2d270*/  IMAD.MOV.U32 R13, RZ, RZ, R23 ;  /* 0x000000ffff0d7224 */ /* 0x000fc600078e0017 */
[----:B------:R-:W-:Y:S01]  /*2d280*/  ISETP.NE.U32.AND P1, PT, R12, RZ, PT ;  /* 0x000000ff0c00720c */ /* 0x000fe20003f25070 */
[----:B------:R-:W-:Y:S01]  /*2d290*/  IMAD.MOV.U32 R12, RZ, RZ, R18 ;  /* 0x000000ffff0c7224 */ /* 0x000fe200078e0012 */
[----:B------:R-:W-:Y:S01]  /*2d2a0*/  IADD3.X R42, R42, R0, RZ, P4, !PT ;  /* 0x000000002a2a7210 */ /* 0x000fe200027fe4ff */
[----:B------:R-:W-:Y:S04]  /*2d2b0*/  STL [R1+0x414], R18 ;  /* 0x0004141201007387 */ /* 0x000fe80000100800 */
[----:B------:R1:W-:Y:S04]  /*2d2c0*/  STL [R1+0x410], R23 ;  /* 0x0004101701007387 */ /* 0x0003e80000100800 */
[----:B------:R-:W-:Y:S04]  /*2d2d0*/  STL [R1+0x44c], R41 ;  /* 0x00044c2901007387 */ /* 0x000fe80000100800 */
[----:B------:R5:W-:Y:S04]  /*2d2e0*/  LDGSTS.E [R3+0x13380], [R12.64], P2 ;  /* 0x133800000c037fae */ /* 0x000be80009121848 */
[----:B-1----:R-:W2:Y:S01]  /*2d2f0*/  LDL.LU R23, [R1+0x4c8] ;  /* 0x0004c80001177983 */ /* 0x002ea20000300800 */
[----:B------:R-:W-:-:S03]  /*2d300*/  ISETP.GT.AND P2, PT, R2, 0x3b, PT ;  /* 0x0000003b0200780c */ /* 0x000fc60003f44270 */
[----:B------:R-:W-:Y:S01]  /*2d310*/  STL [R1+0x448], R42 ;  /* 0x0004482a01007387 */ /* 0x000fe20000100800 */
[----:B-----5:R-:W-:Y:S01]  /*2d320*/  MOV R12, R41 ;  /* 0x00000029000c7202 */ /* 0x020fe20000000f00 */
[----:B------:R-:W-:Y:S02]  /*2d330*/  IMAD.MOV.U32 R13, RZ, RZ, R42 ;  /* 0x000000ffff0d7224 */ /* 0x000fe400078e002a */
[----:B------:R-:W5:Y:S01]  /*2d340*/  LDL.LU R18, [R1+0x4d0] ;  /* 0x0004d00001127983 */ /* 0x000f620000300800 */
[----:B----4-:R-:W-:-:S03]  /*2d350*/  IADD3 R31, P3, R31, R26, RZ ;  /* 0x0000001a1f1f7210 */ /* 0x010fc60007f7e0ff */
[----:B------:R1:W-:Y:S01]  /*2d360*/  LDGSTS.E [R3+0x13700], [R12.64], P1 ;  /* 0x137000000c037fae */ /* 0x0003e20008921848 */
[----:B------:R-:W-:Y:S01]  /*2d370*/  IADD3 R25, P4, R25, R26, RZ ;  /* 0x0000001a19197210 */ /* 0x000fe20007f9e0ff */
[----:B------:R-:W-:Y:S01]  /*2d380*/  IMAD.X R40, R40, 0x1, R0, P3 ;  /* 0x0000000128287824 */ /* 0x000fe200018e0600 */
[----:B-1----:R-:W-:-:S04]  /*2d390*/  SEL R12, RZ, 0x4, !P2 ;  /* 0x00000004ff0c7807 */ /* 0x002fc80005000000 */
[----:B------:R-:W-:Y:S01]  /*2d3a0*/  SEL R12, R12, RZ, !P0 ;  /* 0x000000ff0c0c7207 */ /* 0x000fe20004000000 */
[----:B------:R-:W-:-:S03]  /*2d3b0*/  IMAD.MOV.U32 R13, RZ, RZ, R40 ;  /* 0x000000ffff0d7224 */ /* 0x000fc600078e0028 */
[----:B------:R-:W-:Y:S01]  /*2d3c0*/  ISETP.NE.U32.AND P2, PT, R12, RZ, PT ;  /* 0x000000ff0c00720c */ /* 0x000fe20003f45070 */
[----:B------:R-:W-:Y:S01]  /*2d3d0*/  IMAD.MOV.U32 R12, RZ, RZ, R31 ;  /* 0x000000ffff0c7224 */ /* 0x000fe200078e001f */
[----:B------:R-:W-:-:S04]  /*2d3e0*/  IADD3.X R28, R28, R0, RZ, P4, !PT ;  /* 0x000000001c1c7210 */ /* 0x000fc800027fe4ff */
[----:B------:R1:W-:Y:S01]  /*2d3f0*/  LDGSTS.E [R3+0x13780], [R12.64], P1 ;  /* 0x137800000c037fae */ /* 0x0003e20008921848 */
[----:B------:R-:W-:-:S03]  /*2d400*/  ISETP.GT.AND P1, PT, R2, 0x3f, PT ;  /* 0x0000003f0200780c */ /* 0x000fc60003f24270 */
[----:B------:R-:W-:Y:S01]  /*2d410*/  STL [R1+0x454], R31 ;  /* 0x0004541f01007387 */ /* 0x000fe20000100800 */
[----:B-1----:R-:W-:Y:S01]  /*2d420*/  MOV R12, R25 ;  /* 0x00000019000c7202 */ /* 0x002fe20000000f00 */
[----:B------:R-:W-:Y:S02]  /*2d430*/  IMAD.MOV.U32 R13, RZ, RZ, R28 ;  /* 0x000000ffff0d7224 */ /* 0x000fe400078e001c */
[----:B------:R-:W-:Y:S04]  /*2d440*/  STL [R1+0x450], R40 ;  /* 0x0004502801007387 */ /* 0x000fe80000100800 */
[----:B------:R1:W-:Y:S04]  /*2d450*/  LDGSTS.E [R3+0x13b00], [R12.64], P2 ;  /* 0x13b000000c037fae */ /* 0x0003e80009121848 */
[----:B------:R4:W-:Y:S01]  /*2d460*/  STL [R1+0x48c], R25 ;  /* 0x00048c1901007387 */ /* 0x0009e20000100800 */
[----:B-1----:R-:W-:-:S03]  /*2d470*/  SEL R12, RZ, 0x4, !P1 ;  /* 0x00000004ff0c7807 */ /* 0x002fc60004800000 */
[----:B------:R1:W-:Y:S01]  /*2d480*/  STL [R1+0x488], R28 ;  /* 0x0004881c01007387 */ /* 0x0003e20000100800 */
[----:B------:R-:W-:-:S03]  /*2d490*/  SEL R12, R12, RZ, !P0 ;  /* 0x000000ff0c0c7207 */ /* 0x000fc60004000000 */
[----:B----4-:R-:W4:Y:S01]  /*2d4a0*/  LDL.LU R25, [R1+0x4dc] ;  /* 0x0004dc0001197983 */ /* 0x010f220000300800 */
[----:B------:R-:W-:-:S03]  /*2d4b0*/  ISETP.NE.U32.AND P1, PT, R12, RZ, PT ;  /* 0x000000ff0c00720c */ /* 0x000fc60003f25070 */
[----:B-1----:R-:W4:Y:S01]  /*2d4c0*/  LDL.LU R28, [R1+0x4e4] ;  /* 0x0004e400011c7983 */ /* 0x002f220000300800 */
[----:B---3--:R-:W-:-:S05]  /*2d4d0*/  IADD3 R27, P3, R27, R26, RZ ;  /* 0x0000001a1b1b7210 */ /* 0x008fca0007f7e0ff */
[----:B------:R-:W-:Y:S01]  /*2d4e0*/  IMAD.X R30, R30, 0x1, R0, P3 ;  /* 0x000000011e1e7824 */ /* 0x000fe200018e0600 */
[----:B------:R1:W-:Y:S01]  /*2d4f0*/  STL [R1+0x494], R27 ;  /* 0x0004941b01007387 */ /* 0x0003e20000100800 */
[----:B------:R-:W-:-:S03]  /*2d500*/  MOV R12, R27 ;  /* 0x0000001b000c7202 */ /* 0x000fc60000000f00 */
[----:B------:R-:W-:Y:S04]  /*2d510*/  STL [R1+0x490], R30 ;  /* 0x0004901e01007387 */ /* 0x000fe80000100800 */
[----:B-1----:R-:W3:Y:S04]  /*2d520*/  LDL.LU R27, [R1+0x4d8] ;  /* 0x0004d800011b7983 */ /* 0x002ee80000300800 */
[----:B------:R-:W3:Y:S01]  /*2d530*/  LDL.LU R42, [R1+0x4e0] ;  /* 0x0004e000012a7983 */ /* 0x000ee20000300800 */
[----:B------:R-:W-:-:S05]  /*2d540*/  IMAD.MOV.U32 R13, RZ, RZ, R30 ;  /* 0x000000ffff0d7224 */ /* 0x000fca00078e001e */
[----:B------:R1:W-:Y:S01]  /*2d550*/  LDGSTS.E [R3+0x13b80], [R12.64], P2 ;  /* 0x13b800000c037fae */ /* 0x0003e20009121848 */
[-C--:B--2---:R-:W-:Y:S02]  /*2d560*/  IADD3 R22, P2, R22, R26.reuse, RZ ;  /* 0x0000001a16167210 */ /* 0x084fe40007f5e0ff */
[----:B------:R-:W-:-:S03]  /*2d570*/  IADD3 R15, P3, R15, R26, RZ ;  /* 0x0000001a0f0f7210 */ /* 0x000fc60007f7e0ff */
[----:B------:R-:W-:Y:S01]  /*2d580*/  STL [R1+0x4cc], R22 ;  /* 0x0004cc1601007387 */ /* 0x000fe20000100800 */
[----:B-1----:R-:W-:-:S03]  /*2d590*/  IMAD.MOV.U32 R12, RZ, RZ, R22 ;  /* 0x000000ffff0c7224 */ /* 0x002fc600078e0016 */
[----:B------:R-:W-:Y:S01]  /*2d5a0*/  STL [R1+0x4d4], R15 ;  /* 0x0004d40f01007387 */ /* 0x000fe20000100800 */
[----:B------:R-:W-:-:S04]  /*2d5b0*/  IMAD.X R23, R23, 0x1, R0, P2 ;  /* 0x0000000117177824 */ /* 0x000fc800010e0600 */
[----:B------:R-:W-:Y:S01]  /*2d5c0*/  IMAD.MOV.U32 R13, RZ, RZ, R23 ;  /* 0x000000ffff0d7224 */ /* 0x000fe200078e0017 */
[----:B------:R-:W-:Y:S04]  /*2d5d0*/  STL [R1+0x4c8], R23 ;  /* 0x0004c81701007387 */ /* 0x000fe80000100800 */
[----:B------:R1:W-:Y:S01]  /*2d5e0*/  LDGSTS.E [R3+0x13f00], [R12.64], P1 ;  /* 0x13f000000c037fae */ /* 0x0003e20008921848 */
[----:B-----5:R-:W-:-:S05]  /*2d5f0*/  IADD3.X R18, R18, R0, RZ, P3, !PT ;  /* 0x0000000012127210 */ /* 0x020fca0001ffe4ff */
[----:B------:R2:W-:Y:S01]  /*2d600*/  STL [R1+0x4d0], R18 ;  /* 0x0004d01201007387 */ /* 0x0005e20000100800 */
[----:B-1----:R-:W-:-:S03]  /*2d610*/  IMAD.MOV.U32 R13, RZ, RZ, R18 ;  /* 0x000000ffff0d7224 */ /* 0x002fc600078e0012 */
[----:B--2---:R-:W2:Y:S04]  /*2d620*/  LDL.LU R18, [R1+0x55c] ;  /* 0x00055c0001127983 */ /* 0x004ea80000300800 */
[----:B------:R-:W5:Y:S01]  /*2d630*/  LDL.LU R40, [R1+0x564] ;  /* 0x0005640001287983 */ /* 0x000f620000300800 */
[----:B------:R-:W-:-:S03]  /*2d640*/  MOV R12, R15 ;  /* 0x0000000f000c7202 */ /* 0x000fc60000000f00 */
[----:B------:R-:W5:Y:S01]  /*2d650*/  LDL.LU R30, [R1+0x558] ;  /* 0x00055800011e7983 */ /* 0x000f620000300800 */
[----:B------:R-:W-:-:S03]  /*2d660*/  LOP3.LUT R15, R29, 0x20, RZ, 0xfc, !PT ;  /* 0x000000201d0f7812 */ /* 0x000fc600078efcff */
[----:B------:R-:W5:Y:S01]  /*2d670*/  LDL.LU R41, [R1+0x560] ;  /* 0x0005600001297983 */ /* 0x000f620000300800 */
[----:B------:R-:W-:-:S03]  /*2d680*/  ISETP.GE.AND P2, PT, R15, R2, PT ;  /* 0x000000020f00720c */ /* 0x000fc60003f46270 */
[----:B------:R1:W-:Y:S01]  /*2d690*/  LDGSTS.E [R3+0x13f80], [R12.64], P1 ;  /* 0x13f800000c037fae */ /* 0x0003e20008921848 */
[----:B------:R-:W-:-:S03]  /*2d6a0*/  ISETP.GE.AND P1, PT, R29, R2, PT ;  /* 0x000000021d00720c */ /* 0x000fc60003f26270 */
[----:B------:R-:W5:Y:S04]  /*2d6b0*/  LDL.LU R29, [R1+0x5d8] ;  /* 0x0005d800011d7983 */ /* 0x000f680000300800 */
[----:B------:R-:W5:Y:S04]  /*2d6c0*/  LDL.LU R15, [R1+0x5dc] ;  /* 0x0005dc00010f7983 */ /* 0x000f680000300800 */
[----:B------:R-:W5:Y:S04]  /*2d6d0*/  LDL.LU R31, [R1+0x5e0] ;  /* 0x0005e000011f7983 */ /* 0x000f680000300800 */
[----:B------:R-:W5:Y:S01]  /*2d6e0*/  LDL.LU R22, [R1+0x5e4] ;  /* 0x0005e40001167983 */ /* 0x000f620000300800 */
[----:B-1----:R-:W-:-:S03]  /*2d6f0*/  SEL R3, RZ, 0x4, P2 ;  /* 0x00000004ff037807 */ /* 0x002fc60001000000 */
[----:B------:R-:W5:Y:S04]  /*2d700*/  LDL.LU R23, [R1+0x65c] ;  /* 0x00065c0001177983 */ /* 0x000f680000300800 */
[----:B------:R-:W5:Y:S04]  /*2d710*/  LDL.LU R26, [R1+0x664] ;  /* 0x00066400011a7983 */ /* 0x000f680000300800 */
[----:B------:R-:W0:Y:S01]  /*2d720*/  LDGDEPBAR ;  /* 0x00000000000079af */ /* 0x000e220000000000 */
[----:B----4-:R-:W-:Y:S02]  /*2d730*/  IADD3 R25, P2, R25, UR7, RZ ;  /* 0x0000000719197c10 */ /* 0x010fe4000ff5e0ff */
[----:B------:R-:W-:-:S03]  /*2d740*/  IADD3 R28, P3, R28, UR7, RZ ;  /* 0x000000071c1c7c10 */ /* 0x000fc6000ff7e0ff */
[----:B------:R1:W-:Y:S01]  /*2d750*/  STL [R1+0x4dc], R25 ;  /* 0x0004dc1901007387 */ /* 0x0003e20000100800 */
[----:B------:R-:W-:-:S03]  /*2d760*/  IMAD.MOV.U32 R12, RZ, RZ, R25 ;  /* 0x000000ffff0c7224 */ /* 0x000fc600078e0019 */
[----:B------:R-:W-:Y:S01]  /*2d770*/  STL [R1+0x4e4], R28 ;  /* 0x0004e41c01007387 */ /* 0x000fe20000100800 */
[----:B---3--:R-:W-:Y:S02]  /*2d780*/  IADD3.X R27, R27, UR6, RZ, P2, !PT ;  /* 0x000000061b1b7c10 */ /* 0x008fe400097fe4ff */
[----:B------:R-:W-:-:S03]  /*2d790*/  IADD3.X R42, R42, UR6, RZ, P3, !PT ;  /* 0x000000062a2a7c10 */ /* 0x000fc60009ffe4ff */
[----:B------:R3:W-:Y:S04]  /*2d7a0*/  STL [R1+0x4d8], R27 ;  /* 0x0004d81b01007387 */ /* 0x0007e80000100800 */
[----:B-1----:R-:W4:Y:S01]  /*2d7b0*/  LDL.LU R25, [R1+0x658] ;  /* 0x0006580001197983 */ /* 0x002f220000300800 */
[----:B------:R-:W-:-:S03]  /*2d7c0*/  IMAD.MOV.U32 R13, RZ, RZ, R27 ;  /* 0x000000ffff0d7224 */ /* 0x000fc600078e001b */
[----:B------:R-:W-:Y:S04]  /*2d7d0*/  STL [R1+0x4e0], R42 ;  /* 0x0004e02a01007387 */ /* 0x000fe80000100800 */
[----:B---3--:R-:W3:Y:S01]  /*2d7e0*/  LDL.LU R27, [R1+0x660] ;  /* 0x00066000011b7983 */ /* 0x008ee20000300800 */
[----:B------:R-:W-:-:S04]  /*2d7f0*/  SEL R2, RZ, 0x4, P1 ;  /* 0x00000004ff027807 */ /* 0x000fc80000800000 */
[----:B------:R-:W-:Y:S02]  /*2d800*/  SEL R2, R2, RZ, !P0 ;  /* 0x000000ff02027207 */ /* 0x000fe40004000000 */
[----:B------:R-:W-:Y:S02]  /*2d810*/  SEL R3, R3, RZ, !P0 ;  /* 0x000000ff03037207 */ /* 0x000fe40004000000 */
[----:B------:R-:W-:Y:S01]  /*2d820*/  ISETP.NE.U32.AND P1, PT, R2, RZ, PT ;  /* 0x000000ff0200720c */ /* 0x000fe20003f25070 */
[----:B------:R-:W-:Y:S01]  /*2d830*/  IMAD.U32 R2, RZ, RZ, UR5 ;  /* 0x00000005ff027e24 */ /* 0x000fe2000f8e00ff */
[----:B------:R-:W-:-:S04]  /*2d840*/  ISETP.NE.U32.AND P0, PT, R3, RZ, PT ;  /* 0x000000ff0300720c */ /* 0x000fc80003f05070 */
[----:B------:R-:W-:-:S07]  /*2d850*/  LEA R2, R2, R21, 0xf ;  /* 0x0000001502027211 */ /* 0x000fce00078e78ff */
[----:B------:R1:W-:Y:S02]  /*2d860*/  LDGSTS.E [R2], [R12.64], P1 ;  /* 0x000000000c027fae */ /* 0x0003e40008921848 */
[----:B-1----:R-:W-:Y:S01]  /*2d870*/  MOV R12, R28 ;  /* 0x0000001c000c7202 */ /* 0x002fe20000000f00 */
[----:B------:R-:W-:Y:S01]  /*2d880*/  IMAD.MOV.U32 R13, RZ, RZ, R42 ;  /* 0x000000ffff0d7224 */ /* 0x000fe200078e002a */
[----:B------:R-:W3:Y:S04]  /*2d890*/  LDL.LU R28, [R1+0x6dc] ;  /* 0x0006dc00011c7983 */ /* 0x000ee80000300800 */
[----:B------:R-:W3:Y:S04]  /*2d8a0*/  LDL.LU R3, [R1+0x6e4] ;  /* 0x0006e40001037983 */ /* 0x000ee80000300800 */
[----:B------:R1:W-:Y:S01]  /*2d8b0*/  LDGSTS.E [R2+0x80], [R12.64], P0 ;  /* 0x000800000c027fae */ /* 0x0003e20008121848 */
[----:B--2---:R-:W-:-:S02]  /*2d8c0*/  IADD3 R18, P2, R18, UR7, RZ ;  /* 0x0000000712127c10 */ /* 0x004fc4000ff5e0ff */
[----:B-----5:R-:W-:Y:S02]  /*2d8d0*/  IADD3 R40, P3, R40, UR7, RZ ;  /* 0x0000000728287c10 */ /* 0x020fe4000ff7e0ff */
[----:B------:R-:W-:Y:S01]  /*2d8e0*/  IADD3.X R30, R30, UR6, RZ, P2, !PT ;  /* 0x000000061e1e7c10 */ /* 0x000fe200097fe4ff */
[----:B------:R-:W-:Y:S01]  /*2d8f0*/  STL [R1+0x55c], R18 ;  /* 0x00055c1201007387 */ /* 0x000fe20000100800 */
[----:B------:R-:W-:-:S03]  /*2d900*/  IADD3.X R41, R41, UR6, RZ, P3, !PT ;  /* 0x0000000629297c10 */ /* 0x000fc60009ffe4ff */
[----:B------:R2:W-:Y:S01]  /*2d910*/  STL [R1+0x558], R30 ;  /* 0x0005581e01007387 */ /* 0x0005e20000100800 */
[----:B-1----:R-:W-:Y:S01]  /*2d920*/  MOV R13, R30 ;  /* 0x0000001e000d7202 */ /* 0x002fe20000000f00 */
[----:B------:R-:W-:Y:S02]  /*2d930*/  IMAD.MOV.U32 R12, RZ, RZ, R18 ;  /* 0x000000ffff0c7224 */ /* 0x000fe400078e0012 */
[----:B------:R-:W-:Y:S04]  /*2d940*/  STL [R1+0x564], R40 ;  /* 0x0005642801007387 */ /* 0x000fe80000100800 */
[----:B------:R1:W-:Y:S04]  /*2d950*/  LDGSTS.E [R2+0x800], [R12.64], P1 ;  /* 0x008000000c027fae */ /* 0x0003e80008921848 */
[----:B--2---:R-:W2:Y:S01]  /*2d960*/  LDL.LU R30, [R1+0x6d8] ;  /* 0x0006d800011e7983 */ /* 0x004ea20000300800 */
[----:B------:R-:W-:-:S03]  /*2d970*/  IADD3 R15, P2, R15, UR7, RZ ;  /* 0x000000070f0f7c10 */ /* 0x000fc6000ff5e0ff */
[----:B------:R-:W-:Y:S04]  /*2d980*/  STL [R1+0x560], R41 ;  /* 0x0005602901007387 */ /* 0x000fe80000100800 */
[----:B------:R-:W5:Y:S01]  /*2d990*/  LDL.LU R18, [R1+0x6e0] ;  /* 0x0006e00001127983 */ /* 0x000f620000300800 */
[----:B-1----:R-:W-:Y:S01]  /*2d9a0*/  IMAD.MOV.U32 R12, RZ, RZ, R40 ;  /* 0x000000ffff0c7224 */ /* 0x002fe200078e0028 */
[----:B------:R-:W-:Y:S01]  /*2d9b0*/  IADD3.X R29, R29, UR6, RZ, P2, !PT ;  /* 0x000000061d1d7c10 */ /* 0x000fe200097fe4ff */
[----:B------:R-:W-:Y:S01]  /*2d9c0*/  IMAD.MOV.U32 R13, RZ, RZ, R41 ;  /* 0x000000ffff0d7224 */ /* 0x000fe200078e0029 */
[----:B------:R-:W-:Y:S01]  /*2d9d0*/  IADD3 R22, P3, R22, UR7, RZ ;  /* 0x0000000716167c10 */ /* 0x000fe2000ff7e0ff */
[----:B------:R-:W-:Y:S03]  /*2d9e0*/  STL [R1+0x5dc], R15 ;  /* 0x0005dc0f01007387 */ /* 0x000fe60000100800 */
[----:B------:R-:W-:Y:S01]  /*2d9f0*/  IADD3.X R31, R31, UR6, RZ, P3, !PT ;  /* 0x000000061f1f7c10 */ /* 0x000fe20009ffe4ff */
[----:B------:R1:W-:Y:S04]  /*2da00*/  LDGSTS.E [R2+0x880], [R12.64], P0 ;  /* 0x008800000c027fae */ /* 0x0003e80008121848 */
[----:B------:R1:W-:Y:S04]  /*2da10*/  STL [R1+0x5d8], R29 ;  /* 0x0005d81d01007387 */ /* 0x0003e80000100800 */
[----:B------:R-:W-:Y:S01]  /*2da20*/  STL [R1+0x5e4], R22 ;  /* 0x0005e41601007387 */ /* 0x000fe20000100800 */
[----:B-1----:R-:W-:Y:S01]  /*2da30*/  MOV R12, R15 ;  /* 0x0000000f000c7202 */ /* 0x002fe20000000f00 */
[----:B------:R-:W-:-:S02]  /*2da40*/  IMAD.MOV.U32 R13, RZ, RZ, R29 ;  /* 0x000000ffff0d7224 */ /* 0x000fc400078e001d */
[----:B------:R-:W5:Y:S01]  /*2da50*/  LDL.LU R29, [R1+0x75c] ;  /* 0x00075c00011d7983 */ /* 0x000f620000300800 */
[----:B------:R-:W-:-:S03]  /*2da60*/  IADD3 R23, P2, R23, UR7, RZ ;  /* 0x0000000717177c10 */ /* 0x000fc6000ff5e0ff */
[----:B------:R1:W-:Y:S04]  /*2da70*/  STL [R1+0x5e0], R31 ;  /* 0x0005e01f01007387 */ /* 0x0003e80000100800 */
[----:B------:R1:W-:Y:S04]  /*2da80*/  LDGSTS.E [R2+0x1000], [R12.64], P1 ;  /* 0x010000000c027fae */ /* 0x0003e80008921848 */
[----:B------:R-:W5:Y:S01]  /*2da90*/  LDL.LU R15, [R1+0x764] ;  /* 0x00076400010f7983 */ /* 0x000f620000300800 */
[----:B------:R-:W-:Y:S02]  /*2daa0*/  IADD3 R26, P3, R26, UR7, RZ ;  /* 0x000000071a1a7c10 */ /* 0x000fe4000ff7e0ff */
[----:B-1----:R-:W-:-:S02]  /*2dab0*/  MOV R13, R31 ;  /* 0x0000001f000d7202 */ /* 0x002fc40000000f00 */
[----:B------:R-:W5:Y:S01]  /*2dac0*/  LDL.LU R31, [R1+0x758] ;  /* 0x00075800011f7983 */ /* 0x000f620000300800 */
[----:B------:R-:W-:-:S03]  /*2dad0*/  IMAD.MOV.U32 R12, RZ, RZ, R22 ;  /* 0x000000ffff0c7224 */ /* 0x000fc600078e0016 */
[----:B------:R-:W5:Y:S04]  /*2dae0*/  LDL.LU R22, [R1+0x760] ;  /* 0x0007600001167983 */ /* 0x000f680000300800 */
[----:B------:R1:W-:Y:S04]  /*2daf0*/  LDGSTS.E [R2+0x1080], [R12.64], P0 ;  /* 0x010800000c027fae */ /* 0x0003e80008121848 */
[----:B------:R3:W-:Y:S01]  /*2db00*/  STL [R1+0x65c], R23 ;  /* 0x00065c1701007387 */ /* 0x0007e20000100800 */
[----:B-1----:R-:W-:Y:S01]  /*2db10*/  IMAD.MOV.U32 R12, RZ, RZ, R23 ;  /* 0x000000ffff0c7224 */ /* 0x002fe200078e0017 */
[----:B----4-:R-:W-:-:S05]  /*2db20*/  IADD3.X R25, R25, UR6, RZ, P2, !PT ;  /* 0x0000000619197c10 */ /* 0x010fca00097fe4ff */
[----:B------:R-:W-:Y:S01]  /*2db30*/  IMAD.MOV.U32 R13, RZ, RZ, R25 ;  /* 0x000000ffff0d7224 */ /* 0x000fe200078e0019 */
[----:B------:R1:W-:Y:S01]  /*2db40*/  STL [R1+0x658], R25 ;  /* 0x0006581901007387 */ /* 0x0003e20000100800 */
[----:B---3--:R-:W-:-:S03]  /*2db50*/  IADD3.X R27, R27, UR6, RZ, P3, !PT ;  /* 0x000000061b1b7c10 */ /* 0x008fc60009ffe4ff */
[----:B------:R3:W-:Y:S04]  /*2db60*/  STL [R1+0x664], R26 ;  /* 0x0006641a01007387 */ /* 0x0007e80000100800 */
[----:B------:R-:W4:Y:S04]  /*2db70*/  LDL.LU R23, [R1+0x7dc] ;  /* 0x0007dc0001177983 */ /* 0x000f280000300800 */
[----:B------:R3:W-:Y:S04]  /*2db80*/  STL [R1+0x660], R27 ;  /* 0x0006601b01007387 */ /* 0x0007e80000100800 */
[----:B------:R3:W-:Y:S04]  /*2db90*/  LDGSTS.E [R2+0x1800], [R12.64], P1 ;  /* 0x018000000c027fae */ /* 0x0007e80008921848 */
[----:B-1----:R-:W4:Y:S01]  /*2dba0*/  LDL.LU R25, [R1+0x7e4] ;  /* 0x0007e40001197983 */ /* 0x002f220000300800 */
[----:B---3--:R-:W-:-:S03]  /*2dbb0*/  MOV R12, R26 ;  /* 0x0000001a000c7202 */ /* 0x008fc60000000f00 */
[----:B------:R-:W3:Y:S01]  /*2dbc0*/  LDL.LU R26, [R1+0x7d8] ;  /* 0x0007d800011a7983 */ /* 0x000ee20000300800 */
[----:B------:R-:W-:-:S03]  /*2dbd0*/  IMAD.MOV.U32 R13, RZ, RZ, R27 ;  /* 0x000000ffff0d7224 */ /* 0x000fc600078e001b */
[----:B------:R-:W3:Y:S01]  /*2dbe0*/  LDL.LU R27, [R1+0x7e0] ;  /* 0x0007e000011b7983 */ /* 0x000ee20000300800 */
[----:B------:R-:W-:-:S03]  /*2dbf0*/  IADD3 R28, P2, R28, UR7, RZ ;  /* 0x000000071c1c7c10 */ /* 0x000fc6000ff5e0ff */
[----:B------:R1:W-:Y:S01]  /*2dc00*/  LDGSTS.E [R2+0x1880], [R12.64], P0 ;  /* 0x018800000c027fae */ /* 0x0003e20008121848 */
[----:B------:R-:W-:-:S03]  /*2dc10*/  IADD3 R3, P3, R3, UR7, RZ ;  /* 0x0000000703037c10 */ /* 0x000fc6000ff7e0ff */
[----:B------:R2:W-:Y:S01]  /*2dc20*/  STL [R1+0x6dc], R28 ;  /* 0x0006dc1c01007387 */ /* 0x0005e20000100800 */
[----:B-1----:R-:W-:Y:S01]  /*2dc30*/  IMAD.MOV.U32 R12, RZ, RZ, R28 ;  /* 0x000000ffff0c7224 */ /* 0x002fe200078e001c */
[----:B--2---:R-:W-:-:S05]  /*2dc40*/  IADD3.X R30, R30, UR6, RZ, P2, !PT ;  /* 0x000000061e1e7c10 */ /* 0x004fca00097fe4ff */
[----:B------:R1:W-:Y:S01]  /*2dc50*/  STL [R1+0x6d8], R30 ;  /* 0x0006d81e01007387 */ /* 0x0003e20000100800 */
[----:B-----5:R-:W-:-:S03]  /*2dc60*/  IADD3.X R18, R18, UR6, RZ, P3, !PT ;  /* 0x0000000612127c10 */ /* 0x020fc60009ffe4ff */
[----:B------:R2:W-:Y:S01]  /*2dc70*/  STL [R1+0x6e4], R3 ;  /* 0x0006e40301007387 */ /* 0x0005e20000100800 */
[----:B------:R-:W-:-:S03]  /*2dc80*/  MOV R13, R30 ;  /* 0x0000001e000d7202 */ /* 0x000fc60000000f00 */
[----:B------:R-:W5:Y:S04]  /*2dc90*/  LDL.LU R28, [R1+0x85c] ;  /* 0x00085c00011c7983 */ /* 0x000f680000300800 */
[----:B------:R2:W-:Y:S04]  /*2dca0*/  STL [R1+0x6e0], R18 ;  /* 0x0006e01201007387 */ /* 0x0005e80000100800 */
[----:B------:R-:W5:Y:S04]  /*2dcb0*/  LDL.LU R40, [R1+0x864] ;  /* 0x0008640001287983 */ /* 0x000f680000300800 */
[----:B-1----:R-:W5:Y:S04]  /*2dcc0*/  LDL.LU R30, [R1+0x858] ;  /* 0x00085800011e7983 */ /* 0x002f680000300800 */
[----:B------:R-:W5:Y:S01]  /*2dcd0*/  LDL.LU R41, [R1+0x860] ;  /* 0x0008600001297983 */ /* 0x000f620000300800 */
[----:B------:R-:W-:-:S03]  /*2dce0*/  IADD3 R29, P2, R29, UR7, RZ ;  /* 0x000000071d1d7c10 */ /* 0x000fc6000ff5e0ff */
[----:B------:R1:W-:Y:S01]  /*2dcf0*/  LDGSTS.E [R2+0x2000], [R12.64], P1 ;  /* 0x020000000c027fae */ /* 0x0003e20008921848 */
[----:B------:R-:W-:Y:S01]  /*2dd00*/  IADD3 R15, P3, R15, UR7, RZ ;  /* 0x000000070f0f7c10 */ /* 0x000fe2000ff7e0ff */
[----:B-1----:R-:W-:Y:S02]  /*2dd10*/  IMAD.MOV.U32 R12, RZ, RZ, R3 ;  /* 0x000000ffff0c7224 */ /* 0x002fe400078e0003 */
[----:B------:R-:W-:Y:S01]  /*2dd20*/  IMAD.MOV.U32 R13, RZ, RZ, R18 ;  /* 0x000000ffff0d7224 */ /* 0x000fe200078e0012 */
[----:B--2---:R-:W2:Y:S04]  /*2dd30*/  LDL.LU R3, [R1+0x8dc] ;  /* 0x0008dc0001037983 */ /* 0x004ea80000300800 */
[----:B------:R-:W2:Y:S01]  /*2dd40*/  LDL.LU R18, [R1+0x8e4] ;  /* 0x0008e40001127983 */ /* 0x000ea20000300800 */
[----:B------:R-:W-:-:S03]  /*2dd50*/  IADD3.X R31, R31, UR6, RZ, P2, !PT ;  /* 0x000000061f1f7c10 */ /* 0x000fc600097fe4ff */
[----:B------:R1:W-:Y:S01]  /*2dd60*/  STL [R1+0x75c], R29 ;  /* 0x00075c1d01007387 */ /* 0x0003e20000100800 */
[----:B------:R-:W-:-:S03]  /*2dd70*/  IADD3.X R22, R22, UR6, RZ, P3, !PT ;  /* 0x0000000616167c10 */ /* 0x000fc60009ffe4ff */
[----:B------:R1:W-:Y:S04]  /*2dd80*/  LDGSTS.E [R2+0x2080], [R12.64], P0 ;  /* 0x020800000c027fae */ /* 0x0003e80008121848 */
[----:B------:R1:W-:Y:S04]  /*2dd90*/  STL [R1+0x758], R31 ;  /* 0x0007581f01007387 */ /* 0x0003e80000100800 */
[----:B------:R1:W-:Y:S02]  /*2dda0*/  STL [R1+0x764], R15 ;  /* 0x0007640f01007387 */ /* 0x0003e40000100800 */
[----:B-1----:R-:W-:-:S02]  /*2ddb0*/  MOV R12, R29 ;  /* 0x0000001d000c7202 */ /* 0x002fc40000000f00 */
[----:B------:R-:W2:Y:S01]  /*2ddc0*/  LDL.LU R29, [R1+0x8d8] ;  /* 0x0008d800011d7983 */ /* 0x000ea20000300800 */
[----:B------:R-:W-:-:S03]  /*2ddd0*/  IMAD.MOV.U32 R13, RZ, RZ, R31 ;  /* 0x000000ffff0d7224 */ /* 0x000fc600078e001f */
[----:B------:R1:W-:Y:S04]  /*2dde0*/  STL [R1+0x760], R22 ;  /* 0x0007601601007387 */ /* 0x0003e80000100800 */
[----:B------:R-:W2:Y:S04]  /*2ddf0*/  LDL.LU R31, [R1+0x8e0] ;  /* 0x0008e000011f7983 */ /* 0x000ea80000300800 */
[----:B------:R1:W-:Y:S02]  /*2de00*/  LDGSTS.E [R2+0x2800], [R12.64], P1 ;  /* 0x028000000c027fae */ /* 0x0003e40008921848 */
[----:B-1----:R-:W-:Y:S01]  /*2de10*/  IMAD.MOV.U32 R12, RZ, RZ, R15 ;  /* 0x000000ffff0c7224 */ /* 0x002fe200078e000f */
[----:B------:R-:W-:Y:S01]  /*2de20*/  MOV R13, R22 ;  /* 0x00000016000d7202 */ /* 0x000fe20000000f00 */
[----:B------:R-:W2:Y:S04]  /*2de30*/  LDL.LU R15, [R1+0x95c] ;  /* 0x00095c00010f7983 */ /* 0x000ea80000300800 */
[----:B------:R-:W2:Y:S04]  /*2de40*/  LDL.LU R22, [R1+0x964] ;  /* 0x0009640001167983 */ /* 0x000ea80000300800 */
[----:B------:R1:W-:Y:S01]  /*2de50*/  LDGSTS.E [R2+0x2880], [R12.64], P0 ;  /* 0x028800000c027fae */ /* 0x0003e20008121848 */
[----:B----4-:R-:W-:-:S05]  /*2de60*/  IADD3 R23, P2, R23, UR7, RZ ;  /* 0x0000000717177c10 */ /* 0x010fca000ff5e0ff */
[----:B------:R4:W-:Y:S01]  /*2de70*/  STL [R1+0x7dc], R23 ;  /* 0x0007dc1701007387 */ /* 0x0009e20000100800 */
[----:B-1----:R-:W-:Y:S01]  /*2de80*/  IMAD.MOV.U32 R12, RZ, RZ, R23 ;  /* 0x000000ffff0c7224 */ /* 0x002fe200078e0017 */
[----:B------:R-:W-:Y:S02]  /*2de90*/  IADD3 R25, P3, R25, UR7, RZ ;  /* 0x0000000719197c10 */ /* 0x000fe4000ff7e0ff */
[----:B---3--:R-:W-:Y:S02]  /*2dea0*/  IADD3.X R26, R26, UR6, RZ, P2, !PT ;  /* 0x000000061a1a7c10 */ /* 0x008fe400097fe4ff */
[----:B------:R-:W-:-:S03]  /*2deb0*/  IADD3.X R27, R27, UR6, RZ, P3, !PT ;  /* 0x000000061b1b7c10 */ /* 0x000fc60009ffe4ff */
[----:B------:R1:W-:Y:S04]  /*2dec0*/  STL [R1+0x7d8], R26 ;  /* 0x0007d81a01007387 */ /* 0x0003e80000100800 */
[----:B------:R-:W-:Y:S04]  /*2ded0*/  STL [R1+0x7e4], R25 ;  /* 0x0007e41901007387 */ /* 0x000fe80000100800 */
[----:B----4-:R-:W3:Y:S01]  /*2dee0*/  LDL.LU R23, [R1+0x958] ;  /* 0x0009580001177983 */ /* 0x010ee20000300800 */
[----:B------:R-:W-:-:S03]  /*2def0*/  IMAD.MOV.U32 R13, RZ, RZ, R26 ;  /* 0x000000ffff0d7224 */ /* 0x000fc600078e001a */
[----:B------:R4:W-:Y:S04]  /*2df00*/  STL [R1+0x7e0], R27 ;  /* 0x0007e01b01007387 */ /* 0x0009e80000100800 */
[----:B-1----:R-:W3:Y:S04]  /*2df10*/  LDL.LU R26, [R1+0x960] ;  /* 0x00096000011a7983 */ /* 0x002ee80000300800 */
[----:B------:R1:W-:Y:S02]  /*2df20*/  LDGSTS.E [R2+0x3000], [R12.64], P1 ;  /* 0x030000000c027fae */ /* 0x0003e40008921848 */
[----:B-1----:R-:W-:Y:S01]  /*2df30*/  MOV R12, R25 ;  /* 0x00000019000c7202 */ /* 0x002fe20000000f00 */
[----:B------:R-:W-:-:S02]  /*2df40*/  IMAD.MOV.U32 R13, RZ, RZ, R27 ;  /* 0x000000ffff0d7224 */ /* 0x000fc400078e001b */
[----:B----4-:R-:W4:Y:S04]  /*2df50*/  LDL.LU R27, [R1+0x9dc] ;  /* 0x0009dc00011b7983 */ /* 0x010f280000300800 */
[----:B------:R-:W4:Y:S04]  /*2df60*/  LDL.LU R25, [R1+0x9e4] ;  /* 0x0009e40001197983 */ /* 0x000f280000300800 */
[----:B------:R1:W-:Y:S01]  /*2df70*/  LDGSTS.E [R2+0x3080], [R12.64], P0 ;  /* 0x030800000c027fae */ /* 0x0003e20008121848 */
[----:B-----5:R-:W-:-:S05]  /*2df80*/  IADD3 R28, P2, R28, UR7, RZ ;  /* 0x000000071c1c7c10 */ /* 0x020fca000ff5e0ff */
[----:B------:R-:W-:Y:S01]  /*2df90*/  STL [R1+0x85c], R28 ;  /* 0x00085c1c01007387 */ /* 0x000fe20000100800 */
[----:B------:R-:W-:Y:S02]  /*2dfa0*/  IADD3 R40, P3, R40, UR7, RZ ;  /* 0x0000000728287c10 */ /* 0x000fe4000ff7e0ff */
[----:B------:R-:W-:Y:S02]  /*2dfb0*/  IADD3.X R30, R30, UR6, RZ, P2, !PT ;  /* 0x000000061e1e7c10 */ /* 0x000fe400097fe4ff */
[----:B------:R-:W-:-:S03]  /*2dfc0*/  IADD3.X R41, R41, UR6, RZ, P3, !PT ;  /* 0x0000000629297c10 */ /* 0x000fc60009ffe4ff */
[----:B------:R5:W-:Y:S01]  /*2dfd0*/  STL [R1+0x858], R30 ;  /* 0x0008581e01007387 */ /* 0x000be20000100800 */
[----:B-1----:R-:W-:-:S03]  /*2dfe0*/  MOV R13, R30 ;  /* 0x0000001e000d7202 */ /* 0x002fc60000000f00 */
[----:B------:R-:W-:Y:S01]  /*2dff0*/  STL [R1+0x864], R40 ;  /* 0x0008642801007387 */ /* 0x000fe20000100800 */
[----:B------:R-:W-:-:S03]  /*2e000*/  IMAD.MOV.U32 R12, RZ, RZ, R28 ;  /* 0x000000ffff0c7224 */ /* 0x000fc600078e001c */
[----:B-----5:R-:W5:Y:S04]  /*2e010*/  LDL.LU R30, [R1+0x9d8] ;  /* 0x0009d800011e7983 */ /* 0x020f680000300800 */
[----:B------:R-:W-:Y:S04]  /*2e020*/  STL [R1+0x860], R41 ;  /* 0x0008602901007387 */ /* 0x000fe80000100800 */
[----:B------:R-:W5:Y:S01]  /*2e030*/  LDL.LU R28, [R1+0x9e0] ;  /* 0x0009e000011c7983 */ /* 0x000f620000300800 */
[----:B--2---:R-:W-:-:S03]  /*2e040*/  IADD3 R3, P2, R3, UR7, RZ ;  /* 0x0000000703037c10 */ /* 0x004fc6000ff5e0ff */
[----:B------:R1:W-:Y:S01]  /*2e050*/  LDGSTS.E [R2+0x3800], [R12.64], P1 ;  /* 0x038000000c027fae */ /* 0x0003e20008921848 */
[----:B------:R-:W-:-:S03]  /*2e060*/  IADD3 R18, P3, R18, UR7, RZ ;  /* 0x0000000712127c10 */ /* 0x000fc6000ff7e0ff */
[----:B------:R-:W-:Y:S01]  /*2e070*/  STL [R1+0x8dc], R3 ;  /* 0x0008dc0301007387 */ /* 0x000fe20000100800 */
[----:B-1----:R-:W-:Y:S02]  /*2e080*/  IMAD.MOV.U32 R12, RZ, RZ, R40 ;  /* 0x000000ffff0c7224 */ /* 0x002fe400078e0028 */
[----:B------:R-:W-:-:S05]  /*2e090*/  IMAD.MOV.U32 R13, RZ, RZ, R41 ;  /* 0x000000ffff0d7224 */ /* 0x000fca00078e0029 */
[----:B------:R1:W-:Y:S01]  /*2e0a0*/  LDGSTS.E [R2+0x3880], [R12.64], P0 ;  /* 0x038800000c027fae */ /* 0x0003e20008121848 */
[----:B------:R-:W-:-:S05]  /*2e0b0*/  IADD3.X R29, R29, UR6, RZ, P2, !PT ;  /* 0x000000061d1d7c10 */ /* 0x000fca00097fe4ff */
[----:B------:R2:W-:Y:S01]  /*2e0c0*/  STL [R1+0x8d8], R29 ;  /* 0x0008d81d01007387 */ /* 0x0005e20000100800 */
[----:B------:R-:W-:Y:S01]  /*2e0d0*/  IADD3.X R31, R31, UR6, RZ, P3, !PT ;  /* 0x000000061f1f7c10 */ /* 0x000fe20009ffe4ff */
[----:B-1----:R-:W-:Y:S01]  /*2e0e0*/  IMAD.MOV.U32 R13, RZ, RZ, R29 ;  /* 0x000000ffff0d7224 */ /* 0x002fe200078e001d */
[----:B------:R-:W-:Y:S01]  /*2e0f0*/  MOV R12, R3 ;  /* 0x00000003000c7202 */ /* 0x000fe20000000f00 */
[----:B------:R-:W-:Y:S04]  /*2e100*/  STL [R1+0x8e4], R18 ;  /* 0x0008e41201007387 */ /* 0x000fe80000100800 */
[----:B--2---:R-:W5:Y:S04]  /*2e110*/  LDL.LU R29, [R1+0xa5c] ;  /* 0x000a5c00011d7983 */ /* 0x004f680000300800 */
[----:B------:R1:W-:Y:S04]  /*2e120*/  STL [R1+0x8e0], R31 ;  /* 0x0008e01f01007387 */ /* 0x0003e80000100800 */
[----:B------:R1:W-:Y:S01]  /*2e130*/  LDGSTS.E [R2+0x4000], [R12.64], P1 ;  /* 0x040000000c027fae */ /* 0x0003e20008921848 */
[----:B------:R-:W-:-:S03]  /*2e140*/  IADD3 R15, P2, R15, UR7, RZ ;  /* 0x000000070f0f7c10 */ /* 0x000fc6000ff5e0ff */
[----:B------:R-:W5:Y:S01]  /*2e150*/  LDL.LU R3, [R1+0xa64] ;  /* 0x000a640001037983 */ /* 0x000f620000300800 */
[----:B-1----:R-:W-:-:S03]  /*2e160*/  MOV R13, R31 ;  /* 0x0000001f000d7202 */ /* 0x002fc60000000f00 */
[----:B------:R-:W5:Y:S01]  /*2e170*/  LDL.LU R31, [R1+0xa58] ;  /* 0x000a5800011f7983 */ /* 0x000f620000300800 */
[----:B------:R-:W-:Y:S01]  /*2e180*/  IMAD.MOV.U32 R12, RZ, RZ, R18 ;  /* 0x000000ffff0c7224 */ /* 0x000fe200078e0012 */
[----:B------:R-:W-:Y:S02]  /*2e190*/  IADD3 R22, P3, R22, UR7, RZ ;  /* 0x0000000716167c10 */ /* 0x000fe4000ff7e0ff */
[----:B------:R-:W5:Y:S04]  /*2e1a0*/  LDL.LU R18, [R1+0xa60] ;  /* 0x000a600001127983 */ /* 0x000f680000300800 */
[----:B------:R1:W-:Y:S04]  /*2e1b0*/  LDGSTS.E [R2+0x4080], [R12.64], P0 ;  /* 0x040800000c027fae */ /* 0x0003e80008121848 */
[----:B------:R-:W-:Y:S01]  /*2e1c0*/  STL [R1+0x95c], R15 ;  /* 0x00095c0f01007387 */ /* 0x000fe20000100800 */
[----:B-1----:R-:W-:Y:S01]  /*2e1d0*/  IMAD.MOV.U32 R12, RZ, RZ, R15 ;  /* 0x000000ffff0c7224 */ /* 0x002fe200078e000f */
[----:B---3--:R-:W-:-:S05]  /*2e1e0*/  IADD3.X R23, R23, UR6, RZ, P2, !PT ;  /* 0x0000000617177c10 */ /* 0x008fca00097fe4ff */
[----:B------:R-:W-:Y:S01]  /*2e1f0*/  IMAD.MOV.U32 R13, RZ, RZ, R23 ;  /* 0x000000ffff0d7224 */ /* 0x000fe200078e0017 */
[----:B------:R1:W-:Y:S01]  /*2e200*/  STL [R1+0x958], R23 ;  /* 0x0009581701007387 */ /* 0x0003e20000100800 */
[----:B------:R-:W-:-:S03]  /*2e210*/  IADD3.X R26, R26, UR6, RZ, P3, !PT ;  /* 0x000000061a1a7c10 */ /* 0x000fc60009ffe4ff */
[----:B------:R-:W-:Y:S04]  /*2e220*/  STL [R1+0x964], R22 ;  /* 0x0009641601007387 */ /* 0x000fe80000100800 */
[----:B------:R3:W-:Y:S04]  /*2e230*/  LDGSTS.E [R2+0x4800], [R12.64], P1 ;  /* 0x048000000c027fae */ /* 0x0007e80008921848 */
[----:B-1----:R-:W2:Y:S04]  /*2e240*/  LDL.LU R23, [R1+0xadc] ;  /* 0x000adc0001177983 */ /* 0x002ea80000300800 */
[----:B------:R1:W-:Y:S04]  /*2e250*/  STL [R1+0x960], R26 ;  /* 0x0009601a01007387 */ /* 0x0003e80000100800 */
[----:B------:R-:W2:Y:S01]  /*2e260*/  LDL.LU R15, [R1+0xae4] ;  /* 0x000ae400010f7983 */ /* 0x000ea20000300800 */
[----:B---3--:R-:W-:Y:S01]  /*2e270*/  IMAD.MOV.U32 R13, RZ, RZ, R26 ;  /* 0x000000ffff0d7224 */ /* 0x008fe200078e001a */
[----:B------:R-:W-:-:S02]  /*2e280*/  MOV R12, R22 ;  /* 0x00000016000c7202 */ /* 0x000fc40000000f00 */
[----:B-1----:R-:W3:Y:S04]  /*2e290*/  LDL.LU R26, [R1+0xad8] ;  /* 0x000ad800011a7983 */ /* 0x002ee80000300800 */
[----:B------:R-:W3:Y:S01]  /*2e2a0*/  LDL.LU R22, [R1+0xae0] ;  /* 0x000ae00001167983 */ /* 0x000ee20000300800 */
[----:B----4-:R-:W-:Y:S02]  /*2e2b0*/  IADD3 R27, P2, R27, UR7, RZ ;  /* 0x000000071b1b7c10 */ /* 0x010fe4000ff5e0ff */
[----:B------:R-:W-:Y:S01]  /*2e2c0*/  IADD3 R25, P3, R25, UR7, RZ ;  /* 0x0000000719197c10 */ /* 0x000fe2000ff7e0ff */
[----:B------:R1:W-:Y:S04]  /*2e2d0*/  LDGSTS.E [R2+0x4880], [R12.64], P0 ;  /* 0x048800000c027fae */ /* 0x0003e80008121848 */
[----:B------:R4:W-:Y:S01]  /*2e2e0*/  STL [R1+0x9dc], R27 ;  /* 0x0009dc1b01007387 */ /* 0x0009e20000100800 */
[----:B-1----:R-:W-:Y:S01]  /*2e2f0*/  IMAD.MOV.U32 R12, RZ, RZ, R27 ;  /* 0x000000ffff0c7224 */ /* 0x002fe200078e001b */
[----:B-----5:R-:W-:-:S05]  /*2e300*/  IADD3.X R30, R30, UR6, RZ, P2, !PT ;  /* 0x000000061e1e7c10 */ /* 0x020fca00097fe4ff */
[----:B------:R-:W-:Y:S01]  /*2e310*/  STL [R1+0x9d8], R30 ;  /* 0x0009d81e01007387 */ /* 0x000fe20000100800 */
[----:B------:R-:W-:-:S03]  /*2e320*/  IADD3.X R28, R28, UR6, RZ, P3, !PT ;  /* 0x000000061c1c7c10 */ /* 0x000fc60009ffe4ff */
[----:B------:R-:W-:Y:S01]  /*2e330*/  STL [R1+0x9e4], R25 ;  /* 0x0009e41901007387 */ /* 0x000fe20000100800 */
[----:B------:R-:W-:-:S03]  /*2e340*/  MOV R13, R30 ;  /* 0x0000001e000d7202 */ /* 0x000fc60000000f00 */
[----:B------:R-:W5:Y:S04]  /*2e350*/  LDL.LU R40, [R1+0xb5c] ;  /* 0x000b5c0001287983 */ /* 0x000f680000300800 */
[----:B------:R1:W-:Y:S04]  /*2e360*/  STL [R1+0x9e0], R28 ;  /* 0x0009e01c01007387 */ /* 0x0003e80000100800 */
[----:B----4-:R-:W4:Y:S04]  /*2e370*/  LDL.LU R27, [R1+0xb64] ;  /* 0x000b6400011b7983 */ /* 0x010f280000300800 */
[----:B------:R-:W4:Y:S04]  /*2e380*/  LDL.LU R41, [R1+0xb58] ;  /* 0x000b580001297983 */ /* 0x000f280000300800 */
[----:B------:R1:W-:Y:S02]  /*2e390*/  LDGSTS.E [R2+0x5000], [R12.64], P1 ;  /* 0x050000000c027fae */ /* 0x0003e40008921848 */
[----:B-1----:R-:W-:-:S02]  /*2e3a0*/  IMAD.MOV.U32 R13, RZ, RZ, R28 ;  /* 0x000000ffff0d7224 */ /* 0x002fc400078e001c */
[----:B------:R-:W4:Y:S01]  /*2e3b0*/  LDL.LU R28, [R1+0xb60] ;  /* 0x000b6000011c7983 */ /* 0x000f220000300800 */
[----:B------:R-:W-:-:S03]  /*2e3c0*/  IMAD.MOV.U32 R12, RZ, RZ, R25 ;  /* 0x000000ffff0c7224 */ /* 0x000fc600078e0019 */
[----:B------:R-:W4:Y:S01]  /*2e3d0*/  LDL.LU R30, [R1+0xbdc] ;  /* 0x000bdc00011e7983 */ /* 0x000f220000300800 */
[----:B------:R-:W-:-:S03]  /*2e3e0*/  IADD3 R29, P2, R29, UR7, RZ ;  /* 0x000000071d1d7c10 */ /* 0x000fc6000ff5e0ff */
[----:B------:R-:W4:Y:S04]  /*2e3f0*/  LDL.LU R25, [R1+0xbe4] ;  /* 0x000be40001197983 */ /* 0x000f280000300800 */
[----:B------:R-:W-:Y:S04]  /*2e400*/  STL [R1+0xa5c], R29 ;  /* 0x000a5c1d01007387 */ /* 0x000fe80000100800 */
[----:B------:R1:W-:Y:S01]  /*2e410*/  LDGSTS.E [R2+0x5080], [R12.64], P0 ;  /* 0x050800000c027fae */ /* 0x0003e20008121848 */
[----:B------:R-:W-:Y:S02]  /*2e420*/  IADD3 R3, P3, R3, UR7, RZ ;  /* 0x0000000703037c10 */ /* 0x000fe4000ff7e0ff */
[----:B------:R-:W-:-:S02]  /*2e430*/  IADD3.X R31, R31, UR6, RZ, P2, !PT ;  /* 0x000000061f1f7c10 */ /* 0x000fc400097fe4ff */
[----:B------:R-:W-:-:S03]  /*2e440*/  IADD3.X R18, R18, UR6, RZ, P3, !PT ;  /* 0x0000000612127c10 */ /* 0x000fc60009ffe4ff */
[----:B------:R1:W-:Y:S02]  /*2e450*/  STL [R1+0xa58], R31 ;  /* 0x000a581f01007387 */ /* 0x0003e40000100800 */
[----:B-1----:R-:W-:Y:S02]  /*2e460*/  IMAD.MOV.U32 R13, RZ, RZ, R31 ;  /* 0x000000ffff0d7224 */ /* 0x002fe400078e001f */
[----:B------:R1:W-:Y:S01]  /*2e470*/  STL [R1+0xa64], R3 ;  /* 0x000a640301007387 */ /* 0x0003e20000100800 */
[----:B------:R-:W-:-:S03]  /*2e480*/  MOV R12, R29 ;  /* 0x0000001d000c7202 */ /* 0x000fc60000000f00 */
[----:B------:R-:W4:Y:S04]  /*2e490*/  LDL.LU R31, [R1+0xbd8] ;  /* 0x000bd800011f7983 */ /* 0x000f280000300800 */
[----:B------:R1:W-:Y:S04]  /*2e4a0*/  STL [R1+0xa60], R18 ;  /* 0x000a601201007387 */ /* 0x0003e80000100800 */
[----:B------:R-:W4:Y:S04]  /*2e4b0*/  LDL.LU R29, [R1+0xbe0] ;  /* 0x000be000011d7983 */ /* 0x000f280000300800 */
[----:B------:R1:W-:Y:S02]  /*2e4c0*/  LDGSTS.E [R2+0x5800], [R12.64], P1 ;  /* 0x058000000c027fae */ /* 0x0003e40008921848 */
[----:B-1----:R-:W-:Y:S01]  /*2e4d0*/  IMAD.MOV.U32 R12, RZ, RZ, R3 ;  /* 0x000000ffff0c7224 */ /* 0x002fe200078e0003 */
[----:B------:R-:W-:Y:S01]  /*2e4e0*/  MOV R13, R18 ;  /* 0x00000012000d7202 */ /* 0x000fe20000000f00 */
[----:B------:R-:W4:Y:S04]  /*2e4f0*/  LDL.LU R3, [R1+0xc5c] ;  /* 0x000c5c0001037983 */ /* 0x000f280000300800 */
[----:B------:R-:W4:Y:S04]  /*2e500*/  LDL.LU R18, [R1+0xc64] ;  /* 0x000c640001127983 */ /* 0x000f280000300800 */
[----:B------:R1:W-:Y:S01]  /*2e510*/  LDGSTS.E [R2+0x5880], [R12.64], P0 ;  /* 0x058800000c027fae */ /* 0x0003e20008121848 */
[----:B--2---:R-:W-:-:S05]  /*2e520*/  IADD3 R23, P2, R23, UR7, RZ ;  /* 0x0000000717177c10 */ /* 0x004fca000ff5e0ff */
[----:B------:R2:W-:Y:S01]  /*2e530*/  STL [R1+0xadc], R23 ;  /* 0x000adc1701007387 */ /* 0x0005e20000100800 */
[----:B------:R-:W-:Y:S02]  /*2e540*/  IADD3 R15, P3, R15, UR7, RZ ;  /* 0x000000070f0f7c10 */ /* 0x000fe4000ff7e0ff */
[----:B---3--:R-:W-:Y:S01]  /*2e550*/  IADD3.X R26, R26, UR6, RZ, P2, !PT ;  /* 0x000000061a1a7c10 */ /* 0x008fe200097fe4ff */
[----:B-1----:R-:W-:Y:S01]  /*2e560*/  IMAD.MOV.U32 R12, RZ, RZ, R23 ;  /* 0x000000ffff0c7224 */ /* 0x002fe200078e0017 */
[----:B------:R-:W-:-:S03]  /*2e570*/  IADD3.X R22, R22, UR6, RZ, P3, !PT ;  /* 0x0000000616167c10 */ /* 0x000fc60009ffe4ff */
[----:B------:R1:W-:Y:S04]  /*2e580*/  STL [R1+0xad8], R26 ;  /* 0x000ad81a01007387 */ /* 0x0003e80000100800 */
[----:B------:R-:W-:Y:S01]  /*2e590*/  STL [R1+0xae4], R15 ;  /* 0x000ae40f01007387 */ /* 0x000fe20000100800 */
[----:B------:R-:W-:-:S03]  /*2e5a0*/  IMAD.MOV.U32 R13, RZ, RZ, R26 ;  /* 0x000000ffff0d7224 */ /* 0x000fc600078e001a */
[----:B--2---:R-:W2:Y:S04]  /*2e5b0*/  LDL.LU R23, [R1+0xc58] ;  /* 0x000c580001177983 */ /* 0x004ea80000300800 */
[----:B------:R3:W-:Y:S04]  /*2e5c0*/  STL [R1+0xae0], R22 ;  /* 0x000ae01601007387 */ /* 0x0007e80000100800 */
[----:B-1----:R-:W2:Y:S04]  /*2e5d0*/  LDL.LU R26, [R1+0xc60] ;  /* 0x000c6000011a7983 */ /* 0x002ea80000300800 */
[----:B------:R1:W-:Y:S02]  /*2e5e0*/  LDGSTS.E [R2+0x6000], [R12.64], P1 ;  /* 0x060000000c027fae */ /* 0x0003e40008921848 */
[----:B-1----:R-:W-:Y:S01]  /*2e5f0*/  MOV R12, R15 ;  /* 0x0000000f000c7202 */ /* 0x002fe20000000f00 */
[----:B------:R-:W-:-:S02]  /*2e600*/  IMAD.MOV.U32 R13, RZ, RZ, R22 ;  /* 0x000000ffff0d7224 */ /* 0x000fc400078e0016 */
[----:B---3--:R-:W3:Y:S04]  /*2e610*/  LDL.LU R22, [R1+0x4ec] ;  /* 0x0004ec0001167983 */ /* 0x008ee80000300800 */
[----:B------:R1:W-:Y:S04]  /*2e620*/  LDGSTS.E [R2+0x6080], [R12.64], P0 ;  /* 0x060800000c027fae */ /* 0x0003e80008121848 */
[----:B------:R-:W3:Y:S01]  /*2e630*/  LDL.LU R15, [R1+0x4f4] ;  /* 0x0004f400010f7983 */ /* 0x000ee20000300800 */
[----:B-----5:R-:W-:-:S05]  /*2e640*/  IADD3 R40, P2, R40, UR7, RZ ;  /* 0x0000000728287c10 */ /* 0x020fca000ff5e0ff */
[----:B-1----:R-:W-:Y:S01]  /*2e650*/  IMAD.MOV.U32 R12, RZ, RZ, R40 ;  /* 0x000000ffff0c7224 */ /* 0x002fe200078e0028 */
[----:B----4-:R-:W-:Y:S02]  /*2e660*/  IADD3 R27, P3, R27, UR7, RZ ;  /* 0x000000071b1b7c10 */ /* 0x010fe4000ff7e0ff */
[----:B------:R-:W-:Y:S01]  /*2e670*/  IADD3.X R41, R41, UR6, RZ, P2, !PT ;  /* 0x0000000629297c10 */ /* 0x000fe200097fe4ff */
[----:B------:R-:W-:Y:S03]  /*2e680*/  STL [R1+0xb5c], R40 ;  /* 0x000b5c2801007387 */ /* 0x000fe60000100800 */
[----:B------:R-:W-:Y:S01]  /*2e690*/  MOV R13, R41 ;  /* 0x00000029000d7202 */ /* 0x000fe20000000f00 */
[----:B------:R-:W-:Y:S04]  /*2e6a0*/  STL [R1+0xb58], R41 ;  /* 0x000b582901007387 */ /* 0x000fe80000100800 */
[----:B------:R-:W-:Y:S04]  /*2e6b0*/  STL [R1+0xb64], R27 ;  /* 0x000b641b01007387 */ /* 0x000fe80000100800 */
[----:B------:R1:W-:Y:S01]  /*2e6c0*/  LDGSTS.E [R2+0x6800], [R12.64], P1 ;  /* 0x068000000c027fae */ /* 0x0003e20008921848 */
[----:B------:R-:W-:-:S05]  /*2e6d0*/  IADD3.X R28, R28, UR6, RZ, P3, !PT ;  /* 0x000000061c1c7c10 */ /* 0x000fca0009ffe4ff */
[----:B------:R4:W-:Y:S01]  /*2e6e0*/  STL [R1+0xb60], R28 ;  /* 0x000b601c01007387 */ /* 0x0009e20000100800 */
[----:B-1----:R-:W-:Y:S01]  /*2e6f0*/  IMAD.MOV.U32 R13, RZ, RZ, R28 ;  /* 0x000000ffff0d7224 */ /* 0x002fe200078e001c */
[----:B------:R-:W-:Y:S01]  /*2e700*/  IADD3 R30, P2, R30, UR7, RZ ;  /* 0x000000071e1e7c10 */ /* 0x000fe2000ff5e0ff */
[----:B------:R-:W-:Y:S01]  /*2e710*/  IMAD.MOV.U32 R12, RZ, RZ, R27 ;  /* 0x000000ffff0c7224 */ /* 0x000fe200078e001b */
[----:B------:R-:W-:-:S04]  /*2e720*/  IADD3 R25, P3, R25, UR7, RZ ;  /* 0x0000000719197c10 */ /* 0x000fc8000ff7e0ff */
[----:B------:R1:W-:Y:S04]  /*2e730*/  LDGSTS.E [R2+0x6880], [R12.64], P0 ;  /* 0x068800000c027fae */ /* 0x0003e80008121848 */
[----:B----4-:R-:W4:Y:S04]  /*2e740*/  LDL.LU R28, [R1+0x4e8] ;  /* 0x0004e800011c7983 */ /* 0x010f280000300800 */
[----:B------:R-:W4:Y:S01]  /*2e750*/  LDL.LU R27, [R1+0x4f0] ;  /* 0x0004f000011b7983 */ /* 0x000f220000300800 */
[----:B-1----:R-:W-:-:S03]  /*2e760*/  MOV R12, R30 ;  /* 0x0000001e000c7202 */ /* 0x002fc60000000f00 */
[----:B------:R1:W-:Y:S01]  /*2e770*/  STL [R1+0xbdc], R30 ;  /* 0x000bdc1e01007387 */ /* 0x0003e20000100800 */
[----:B------:R-:W-:-:S05]  /*2e780*/  IADD3.X R31, R31, UR6, RZ, P2, !PT ;  /* 0x000000061f1f7c10 */ /* 0x000fca00097fe4ff */
[----:B------:R-:W-:Y:S01]  /*2e790*/  IMAD.MOV.U32 R13, RZ, RZ, R31 ;  /* 0x000000ffff0d7224 */ /* 0x000fe200078e001f */
[----:B------:R-:W-:Y:S01]  /*2e7a0*/  IADD3.X R29, R29, UR6, RZ, P3, !PT ;  /* 0x000000061d1d7c10 */ /* 0x000fe20009ffe4ff */
[----:B------:R-:W-:Y:S04]  /*2e7b0*/  STL [R1+0xbd8], R31 ;  /* 0x000bd81f01007387 */ /* 0x000fe80000100800 */
[----:B------:R1:W-:Y:S04]  /*2e7c0*/  STL [R1+0xbe4], R25 ;  /* 0x000be41901007387 */ /* 0x0003e80000100800 */
[----:B------:R1:W-:Y:S04]  /*2e7d0*/  LDGSTS.E [R2+0x7000], [R12.64], P1 ;  /* 0x070000000c027fae */ /* 0x0003e80008921848 */
[----:B------:R-:W-:Y:S04]  /*2e7e0*/  STL [R1+0xbe0], R29 ;  /* 0x000be01d01007387 */ /* 0x000fe80000100800 */
[----:B-1----:R-:W4:Y:S01]  /*2e7f0*/  LDL.LU R30, [R1+0x568] ;  /* 0x00056800011e7983 */ /* 0x002f220000300800 */
[----:B------:R-:W-:Y:S01]  /*2e800*/  IADD3 R3, P2, R3, UR7, RZ ;  /* 0x0000000703037c10 */ /* 0x000fe2000ff5e0ff */
[----:B------:R-:W-:-:S02]  /*2e810*/  IMAD.MOV.U32 R12, RZ, RZ, R25 ;  /* 0x000000ffff0c7224 */ /* 0x000fc400078e0019 */
[----:B------:R-:W4:Y:S01]  /*2e820*/  LDL.LU R25, [R1+0x56c] ;  /* 0x00056c0001197983 */ /* 0x000f220000300800 */
[----:B------:R-:W-:Y:S02]  /*2e830*/  MOV R13, R29 ;  /* 0x0000001d000d7202 */ /* 0x000fe40000000f00 */
[----:B------:R-:W-:Y:S01]  /*2e840*/  IADD3 R18, P3, R18, UR7, RZ ;  /* 0x0000000712127c10 */ /* 0x000fe2000ff7e0ff */
[----:B------:R-:W4:Y:S04]  /*2e850*/  LDL.LU R41, [R1+0x570] ;  /* 0x0005700001297983 */ /* 0x000f280000300800 */
[----:B------:R-:W4:Y:S04]  /*2e860*/  LDL.LU R40, [R1+0x574] ;  /* 0x0005740001287983 */ /* 0x000f280000300800 */
[----:B------:R1:W-:Y:S04]  /*2e870*/  STL [R1+0xc5c], R3 ;  /* 0x000c5c0301007387 */ /* 0x0003e80000100800 */
[----:B------:R1:W-:Y:S02]  /*2e880*/  LDGSTS.E [R2+0x7080], [R12.64], P0 ;  /* 0x070800000c027fae */ /* 0x0003e40008121848 */
[----:B-1----:R-:W-:Y:S01]  /*2e890*/  IMAD.MOV.U32 R12, RZ, RZ, R3 ;  /* 0x000000ffff0c7224 */ /* 0x002fe200078e0003 */
[----:B--2---:R-:W-:-:S05]  /*2e8a0*/  IADD3.X R23, R23, UR6, RZ, P2, !PT ;  /* 0x0000000617177c10 */ /* 0x004fca00097fe4ff */
[----:B------:R1:W-:Y:S01]  /*2e8b0*/  STL [R1+0xc58], R23 ;  /* 0x000c581701007387 */ /* 0x0003e20000100800 */
[----:B------:R-:W-:-:S03]  /*2e8c0*/  IADD3.X R26, R26, UR6, RZ, P3, !PT ;  /* 0x000000061a1a7c10 */ /* 0x000fc60009ffe4ff */
[----:B------:R2:W-:Y:S01]  /*2e8d0*/  STL [R1+0xc64], R18 ;  /* 0x000c641201007387 */ /* 0x0005e20000100800 */
[----:B------:R-:W-:-:S03]  /*2e8e0*/  IMAD.MOV.U32 R13, RZ, RZ, R23 ;  /* 0x000000ffff0d7224 */ /* 0x000fc600078e0017 */
[----:B------:R-:W5:Y:S04]  /*2e8f0*/  LDL.LU R3, [R1+0x5ec] ;  /* 0x0005ec0001037983 */ /* 0x000f680000300800 */
[----:B------:R2:W-:Y:S04]  /*2e900*/  STL [R1+0xc60], R26 ;  /* 0x000c601a01007387 */ /* 0x0005e80000100800 */
[----:B-1----:R-:W5:Y:S04]  /*2e910*/  LDL.LU R23, [R1+0x5f4] ;  /* 0x0005f40001177983 */ /* 0x002f680000300800 */
[----:B------:R-:W5:Y:S04]  /*2e920*/  LDL.LU R29, [R1+0x5e8] ;  /* 0x0005e800011d7983 */ /* 0x000f680000300800 */
[----:B------:R-:W5:Y:S01]  /*2e930*/  LDL.LU R31, [R1+0x5f0] ;  /* 0x0005f000011f7983 */ /* 0x000f620000300800 */
[----:B---3--:R-:W-:-:S03]  /*2e940*/  IADD3 R22, P2, R22, UR7, RZ ;  /* 0x0000000716167c10 */ /* 0x008fc6000ff5e0ff */
[----:B------:R1:W-:Y:S01]  /*2e950*/  LDGSTS.E [R2+0x7800], [R12.64], P1 ;  /* 0x078000000c027fae */ /* 0x0003e20008921848 */
[----:B------:R-:W-:Y:S02]  /*2e960*/  IADD3 R15, P3, R15, UR7, RZ ;  /* 0x000000070f0f7c10 */ /* 0x000fe4000ff7e0ff */
[----:B-1----:R-:W-:Y:S01]  /*2e970*/  MOV R12, R18 ;  /* 0x00000012000c7202 */ /* 0x002fe20000000f00 */
[----:B------:R-:W-:Y:S01]  /*2e980*/  IMAD.MOV.U32 R13, RZ, RZ, R26 ;  /* 0x000000ffff0d7224 */ /* 0x000fe200078e001a */
[----:B--2---:R-:W-:-:S04]  /*2e990*/  LOP3.LUT R18, R252, 0x10, RZ, 0x3c, !PT ;  /* 0x00000010fc127812 */ /* 0x004fc800078e3cff */
[----:B------:R1:W-:Y:S04]  /*2e9a0*/  LDGSTS.E [R2+0x7880], [R12.64], P0 ;  /* 0x078800000c027fae */ /* 0x0003e80008121848 */
[----:B------:R2:W-:Y:S04]  /*2e9b0*/  STL [R1+0x4ec], R22 ;  /* 0x0004ec1601007387 */ /* 0x0005e80000100800 */
[----:B------:R-:W-:Y:S01]  /*2e9c0*/  STL [R1+0x4f4], R15 ;  /* 0x0004f40f01007387 */ /* 0x000fe20000100800 */
[----:B-1----:R-:W-:-:S05]  /*2e9d0*/  IMAD.U32 R2, RZ, RZ, UR5 ;  /* 0x00000005ff027e24 */ /* 0x002fca000f8e00ff */
[----:B------:R-:W-:Y:S01]  /*2e9e0*/  LEA R2, R2, R18, 0xf ;  /* 0x0000001202027211 */ /* 0x000fe200078e78ff */
[----:B------:R-:W-:Y:S01]  /*2e9f0*/  IMAD.MOV.U32 R12, RZ, RZ, R22 ;  /* 0x000000ffff0c7224 */ /* 0x000fe200078e0016 */
[----:B----4-:R-:W-:-:S05]  /*2ea00*/  IADD3.X R28, R28, UR6, RZ, P2, !PT ;  /* 0x000000061c1c7c10 */ /* 0x010fca00097fe4ff */
[----:B------:R1:W-:Y:S04]  /*2ea10*/  STL [R1+0x4e8], R28 ;  /* 0x0004e81c01007387 */ /* 0x0003e80000100800 */
[----:B------:R-:W3:Y:S04]  /*2ea20*/  LDL.LU R18, [R1+0x66c] ;  /* 0x00066c0001127983 */ /* 0x000ee80000300800 */
[----:B------:R-:W4:Y:S04]  /*2ea30*/  LDL.LU R26, [R1+0x674] ;  /* 0x00067400011a7983 */ /* 0x000f280000300800 */
[----:B--2---:R-:W4:Y:S01]  /*2ea40*/  LDL.LU R22, [R1+0x668] ;  /* 0x0006680001167983 */ /* 0x004f220000300800 */
[----:B------:R-:W-:Y:S01]  /*2ea50*/  IMAD.MOV.U32 R13, RZ, RZ, R28 ;  /* 0x000000ffff0d7224 */ /* 0x000fe200078e001c */
[----:B------:R-:W-:-:S02]  /*2ea60*/  IADD3.X R27, R27, UR6, RZ, P3, !PT ;  /* 0x000000061b1b7c10 */ /* 0x000fc40009ffe4ff */
[----:B-1----:R-:W4:Y:S04]  /*2ea70*/  LDL.LU R28, [R1+0x670] ;  /* 0x00067000011c7983 */ /* 0x002f280000300800 */
[----:B------:R1:W-:Y:S04]  /*2ea80*/  LDGSTS.E [R2+0x100], [R12.64], P1 ;  /* 0x001000000c027fae */ /* 0x0003e80008921848 */
[----:B------:R1:W-:Y:S02]  /*2ea90*/  STL [R1+0x4f0], R27 ;  /* 0x0004f01b01007387 */ /* 0x0003e40000100800 */
[----:B-1----:R-:W-:Y:S01]  /*2eaa0*/  MOV R12, R15 ;  /* 0x0000000f000c7202 */ /* 0x002fe20000000f00 */
[----:B------:R-:W-:-:S02]  /*2eab0*/  IMAD.MOV.U32 R13, RZ, RZ, R27 ;  /* 0x000000ffff0d7224 */ /* 0x000fc400078e001b */
[----:B------:R-:W4:Y:S04]  /*2eac0*/  LDL.LU R27, [R1+0x6ec] ;  /* 0x0006ec00011b7983 */ /* 0x000f280000300800 */
[----:B------:R-:W4:Y:S04]  /*2ead0*/  LDL.LU R15, [R1+0x6f4] ;  /* 0x0006f400010f7983 */ /* 0x000f280000300800 */
[----:B------:R1:W-:Y:S01]  /*2eae0*/  LDGSTS.E [R2+0x180], [R12.64], P0 ;  /* 0x001800000c027fae */ /* 0x0003e20008121848 */
[----:B------:R-:W-:-:S04]  /*2eaf0*/  IADD3 R25, P2, R25, UR7, RZ ;  /* 0x0000000719197c10 */ /* 0x000fc8000ff5e0ff */
[----:B------:R-:W-:Y:S01]  /*2eb00*/  IADD3.X R30, R30, UR6, RZ, P2, !PT ;  /* 0x000000061e1e7c10 */ /* 0x000fe200097fe4ff */
[----:B------:R-:W-:Y:S01]  /*2eb10*/  STL [R1+0x56c], R25 ;  /* 0x00056c1901007387 */ /* 0x000fe20000100800 */
[----:B------:R-:W-:Y:S01]  /*2eb20*/  IADD3 R40, P3, R40, UR7, RZ ;  /* 0x0000000728287c10 */ /* 0x000fe2000ff7e0ff */
[----:B-1----:R-:W-:Y:S01]  /*2eb30*/  IMAD.MOV.U32 R12, RZ, RZ, R25 ;  /* 0x000000ffff0c7224 */ /* 0x002fe200078e0019 */
[----:B------:R-:W-:Y:S01]  /*2eb40*/  MOV R13, R30 ;  /* 0x0000001e000d7202 */ /* 0x000fe20000000f00 */
[----:B------:R1:W-:Y:S01]  /*2eb50*/  STL [R1+0x568], R30 ;  /* 0x0005681e01007387 */ /* 0x0003e20000100800 */
[----:B------:R-:W-:-:S03]  /*2eb60*/  IADD3.X R41, R41, UR6, RZ, P3, !PT ;  /* 0x0000000629297c10 */ /* 0x000fc60009ffe4ff */
[----:B------:R-:W-:Y:S04]  /*2eb70*/  STL [R1+0x574], R40 ;  /* 0x0005742801007387 */ /* 0x000fe80000100800 */
[----:B------:R1:W-:Y:S04]  /*2eb80*/  LDGSTS.E [R2+0x900], [R12.64], P1 ;  /* 0x009000000c027fae */ /* 0x0003e80008921848 */
[----:B-1----:R-:W4:Y:S04]  /*2eb90*/  LDL.LU R30, [R1+0x6e8] ;  /* 0x0006e800011e7983 */ /* 0x002f280000300800 */
[----:B------:R-:W-:Y:S01]  /*2eba0*/  STL [R1+0x570], R41 ;  /* 0x0005702901007387 */ /* 0x000fe20000100800 */
[----:B------:R-:W-:-:S03]  /*2ebb0*/  IMAD.MOV.U32 R12, RZ, RZ, R40 ;  /* 0x000000ffff0c7224 */ /* 0x000fc600078e0028 */
[----:B------:R-:W4:Y:S01]  /*2ebc0*/  LDL.LU R25, [R1+0x6f0] ;  /* 0x0006f00001197983 */ /* 0x000f220000300800 */
[----:B------:R-:W-:-:S05]  /*2ebd0*/  IMAD.MOV.U32 R13, RZ, RZ, R41 ;  /* 0x000000ffff0d7224 */ /* 0x000fca00078e0029 */
[----:B------:R1:W-:Y:S01]  /*2ebe0*/  LDGSTS.E [R2+0x980], [R12.64], P0 ;  /* 0x009800000c027fae */ /* 0x0003e20008121848 */
[----:B-----5:R-:W-:-:S04]  /*2ebf0*/  IADD3 R3, P2, R3, UR7, RZ ;  /* 0x0000000703037c10 */ /* 0x020fc8000ff5e0ff */
[----:B-1----:R-:W-:Y:S02]  /*2ec00*/  MOV R12, R3 ;  /* 0x00000003000c7202 */ /* 0x002fe40000000f00 */
[----:B------:R-:W-:Y:S02]  /*2ec10*/  IADD3 R23, P3, R23, UR7, RZ ;  /* 0x0000000717177c10 */ /* 0x000fe4000ff7e0ff */
[----:B------:R-:W-:Y:S01]  /*2ec20*/  IADD3.X R29, R29, UR6, RZ, P2, !PT ;  /* 0x000000061d1d7c10 */ /* 0x000fe200097fe4ff */
[----:B------:R-:W-:Y:S01]  /*2ec30*/  STL [R1+0x5ec], R3 ;  /* 0x0005ec0301007387 */ /* 0x000fe20000100800 */
[----:B------:R-:W-:-:S03]  /*2ec40*/  IADD3.X R31, R31, UR6, RZ, P3, !PT ;  /* 0x000000061f1f7c10 */ /* 0x000fc60009ffe4ff */
[----:B------:R-:W-:Y:S01]  /*2ec50*/  IMAD.MOV.U32 R13, RZ, RZ, R29 ;  /* 0x000000ffff0d7224 */ /* 0x000fe200078e001d */
[----:B------:R1:W-:Y:S04]  /*2ec60*/  STL [R1+0x5e8], R29 ;  /* 0x0005e81d01007387 */ /* 0x0003e80000100800 */
[----:B------:R-:W-:Y:S04]  /*2ec70*/  STL [R1+0x5f4], R23 ;  /* 0x0005f41701007387 */ /* 0x000fe80000100800 */
[----:B------:R5:W-:Y:S04]  /*2ec80*/  LDGSTS.E [R2+0x1100], [R12.64], P1 ;  /* 0x011000000c027fae */ /* 0x000be80008921848 */
[----:B-1----:R-:W2:Y:S04]  /*2ec90*/  LDL.LU R29, [R1+0x76c] ;  /* 0x00076c00011d7983 */ /* 0x002ea80000300800 */
[----:B------:R1:W-:Y:S04]  /*2eca0*/  STL [R1+0x5f0], R31 ;  /* 0x0005f01f01007387 */ /* 0x0003e80000100800 */
[----:B------:R-:W2:Y:S01]  /*2ecb0*/  LDL.LU R3, [R1+0x774] ;  /* 0x0007740001037983 */ /* 0x000ea20000300800 */
[----:B-----5:R-:W-:-:S03]  /*2ecc0*/  MOV R13, R31 ;  /* 0x0000001f000d7202 */ /* 0x020fc60000000f00 */
[----:B-1----:R-:W5:Y:S01]  /*2ecd0*/  LDL.LU R31, [R1+0x768] ;  /* 0x00076800011f7983 */ /* 0x002f620000300800 */
[----:B------:R-:W-:-:S03]  /*2ece0*/  IMAD.MOV.U32 R12, RZ, RZ, R23 ;  /* 0x000000ffff0c7224 */ /* 0x000fc600078e0017 */
[----:B------:R-:W5:Y:S04]  /*2ecf0*/  LDL.LU R23, [R1+0x770] ;  /* 0x0007700001177983 */ /* 0x000f680000300800 */
[----:B------:R1:W-:Y:S01]  /*2ed00*/  LDGSTS.E [R2+0x1180], [R12.64], P0 ;  /* 0x011800000c027fae */ /* 0x0003e20008121848 */
[----:B---3--:R-:W-:Y:S02]  /*2ed10*/  IADD3 R18, P2, R18, UR7, RZ ;  /* 0x0000000712127c10 */ /* 0x008fe4000ff5e0ff */
[----:B----4-:R-:W-:Y:S02]  /*2ed20*/  IADD3 R26, P3, R26, UR7, RZ ;  /* 0x000000071a1a7c10 */ /* 0x010fe4000ff7e0ff */
[----:B------:R-:W-:Y:S01]  /*2ed30*/  IADD3.X R22, R22, UR6, RZ, P2, !PT ;  /* 0x0000000616167c10 */ /* 0x000fe200097fe4ff */
[----:B------:R-:W-:Y:S01]  /*2ed40*/  STL [R1+0x66c], R18 ;  /* 0x00066c1201007387 */ /* 0x000fe20000100800 */
[----:B-1----:R-:W-:Y:S01]  /*2ed50*/  IMAD.MOV.U32 R12, RZ, RZ, R18 ;  /* 0x000000ffff0c7224 */ /* 0x002fe200078e0012 */
[----:B------:R-:W-:-:S02]  /*2ed60*/  IADD3.X R28, R28, UR6, RZ, P3, !PT ;  /* 0x000000061c1c7c10 */ /* 0x000fc40009ffe4ff */
[----:B------:R-:W-:Y:S01]  /*2ed70*/  IMAD.MOV.U32 R13, RZ, RZ, R22 ;  /* 0x000000ffff0d7224 */ /* 0x000fe200078e0016 */
[----:B------:R1:W-:Y:S04]  /*2ed80*/  STL [R1+0x668], R22 ;  /* 0x0006681601007387 */ /* 0x0003e80000100800 */
[----:B------:R-:W-:Y:S04]  /*2ed90*/  STL [R1+0x674], R26 ;  /* 0x0006741a01007387 */ /* 0x000fe80000100800 */
[----:B------:R3:W-:Y:S04]  /*2eda0*/  LDGSTS.E [R2+0x1900], [R12.64], P1 ;  /* 0x019000000c027fae */ /* 0x0007e80008921848 */
[----:B-1----:R-:W4:Y:S04]  /*2edb0*/  LDL.LU R22, [R1+0x7ec] ;  /* 0x0007ec0001167983 */ /* 0x002f280000300800 */
[----:B------:R1:W-:Y:S04]  /*2edc0*/  STL [R1+0x670], R28 ;  /* 0x0006701c01007387 */ /* 0x0003e80000100800 */
[----:B------:R-:W4:Y:S01]  /*2edd0*/  LDL.LU R18, [R1+0x7f4] ;  /* 0x0007f40001127983 */ /* 0x000f220000300800 */
[----:B---3--:R-:W-:Y:S01]  /*2ede0*/  IMAD.MOV.U32 R13, RZ, RZ, R28 ;  /* 0x000000ffff0d7224 */ /* 0x008fe200078e001c */
[----:B------:R-:W-:-:S02]  /*2edf0*/  IADD3 R27, P2, R27, UR7, RZ ;  /* 0x000000071b1b7c10 */ /* 0x000fc4000ff5e0ff */
[----:B-1----:R-:W3:Y:S01]  /*2ee00*/  LDL.LU R28, [R1+0x7e8] ;  /* 0x0007e800011c7983 */ /* 0x002ee20000300800 */
[----:B------:R-:W-:Y:S02]  /*2ee10*/  MOV R12, R26 ;  /* 0x0000001a000c7202 */ /* 0x000fe40000000f00 */
[----:B------:R-:W-:Y:S01]  /*2ee20*/  IADD3 R15, P3, R15, UR7, RZ ;  /* 0x000000070f0f7c10 */ /* 0x000fe2000ff7e0ff */
[----:B------:R-:W3:Y:S04]  /*2ee30*/  LDL.LU R26, [R1+0x7f0] ;  /* 0x0007f000011a7983 */ /* 0x000ee80000300800 */
[----:B------:R1:W-:Y:S04]  /*2ee40*/  STL [R1+0x6ec], R27 ;  /* 0x0006ec1b01007387 */ /* 0x0003e80000100800 */
[----:B------:R1:W-:Y:S02]  /*2ee50*/  LDGSTS.E [R2+0x1980], [R12.64], P0 ;  /* 0x019800000c027fae */ /* 0x0003e40008121848 */
[----:B-1----:R-:W-:Y:S01]  /*2ee60*/  IMAD.MOV.U32 R12, RZ, RZ, R27 ;  /* 0x000000ffff0c7224 */ /* 0x002fe200078e001b */
[----:B------:R-:W-:-:S05]  /*2ee70*/  IADD3.X R30, R30, UR6, RZ, P2, !PT ;  /* 0x000000061e1e7c10 */ /* 0x000fca00097fe4ff */
[----:B------:R1:W-:Y:S01]  /*2ee80*/  STL [R1+0x6e8], R30 ;  /* 0x0006e81e01007387 */ /* 0x0003e20000100800 */
[----:B------:R-:W-:-:S03]  /*2ee90*/  IADD3.X R25, R25, UR6, RZ, P3, !PT ;  /* 0x0000000619197c10 */ /* 0x000fc60009ffe4ff */
[----:B------:R1:W-:Y:S01]  /*2eea0*/  STL [R1+0x6f4], R15 ;  /* 0x0006f40f01007387 */ /* 0x0003e20000100800 */
[----:B------:R-:W-:-:S03]  /*2eeb0*/  MOV R13, R30 ;  /* 0x0000001e000d7202 */ /* 0x000fc60000000f00 */
[----:B------:R-:W3:Y:S04]  /*2eec0*/  LDL.LU R27, [R1+0x86c] ;  /* 0x00086c00011b7983 */ /* 0x000ee80000300800 */
[----:B------:R1:W-:Y:S04]  /*2eed0*/  STL [R1+0x6f0], R25 ;  /* 0x0006f01901007387 */ /* 0x0003e80000100800 */
[----:B------:R-:W3:Y:S04]  /*2eee0*/  LDL.LU R40, [R1+0x874] ;  /* 0x0008740001287983 */ /* 0x000ee80000300800 */
[----:B-1----:R-:W3:Y:S04]  /*2eef0*/  LDL.LU R30, [R1+0x868] ;  /* 0x00086800011e7983 */ /* 0x002ee80000300800 */
[----:B------:R1:W-:Y:S04]  /*2ef00*/  LDGSTS.E [R2+0x2100], [R12.64], P1 ;  /* 0x021000000c027fae */ /* 0x0003e80008921848 */
[----:B------:R-:W3:Y:S01]  /*2ef10*/  LDL.LU R41, [R1+0x870] ;  /* 0x0008700001297983 */ /* 0x000ee20000300800 */
[----:B-1----:R-:W-:-:S02]  /*2ef20*/  IMAD.MOV.U32 R12, RZ, RZ, R15 ;  /* 0x000000ffff0c7224 */ /* 0x002fc400078e000f */
[----:B------:R-:W-:Y:S01]  /*2ef30*/  IMAD.MOV.U32 R13, RZ, RZ, R25 ;  /* 0x000000ffff0d7224 */ /* 0x000fe200078e0019 */
[----:B------:R-:W3:Y:S04]  /*2ef40*/  LDL.LU R15, [R1+0x8ec] ;  /* 0x0008ec00010f7983 */ /* 0x000ee80000300800 */
[----:B------:R-:W3:Y:S04]  /*2ef50*/  LDL.LU R25, [R1+0x8f4] ;  /* 0x0008f40001197983 */ /* 0x000ee80000300800 */
[----:B------:R1:W-:Y:S01]  /*2ef60*/  LDGSTS.E [R2+0x2180], [R12.64], P0 ;  /* 0x021800000c027fae */ /* 0x0003e20008121848 */
[----:B--2---:R-:W-:-:S05]  /*2ef70*/  IADD3 R29, P2, R29, UR7, RZ ;  /* 0x000000071d1d7c10 */ /* 0x004fca000ff5e0ff */
[----:B------:R2:W-:Y:S01]  /*2ef80*/  STL [R1+0x76c], R29 ;  /* 0x00076c1d01007387 */ /* 0x0005e20000100800 */
[----:B------:R-:W-:Y:S02]  /*2ef90*/  IADD3 R3, P3, R3, UR7, RZ ;  /* 0x0000000703037c10 */ /* 0x000fe4000ff7e0ff */
[----:B-----5:R-:W-:Y:S02]  /*2efa0*/  IADD3.X R31, R31, UR6, RZ, P2, !PT ;  /* 0x000000061f1f7c10 */ /* 0x020fe400097fe4ff */
[----:B-1----:R-:W-:Y:S02]  /*2efb0*/  MOV R12, R29 ;  /* 0x0000001d000c7202 */ /* 0x002fe40000000f00 */
[----:B------:R-:W-:Y:S01]  /*2efc0*/  IADD3.X R23, R23, UR6, RZ, P3, !PT ;  /* 0x0000000617177c10 */ /* 0x000fe20009ffe4ff */
[----:B------:R1:W-:Y:S04]  /*2efd0*/  STL [R1+0x768], R31 ;  /* 0x0007681f01007387 */ /* 0x0003e80000100800 */
[----:B------:R5:W-:Y:S04]  /*2efe0*/  STL [R1+0x774], R3 ;  /* 0x0007740301007387 */ /* 0x000be80000100800 */
[----:B--2---:R-:W2:Y:S01]  /*2eff0*/  LDL.LU R29, [R1+0x8e8] ;  /* 0x0008e800011d7983 */ /* 0x004ea20000300800 */
[----:B------:R-:W-:-:S03]  /*2f000*/  IMAD.MOV.U32 R13, RZ, RZ, R31 ;  /* 0x000000ffff0d7224 */ /* 0x000fc600078e001f */
[----:B------:R5:W-:Y:S04]  /*2f010*/  STL [R1+0x770], R23 ;  /* 0x0007701701007387 */ /* 0x000be80000100800 */
[----:B-1----:R-:W2:Y:S04]  /*2f020*/  LDL.LU R31, [R1+0x8f0] ;  /* 0x0008f000011f7983 */ /* 0x002ea80000300800 */
[----:B------:R1:W-:Y:S02]  /*2f030*/  LDGSTS.E [R2+0x2900], [R12.64], P1 ;  /* 0x029000000c027fae */ /* 0x0003e40008921848 */
[----:B-1----:R-:W-:Y:S01]  /*2f040*/  IMAD.MOV.U32 R12, RZ, RZ, R3 ;  /* 0x000000ffff0c7224 */ /* 0x002fe200078e0003 */
[----:B------:R-:W-:Y:S01]  /*2f050*/  MOV R13, R23 ;  /* 0x00000017000d7202 */ /* 0x000fe20000000f00 */
[----:B-----5:R-:W5:Y:S04]  /*2f060*/  LDL.LU R3, [R1+0x96c] ;  /* 0x00096c0001037983 */ /* 0x020f680000300800 */
[----:B------:R-:W5:Y:S04]  /*2f070*/  LDL.LU R23, [R1+0x974] ;  /* 0x0009740001177983 */ /* 0x000f680000300800 */
[----:B------:R1:W-:Y:S01]  /*2f080*/  LDGSTS.E [R2+0x2980], [R12.64], P0 ;  /* 0x029800000c027fae */ /* 0x0003e20008121848 */
[----:B----4-:R-:W-:-:S05]  /*2f090*/  IADD3 R22, P2, R22, UR7, RZ ;  /* 0x0000000716167c10 */ /* 0x010fca000ff5e0ff */
[----:B------:R4:W-:Y:S01]  /*2f0a0*/  STL [R1+0x7ec], R22 ;  /* 0x0007ec1601007387 */ /* 0x0009e20000100800 */
[----:B------:R-:W-:Y:S02]  /*2f0b0*/  IADD3 R18, P3, R18, UR7, RZ ;  /* 0x0000000712127c10 */ /* 0x000fe4000ff7e0ff */
[----:B---3--:R-:W-:Y:S01]  /*2f0c0*/  IADD3.X R28, R28, UR6, RZ, P2, !PT ;  /* 0x000000061c1c7c10 */ /* 0x008fe200097fe4ff */
[----:B-1----:R-:W-:Y:S01]  /*2f0d0*/  IMAD.MOV.U32 R12, RZ, RZ, R22 ;  /* 0x000000ffff0c7224 */ /* 0x002fe200078e0016 */
        /* <DEDUP_REMOVED lines=10> */
[----:B----4-:R-:W3:Y:S01]  /*2f180*/  LDL.LU R26, [R1+0x9ec] ;  /* 0x0009ec00011a7983 */ /* 0x010ee20000300800 */
[----:B------:R-:W-:-:S03]  /*2f190*/  IADD3 R27, P2, R27, UR7, RZ ;  /* 0x000000071b1b7c10 */ /* 0x000fc6000ff5e0ff */
[----:B------:R-:W3:Y:S04]  /*2f1a0*/  LDL.LU R18, [R1+0x9f4] ;  /* 0x0009f40001127983 */ /* 0x000ee80000300800 */
[----:B------:R1:W-:Y:S01]  /*2f1b0*/  LDGSTS.E [R2+0x3180], [R12.64], P0 ;  /* 0x031800000c027fae */ /* 0x0003e20008121848 */
[----:B------:R-:W-:Y:S02]  /*2f1c0*/  IADD3 R40, P3, R40, UR7, RZ ;  /* 0x0000000728287c10 */ /* 0x000fe4000ff7e0ff */
[----:B------:R-:W-:Y:S01]  /*2f1d0*/  IADD3.X R30, R30, UR6, RZ, P2, !PT ;  /* 0x000000061e1e7c10 */ /* 0x000fe200097fe4ff */
[----:B------:R-:W-:Y:S04]  /*2f1e0*/  STL [R1+0x86c], R27 ;  /* 0x00086c1b01007387 */ /* 0x000fe80000100800 */
[----:B------:R1:W-:Y:S02]  /*2f1f0*/  STL [R1+0x868], R30 ;  /* 0x0008681e01007387 */ /* 0x0003e40000100800 */
[----:B-1----:R-:W-:Y:S01]  /*2f200*/  IMAD.MOV.U32 R12, RZ, RZ, R27 ;  /* 0x000000ffff0c7224 */ /* 0x002fe200078e001b */
[----:B------:R-:W-:-:S02]  /*2f210*/  MOV R13, R30 ;  /* 0x0000001e000d7202 */ /* 0x000fc40000000f00 */
[----:B------:R-:W-:Y:S01]  /*2f220*/  IADD3.X R41, R41, UR6, RZ, P3, !PT ;  /* 0x0000000629297c10 */ /* 0x000fe20009ffe4ff */
[----:B------:R-:W-:Y:S04]  /*2f230*/  STL [R1+0x874], R40 ;  /* 0x0008742801007387 */ /* 0x000fe80000100800 */
[----:B------:R1:W-:Y:S04]  /*2f240*/  LDGSTS.E [R2+0x3900], [R12.64], P1 ;  /* 0x039000000c027fae */ /* 0x0003e80008921848 */
[----:B------:R-:W3:Y:S01]  /*2f250*/  LDL.LU R30, [R1+0x9e8] ;  /* 0x0009e800011e7983 */ /* 0x000ee20000300800 */
[----:B------:R-:W-:-:S03]  /*2f260*/  IADD3 R15, P2, R15, UR7, RZ ;  /* 0x000000070f0f7c10 */ /* 0x000fc6000ff5e0ff */
[----:B------:R-:W-:Y:S01]  /*2f270*/  STL [R1+0x870], R41 ;  /* 0x0008702901007387 */ /* 0x000fe20000100800 */
[----:B------:R-:W-:-:S03]  /*2f280*/  IADD3 R25, P3, R25, UR7, RZ ;  /* 0x0000000719197c10 */ /* 0x000fc6000ff7e0ff */
[----:B------:R-:W3:Y:S01]  /*2f290*/  LDL.LU R27, [R1+0x9f0] ;  /* 0x0009f000011b7983 */ /* 0x000ee20000300800 */
[----:B-1----:R-:W-:Y:S02]  /*2f2a0*/  IMAD.MOV.U32 R12, RZ, RZ, R40 ;  /* 0x000000ffff0c7224 */ /* 0x002fe400078e0028 */
[----:B------:R-:W-:Y:S01]  /*2f2b0*/  IMAD.MOV.U32 R13, RZ, RZ, R41 ;  /* 0x000000ffff0d7224 */ /* 0x000fe200078e0029 */
[----:B------:R-:W-:Y:S04]  /*2f2c0*/  STL [R1+0x8ec], R15 ;  /* 0x0008ec0f01007387 */ /* 0x000fe80000100800 */
[----:B------:R1:W-:Y:S02]  /*2f2d0*/  LDGSTS.E [R2+0x3980], [R12.64], P0 ;  /* 0x039800000c027fae */ /* 0x0003e40008121848 */
[----:B-1----:R-:W-:-:S02]  /*2f2e0*/  MOV R12, R15 ;  /* 0x0000000f000c7202 */ /* 0x002fc40000000f00 */
[----:B--2---:R-:W-:-:S05]  /*2f2f0*/  IADD3.X R29, R29, UR6, RZ, P2, !PT ;  /* 0x000000061d1d7c10 */ /* 0x004fca00097fe4ff */
[----:B------:R-:W-:Y:S01]  /*2f300*/  IMAD.MOV.U32 R13, RZ, RZ, R29 ;  /* 0x000000ffff0d7224 */ /* 0x000fe200078e001d */
[----:B------:R1:W-:Y:S01]  /*2f310*/  STL [R1+0x8e8], R29 ;  /* 0x0008e81d01007387 */ /* 0x0003e20000100800 */
[----:B------:R-:W-:-:S03]  /*2f320*/  IADD3.X R31, R31, UR6, RZ, P3, !PT ;  /* 0x000000061f1f7c10 */ /* 0x000fc60009ffe4ff */
[----:B------:R-:W-:Y:S04]  /*2f330*/  STL [R1+0x8f4], R25 ;  /* 0x0008f41901007387 */ /* 0x000fe80000100800 */
[----:B------:R2:W-:Y:S04]  /*2f340*/  LDGSTS.E [R2+0x4100], [R12.64], P1 ;  /* 0x041000000c027fae */ /* 0x0005e80008921848 */
[----:B-1----:R-:W4:Y:S04]  /*2f350*/  LDL.LU R29, [R1+0xa6c] ;  /* 0x000a6c00011d7983 */ /* 0x002f280000300800 */
[----:B------:R1:W-:Y:S04]  /*2f360*/  STL [R1+0x8f0], R31 ;  /* 0x0008f01f01007387 */ /* 0x0003e80000100800 */
[----:B------:R-:W4:Y:S01]  /*2f370*/  LDL.LU R15, [R1+0xa74] ;  /* 0x000a7400010f7983 */ /* 0x000f220000300800 */
[----:B--2---:R-:W-:-:S03]  /*2f380*/  MOV R13, R31 ;  /* 0x0000001f000d7202 */ /* 0x004fc60000000f00 */
[----:B-1----:R-:W2:Y:S01]  /*2f390*/  LDL.LU R31, [R1+0xa68] ;  /* 0x000a6800011f7983 */ /* 0x002ea20000300800 */
[----:B------:R-:W-:-:S03]  /*2f3a0*/  IMAD.MOV.U32 R12, RZ, RZ, R25 ;  /* 0x000000ffff0c7224 */ /* 0x000fc600078e0019 */
[----:B------:R-:W2:Y:S01]  /*2f3b0*/  LDL.LU R25, [R1+0xa70] ;  /* 0x000a700001197983 */ /* 0x000ea20000300800 */
[----:B-----5:R-:W-:Y:S02]  /*2f3c0*/  IADD3 R3, P2, R3, UR7, RZ ;  /* 0x0000000703037c10 */ /* 0x020fe4000ff5e0ff */
[----:B------:R-:W-:Y:S01]  /*2f3d0*/  IADD3 R23, P3, R23, UR7, RZ ;  /* 0x0000000717177c10 */ /* 0x000fe2000ff7e0ff */
        /* <DEDUP_REMOVED lines=9> */
[----:B-1----:R-:W5:Y:S04]  /*2f470*/  LDL.LU R22, [R1+0xaec] ;  /* 0x000aec0001167983 */ /* 0x002f680000300800 */
[----:B------:R1:W-:Y:S04]  /*2f480*/  STL [R1+0x970], R28 ;  /* 0x0009701c01007387 */ /* 0x0003e80000100800 */
[----:B------:R-:W5:Y:S01]  /*2f490*/  LDL.LU R3, [R1+0xaf4] ;  /* 0x000af40001037983 */ /* 0x000f620000300800 */
[----:B---3--:R-:W-:Y:S01]  /*2f4a0*/  IMAD.MOV.U32 R13, RZ, RZ, R28 ;  /* 0x000000ffff0d7224 */ /* 0x008fe200078e001c */
[----:B------:R-:W-:-:S02]  /*2f4b0*/  IADD3 R26, P2, R26, UR7, RZ ;  /* 0x000000071a1a7c10 */ /* 0x000fc4000ff5e0ff */
[----:B-1----:R-:W3:Y:S01]  /*2f4c0*/  LDL.LU R28, [R1+0xae8] ;  /* 0x000ae800011c7983 */ /* 0x002ee20000300800 */
[----:B------:R-:W-:Y:S02]  /*2f4d0*/  MOV R12, R23 ;  /* 0x00000017000c7202 */ /* 0x000fe40000000f00 */
[----:B------:R-:W-:Y:S01]  /*2f4e0*/  IADD3 R18, P3, R18, UR7, RZ ;  /* 0x0000000712127c10 */ /* 0x000fe2000ff7e0ff */
[----:B------:R-:W3:Y:S04]  /*2f4f0*/  LDL.LU R23, [R1+0xaf0] ;  /* 0x000af00001177983 */ /* 0x000ee80000300800 */
[----:B------:R1:W-:Y:S04]  /*2f500*/  STL [R1+0x9ec], R26 ;  /* 0x0009ec1a01007387 */ /* 0x0003e80000100800 */
[----:B------:R1:W-:Y:S01]  /*2f510*/  LDGSTS.E [R2+0x4980], [R12.64], P0 ;  /* 0x049800000c027fae */ /* 0x0003e20008121848 */
[----:B------:R-:W-:Y:S01]  /*2f520*/  IADD3.X R30, R30, UR6, RZ, P2, !PT ;  /* 0x000000061e1e7c10 */ /* 0x000fe200097fe4ff */
[----:B-1----:R-:W-:-:S04]  /*2f530*/  IMAD.MOV.U32 R12, RZ, RZ, R26 ;  /* 0x000000ffff0c7224 */ /* 0x002fc800078e001a */
[----:B------:R-:W-:Y:S01]  /*2f540*/  STL [R1+0x9e8], R30 ;  /* 0x0009e81e01007387 */ /* 0x000fe20000100800 */
[----:B------:R-:W-:-:S03]  /*2f550*/  IADD3.X R27, R27, UR6, RZ, P3, !PT ;  /* 0x000000061b1b7c10 */ /* 0x000fc60009ffe4ff */
[----:B------:R-:W-:Y:S01]  /*2f560*/  STL [R1+0x9f4], R18 ;  /* 0x0009f41201007387 */ /* 0x000fe20000100800 */
[----:B------:R-:W-:-:S03]  /*2f570*/  MOV R13, R30 ;  /* 0x0000001e000d7202 */ /* 0x000fc60000000f00 */
[----:B------:R-:W3:Y:S04]  /*2f580*/  LDL.LU R40, [R1+0xb6c] ;  /* 0x000b6c0001287983 */ /* 0x000ee80000300800 */
[----:B------:R1:W-:Y:S04]  /*2f590*/  STL [R1+0x9f0], R27 ;  /* 0x0009f01b01007387 */ /* 0x0003e80000100800 */
[----:B------:R-:W3:Y:S04]  /*2f5a0*/  LDL.LU R26, [R1+0xb74] ;  /* 0x000b7400011a7983 */ /* 0x000ee80000300800 */
[----:B------:R-:W3:Y:S04]  /*2f5b0*/  LDL.LU R41, [R1+0xb68] ;  /* 0x000b680001297983 */ /* 0x000ee80000300800 */
[----:B------:R1:W-:Y:S02]  /*2f5c0*/  LDGSTS.E [R2+0x5100], [R12.64], P1 ;  /* 0x051000000c027fae */ /* 0x0003e40008921848 */
[----:B-1----:R-:W-:-:S02]  /*2f5d0*/  IMAD.MOV.U32 R13, RZ, RZ, R27 ;  /* 0x000000ffff0d7224 */ /* 0x002fc400078e001b */
[----:B------:R-:W3:Y:S01]  /*2f5e0*/  LDL.LU R27, [R1+0xb70] ;  /* 0x000b7000011b7983 */ /* 0x000ee20000300800 */
[----:B------:R-:W-:-:S03]  /*2f5f0*/  IMAD.MOV.U32 R12, RZ, RZ, R18 ;  /* 0x000000ffff0c7224 */ /* 0x000fc600078e0012 */
[----:B------:R-:W3:Y:S04]  /*2f600*/  LDL.LU R30, [R1+0xbec] ;  /* 0x000bec00011e7983 */ /* 0x000ee80000300800 */
[----:B------:R-:W3:Y:S04]  /*2f610*/  LDL.LU R18, [R1+0xbf4] ;  /* 0x000bf40001127983 */ /* 0x000ee80000300800 */
[----:B------:R1:W-:Y:S01]  /*2f620*/  LDGSTS.E [R2+0x5180], [R12.64], P0 ;  /* 0x051800000c027fae */ /* 0x0003e20008121848 */
[----:B----4-:R-:W-:-:S05]  /*2f630*/  IADD3 R29, P2, R29, UR7, RZ ;  /* 0x000000071d1d7c10 */ /* 0x010fca000ff5e0ff */
[----:B------:R-:W-:Y:S01]  /*2f640*/  STL [R1+0xa6c], R29 ;  /* 0x000a6c1d01007387 */ /* 0x000fe20000100800 */
[----:B------:R-:W-:Y:S02]  /*2f650*/  IADD3 R15, P3, R15, UR7, RZ ;  /* 0x000000070f0f7c10 */ /* 0x000fe4000ff7e0ff */
[----:B--2---:R-:W-:-:S05]  /*2f660*/  IADD3.X R31, R31, UR6, RZ, P2, !PT ;  /* 0x000000061f1f7c10 */ /* 0x004fca00097fe4ff */
[----:B------:R2:W-:Y:S01]  /*2f670*/  STL [R1+0xa68], R31 ;  /* 0x000a681f01007387 */ /* 0x0005e20000100800 */
[----:B-1----:R-:W-:Y:S01]  /*2f680*/  IMAD.MOV.U32 R13, RZ, RZ, R31 ;  /* 0x000000ffff0d7224 */ /* 0x002fe200078e001f */
[----:B------:R-:W-:Y:S02]  /*2f690*/  IADD3.X R25, R25, UR6, RZ, P3, !PT ;  /* 0x0000000619197c10 */ /* 0x000fe40009ffe4ff */
[----:B------:R1:W-:Y:S01]  /*2f6a0*/  STL [R1+0xa74], R15 ;  /* 0x000a740f01007387 */ /* 0x0003e20000100800 */
[----:B------:R-:W-:-:S03]  /*2f6b0*/  MOV R12, R29 ;  /* 0x0000001d000c7202 */ /* 0x000fc60000000f00 */
[----:B--2---:R-:W2:Y:S04]  /*2f6c0*/  LDL.LU R31, [R1+0xbe8] ;  /* 0x000be800011f7983 */ /* 0x004ea80000300800 */
[----:B------:R4:W-:Y:S04]  /*2f6d0*/  STL [R1+0xa70], R25 ;  /* 0x000a701901007387 */ /* 0x0009e80000100800 */
[----:B------:R-:W2:Y:S04]  /*2f6e0*/  LDL.LU R29, [R1+0xbf0] ;  /* 0x000bf000011d7983 */ /* 0x000ea80000300800 */
[----:B------:R1:W-:Y:S02]  /*2f6f0*/  LDGSTS.E [R2+0x5900], [R12.64], P1 ;  /* 0x059000000c027fae */ /* 0x0003e40008921848 */
[----:B-1----:R-:W-:Y:S01]  /*2f700*/  IMAD.MOV.U32 R12, RZ, RZ, R15 ;  /* 0x000000ffff0c7224 */ /* 0x002fe200078e000f */
[----:B------:R-:W-:Y:S01]  /*2f710*/  MOV R13, R25 ;  /* 0x00000019000d7202 */ /* 0x000fe20000000f00 */
[----:B------:R-:W2:Y:S04]  /*2f720*/  LDL.LU R15, [R1+0xc6c] ;  /* 0x000c6c00010f7983 */ /* 0x000ea80000300800 */
[----:B----4-:R-:W4:Y:S04]  /*2f730*/  LDL.LU R25, [R1+0xc74] ;  /* 0x000c740001197983 */ /* 0x010f280000300800 */
[----:B------:R1:W-:Y:S01]  /*2f740*/  LDGSTS.E [R2+0x5980], [R12.64], P0 ;  /* 0x059800000c027fae */ /* 0x0003e20008121848 */
[----:B-----5:R-:W-:-:S05]  /*2f750*/  IADD3 R22, P2, R22, UR7, RZ ;  /* 0x0000000716167c10 */ /* 0x020fca000ff5e0ff */
[----:B------:R5:W-:Y:S01]  /*2f760*/  STL [R1+0xaec], R22 ;  /* 0x000aec1601007387 */ /* 0x000be20000100800 */
[----:B------:R-:W-:Y:S02]  /*2f770*/  IADD3 R3, P3, R3, UR7, RZ ;  /* 0x0000000703037c10 */ /* 0x000fe4000ff7e0ff */
[----:B---3--:R-:W-:Y:S01]  /*2f780*/  IADD3.X R28, R28, UR6, RZ, P2, !PT ;  /* 0x000000061c1c7c10 */ /* 0x008fe200097fe4ff */
[----:B-1----:R-:W-:Y:S01]  /*2f790*/  IMAD.MOV.U32 R12, RZ, RZ, R22 ;  /* 0x000000ffff0c7224 */ /* 0x002fe200078e0016 */
[----:B------:R-:W-:-:S03]  /*2f7a0*/  IADD3.X R23, R23, UR6, RZ, P3, !PT ;  /* 0x0000000617177c10 */ /* 0x000fc60009ffe4ff */
[----:B------:R1:W-:Y:S01]  /*2f7b0*/  STL [R1+0xae8], R28 ;  /* 0x000ae81c01007387 */ /* 0x0003e20000100800 */
[----:B------:R-:W-:-:S03]  /*2f7c0*/  IMAD.MOV.U32 R13, RZ, RZ, R28 ;  /* 0x000000ffff0d7224 */ /* 0x000fc600078e001c */
[----:B------:R-:W-:Y:S04]  /*2f7d0*/  STL [R1+0xaf4], R3 ;  /* 0x000af40301007387 */ /* 0x000fe80000100800 */
[----:B-----5:R-:W3:Y:S04]  /*2f7e0*/  LDL.LU R22, [R1+0xc68] ;  /* 0x000c680001167983 */ /* 0x020ee80000300800 */
[----:B------:R5:W-:Y:S04]  /*2f7f0*/  STL [R1+0xaf0], R23 ;  /* 0x000af01701007387 */ /* 0x000be80000100800 */
[----:B-1----:R-:W3:Y:S04]  /*2f800*/  LDL.LU R28, [R1+0xc70] ;  /* 0x000c7000011c7983 */ /* 0x002ee80000300800 */
[----:B------:R1:W-:Y:S02]  /*2f810*/  LDGSTS.E [R2+0x6100], [R12.64], P1 ;  /* 0x061000000c027fae */ /* 0x0003e40008921848 */
[----:B-1----:R-:W-:Y:S01]  /*2f820*/  MOV R12, R3 ;  /* 0x00000003000c7202 */ /* 0x002fe20000000f00 */
[----:B------:R-:W-:-:S02]  /*2f830*/  IMAD.MOV.U32 R13, RZ, RZ, R23 ;  /* 0x000000ffff0d7224 */ /* 0x000fc400078e0017 */
[----:B-----5:R-:W5:Y:S01]  /*2f840*/  LDL.LU R23, [R1+0x4fc] ;  /* 0x0004fc0001177983 */ /* 0x020f620000300800 */
[----:B------:R-:W-:-:S03]  /*2f850*/  IADD3 R40, P2, R40, UR7, RZ ;  /* 0x0000000728287c10 */ /* 0x000fc6000ff5e0ff */
[----:B------:R1:W-:Y:S04]  /*2f860*/  LDGSTS.E [R2+0x6180], [R12.64], P0 ;  /* 0x061800000c027fae */ /* 0x0003e80008121848 */
[----:B------:R-:W5:Y:S01]  /*2f870*/  LDL.LU R3, [R1+0x504] ;  /* 0x0005040001037983 */ /* 0x000f620000300800 */
[----:B------:R-:W-:Y:S02]  /*2f880*/  IADD3 R26, P3, R26, UR7, RZ ;  /* 0x000000071a1a7c10 */ /* 0x000fe4000ff7e0ff */
[----:B------:R-:W-:Y:S01]  /*2f890*/  IADD3.X R41, R41, UR6, RZ, P2, !PT ;  /* 0x0000000629297c10 */ /* 0x000fe200097fe4ff */
[----:B-1----:R-:W-:-:S03]  /*2f8a0*/  IMAD.MOV.U32 R12, RZ, RZ, R40 ;  /* 0x000000ffff0c7224 */ /* 0x002fc600078e0028 */
[----:B------:R-:W-:Y:S01]  /*2f8b0*/  MOV R13, R41 ;  /* 0x00000029000d7202 */ /* 0x000fe20000000f00 */
[----:B------:R-:W-:Y:S04]  /*2f8c0*/  STL [R1+0xb6c], R40 ;  /* 0x000b6c2801007387 */ /* 0x000fe80000100800 */
[----:B------:R-:W-:Y:S04]  /*2f8d0*/  STL [R1+0xb68], R41 ;  /* 0x000b682901007387 */ /* 0x000fe80000100800 */
[----:B------:R-:W-:Y:S04]  /*2f8e0*/  STL [R1+0xb74], R26 ;  /* 0x000b741a01007387 */ /* 0x000fe80000100800 */
[----:B------:R1:W-:Y:S01]  /*2f8f0*/  LDGSTS.E [R2+0x6900], [R12.64], P1 ;  /* 0x069000000c027fae */ /* 0x0003e20008921848 */
[----:B------:R-:W-:-:S02]  /*2f900*/  IADD3.X R27, R27, UR6, RZ, P3, !PT ;  /* 0x000000061b1b7c10 */ /* 0x000fc40009ffe4ff */
[----:B------:R-:W-:-:S03]  /*2f910*/  IADD3 R30, P2, R30, UR7, RZ ;  /* 0x000000071e1e7c10 */ /* 0x000fc6000ff5e0ff */
[----:B------:R1:W-:Y:S02]  /*2f920*/  STL [R1+0xb70], R27 ;  /* 0x000b701b01007387 */ /* 0x0003e40000100800 */
[----:B-1----:R-:W-:Y:S02]  /*2f930*/  IMAD.MOV.U32 R13, RZ, RZ, R27 ;  /* 0x000000ffff0d7224 */ /* 0x002fe400078e001b */
[----:B------:R-:W-:Y:S01]  /*2f940*/  IMAD.MOV.U32 R12, RZ, RZ, R26 ;  /* 0x000000ffff0c7224 */ /* 0x000fe200078e001a */
[----:B------:R-:W5:Y:S01]  /*2f950*/  LDL.LU R27, [R1+0x4f8] ;  /* 0x0004f800011b7983 */ /* 0x000f620000300800 */
[----:B------:R-:W-:-:S03]  /*2f960*/  IADD3 R18, P3, R18, UR7, RZ ;  /* 0x0000000712127c10 */ /* 0x000fc6000ff7e0ff */
[----:B------:R1:W-:Y:S04]  /*2f970*/  LDGSTS.E [R2+0x6980], [R12.64], P0 ;  /* 0x069800000c027fae */ /* 0x0003e80008121848 */
[----:B------:R-:W5:Y:S04]  /*2f980*/  LDL.LU R26, [R1+0x500] ;  /* 0x00050000011a7983 */ /* 0x000f680000300800 */
[----:B------:R-:W-:Y:S01]  /*2f990*/  STL [R1+0xbec], R30 ;  /* 0x000bec1e01007387 */ /* 0x000fe20000100800 */
[----:B-1----:R-:W-:Y:S02]  /*2f9a0*/  MOV R12, R30 ;  /* 0x0000001e000c7202 */ /* 0x002fe40000000f00 */
[----:B--2---:R-:W-:-:S05]  /*2f9b0*/  IADD3.X R31, R31, UR6, RZ, P2, !PT ;  /* 0x000000061f1f7c10 */ /* 0x004fca00097fe4ff */
[----:B------:R-:W-:Y:S01]  /*2f9c0*/  IMAD.MOV.U32 R13, RZ, RZ, R31 ;  /* 0x000000ffff0d7224 */ /* 0x000fe200078e001f */
[----:B------:R-:W-:Y:S01]  /*2f9d0*/  IADD3.X R29, R29, UR6, RZ, P3, !PT ;  /* 0x000000061d1d7c10 */ /* 0x000fe20009ffe4ff */
[----:B------:R-:W-:Y:S04]  /*2f9e0*/  STL [R1+0xbe8], R31 ;  /* 0x000be81f01007387 */ /* 0x000fe80000100800 */
[----:B------:R-:W-:Y:S04]  /*2f9f0*/  STL [R1+0xbf4], R18 ;  /* 0x000bf41201007387 */ /* 0x000fe80000100800 */
[----:B------:R1:W-:Y:S04]  /*2fa00*/  LDGSTS.E [R2+0x7100], [R12.64], P1 ;  /* 0x071000000c027fae */ /* 0x0003e80008921848 */
[----:B------:R2:W-:Y:S01]  /*2fa10*/  STL [R1+0xbf0], R29 ;  /* 0x000bf01d01007387 */ /* 0x0005e20000100800 */
[----:B-1----:R-:W-:Y:S01]  /*2fa20*/  MOV R13, R29 ;  /* 0x0000001d000d7202 */ /* 0x002fe20000000f00 */
[----:B------:R-:W-:-:S02]  /*2fa30*/  IMAD.MOV.U32 R12, RZ, RZ, R18 ;  /* 0x000000ffff0c7224 */ /* 0x000fc400078e0012 */
[----:B--2---:R-:W2:Y:S04]  /*2fa40*/  LDL.LU R29, [R1+0x578] ;  /* 0x00057800011d7983 */ /* 0x004ea80000300800 */
[----:B------:R-:W2:Y:S04]  /*2fa50*/  LDL.LU R18, [R1+0x57c] ;  /* 0x00057c0001127983 */ /* 0x000ea80000300800 */
[----:B------:R-:W2:Y:S04]  /*2fa60*/  LDL.LU R40, [R1+0x580] ;  /* 0x0005800001287983 */ /* 0x000ea80000300800 */
[----:B------:R-:W2:Y:S01]  /*2fa70*/  LDL.LU R31, [R1+0x584] ;  /* 0x00058400011f7983 */ /* 0x000ea20000300800 */
[----:B------:R-:W-:-:S02]  /*2fa80*/  IADD3 R15, P2, R15, UR7, RZ ;  /* 0x000000070f0f7c10 */ /* 0x000fc4000ff5e0ff */
[----:B----4-:R-:W-:Y:S01]  /*2fa90*/  IADD3 R25, P3, R25, UR7, RZ ;  /* 0x0000000719197c10 */ /* 0x010fe2000ff7e0ff */
[----:B------:R1:W-:Y:S04]  /*2faa0*/  LDGSTS.E [R2+0x7180], [R12.64], P0 ;  /* 0x071800000c027fae */ /* 0x0003e80008121848 */
[----:B------:R4:W-:Y:S01]  /*2fab0*/  STL [R1+0xc6c], R15 ;  /* 0x000c6c0f01007387 */ /* 0x0009e20000100800 */
[----:B-1----:R-:W-:Y:S01]  /*2fac0*/  IMAD.MOV.U32 R12, RZ, RZ, R15 ;  /* 0x000000ffff0c7224 */ /* 0x002fe200078e000f */
[----:B---3--:R-:W-:-:S05]  /*2fad0*/  IADD3.X R22, R22, UR6, RZ, P2, !PT ;  /* 0x0000000616167c10 */ /* 0x008fca00097fe4ff */
[----:B------:R-:W-:Y:S01]  /*2fae0*/  IMAD.MOV.U32 R13, RZ, RZ, R22 ;  /* 0x000000ffff0d7224 */ /* 0x000fe200078e0016 */
[----:B------:R1:W-:Y:S01]  /*2faf0*/  STL [R1+0xc68], R22 ;  /* 0x000c681601007387 */ /* 0x0003e20000100800 */
[----:B------:R-:W-:-:S03]  /*2fb00*/  IADD3.X R28, R28, UR6, RZ, P3, !PT ;  /* 0x000000061c1c7c10 */ /* 0x000fc60009ffe4ff */
[----:B------:R-:W-:Y:S04]  /*2fb10*/  STL [R1+0xc74], R25 ;  /* 0x000c741901007387 */ /* 0x000fe80000100800 */
[----:B----4-:R-:W3:Y:S04]  /*2fb20*/  LDL.LU R15, [R1+0x5fc] ;  /* 0x0005fc00010f7983 */ /* 0x010ee80000300800 */
[----:B------:R4:W-:Y:S04]  /*2fb30*/  STL [R1+0xc70], R28 ;  /* 0x000c701c01007387 */ /* 0x0009e80000100800 */
[----:B------:R4:W-:Y:S04]  /*2fb40*/  LDGSTS.E [R2+0x7900], [R12.64], P1 ;  /* 0x079000000c027fae */ /* 0x0009e80008921848 */
[----:B-1----:R-:W3:Y:S01]  /*2fb50*/  LDL.LU R22, [R1+0x604] ;  /* 0x0006040001167983 */ /* 0x002ee20000300800 */
[----:B-----5:R-:W-:Y:S01]  /*2fb60*/  IADD3 R23, P2, R23, UR7, RZ ;  /* 0x0000000717177c10 */ /* 0x020fe2000ff5e0ff */
[----:B----4-:R-:W-:-:S02]  /*2fb70*/  IMAD.MOV.U32 R13, RZ, RZ, R28 ;  /* 0x000000ffff0d7224 */ /* 0x010fc400078e001c */
[----:B------:R-:W4:Y:S01]  /*2fb80*/  LDL.LU R28, [R1+0x5f8] ;  /* 0x0005f800011c7983 */ /* 0x000f220000300800 */
[----:B------:R-:W-:-:S03]  /*2fb90*/  MOV R12, R25 ;  /* 0x00000019000c7202 */ /* 0x000fc60000000f00 */
[----:B------:R-:W5:Y:S01]  /*2fba0*/  LDL.LU R30, [R1+0x600] ;  /* 0x00060000011e7983 */ /* 0x000f620000300800 */
[----:B------:R-:W-:-:S03]  /*2fbb0*/  IADD3 R3, P3, R3, UR7, RZ ;  /* 0x0000000703037c10 */ /* 0x000fc6000ff7e0ff */
[----:B------:R1:W-:Y:S04]  /*2fbc0*/  LDGSTS.E [R2+0x7980], [R12.64], P0 ;  /* 0x079800000c027fae */ /* 0x0003e80008121848 */
[----:B------:R1:W-:Y:S04]  /*2fbd0*/  STL [R1+0x4fc], R23 ;  /* 0x0004fc1701007387 */ /* 0x0003e80000100800 */
[----:B------:R-:W-:Y:S01]  /*2fbe0*/  STL [R1+0x504], R3 ;  /* 0x0005040301007387 */ /* 0x000fe20000100800 */
[----:B-1----:R-:W-:-:S05]  /*2fbf0*/  IMAD.U32 R2, RZ, RZ, UR5 ;  /* 0x00000005ff027e24 */ /* 0x002fca000f8e00ff */
[----:B------:R-:W-:Y:S01]  /*2fc00*/  LEA R2, R2, R20, 0xf ;  /* 0x0000001402027211 */ /* 0x000fe200078e78ff */
[----:B------:R-:W-:Y:S01]  /*2fc10*/  IMAD.MOV.U32 R12, RZ, RZ, R23 ;  /* 0x000000ffff0c7224 */ /* 0x000fe200078e0017 */
[----:B------:R-:W-:-:S05]  /*2fc20*/  IADD3.X R27, R27, UR6, RZ, P2, !PT ;  /* 0x000000061b1b7c10 */ /* 0x000fca00097fe4ff */
[----:B------:R1:W-:Y:S04]  /*2fc30*/  STL [R1+0x4f8], R27 ;  /* 0x0004f81b01007387 */ /* 0x0003e80000100800 */
[----:B------:R-:W5:Y:S04]  /*2fc40*/  LDL.LU R20, [R1+0x67c] ;  /* 0x00067c0001147983 */ /* 0x000f680000300800 */
[----:B------:R-:W5:Y:S01]  /*2fc50*/  LDL.LU R25, [R1+0x684] ;  /* 0x0006840001197983 */ /* 0x000f620000300800 */
[----:B------:R-:W-:-:S03]  /*2fc60*/  IMAD.MOV.U32 R13, RZ, RZ, R27 ;  /* 0x000000ffff0d7224 */ /* 0x000fc600078e001b */
[----:B------:R-:W5:Y:S01]  /*2fc70*/  LDL.LU R23, [R1+0x678] ;  /* 0x0006780001177983 */ /* 0x000f620000300800 */
[----:B------:R-:W-:-:S03]  /*2fc80*/  IADD3.X R26, R26, UR6, RZ, P3, !PT ;  /* 0x000000061a1a7c10 */ /* 0x000fc60009ffe4ff */
[----:B-1----:R-:W5:Y:S04]  /*2fc90*/  LDL.LU R27, [R1+0x680] ;  /* 0x00068000011b7983 */ /* 0x002f680000300800 */
[----:B------:R1:W-:Y:S04]  /*2fca0*/  LDGSTS.E [R2+0x200], [R12.64], P1 ;  /* 0x002000000c027fae */ /* 0x0003e80008921848 */
[----:B------:R1:W-:Y:S02]  /*2fcb0*/  STL [R1+0x500], R26 ;  /* 0x0005001a01007387 */ /* 0x0003e40000100800 */
[----:B-1----:R-:W-:Y:S01]  /*2fcc0*/  MOV R12, R3 ;  /* 0x00000003000c7202 */ /* 0x002fe20000000f00 */
[----:B------:R-:W-:-:S02]  /*2fcd0*/  IMAD.MOV.U32 R13, RZ, RZ, R26 ;  /* 0x000000ffff0d7224 */ /* 0x000fc400078e001a */
[----:B------:R-:W5:Y:S04]  /*2fce0*/  LDL.LU R26, [R1+0x6fc] ;  /* 0x0006fc00011a7983 */ /* 0x000f680000300800 */
[----:B------:R-:W5:Y:S04]  /*2fcf0*/  LDL.LU R3, [R1+0x704] ;  /* 0x0007040001037983 */ /* 0x000f680000300800 */
[----:B------:R1:W-:Y:S01]  /*2fd00*/  LDGSTS.E [R2+0x280], [R12.64], P0 ;  /* 0x002800000c027fae */ /* 0x0003e20008121848 */
[----:B--2---:R-:W-:-:S04]  /*2fd10*/  IADD3 R18, P2, R18, UR7, RZ ;  /* 0x0000000712127c10 */ /* 0x004fc8000ff5e0ff */
[----:B------:R-:W-:Y:S01]  /*2fd20*/  IADD3.X R29, R29, UR6, RZ, P2, !PT ;  /* 0x000000061d1d7c10 */ /* 0x000fe200097fe4ff */
[----:B------:R-:W-:Y:S01]  /*2fd30*/  STL [R1+0x57c], R18 ;  /* 0x00057c1201007387 */ /* 0x000fe20000100800 */
[----:B------:R-:W-:-:S03]  /*2fd40*/  IADD3 R31, P3, R31, UR7, RZ ;  /* 0x000000071f1f7c10 */ /* 0x000fc6000ff7e0ff */
[----:B------:R2:W-:Y:S01]  /*2fd50*/  STL [R1+0x578], R29 ;  /* 0x0005781d01007387 */ /* 0x0005e20000100800 */
[----:B-1----:R-:W-:Y:S02]  /*2fd60*/  MOV R13, R29 ;  /* 0x0000001d000d7202 */ /* 0x002fe40000000f00 */
[----:B------:R-:W-:Y:S01]  /*2fd70*/  IADD3.X R40, R40, UR6, RZ, P3, !PT ;  /* 0x0000000628287c10 */ /* 0x000fe20009ffe4ff */
[----:B------:R-:W-:Y:S01]  /*2fd80*/  STL [R1+0x584], R31 ;  /* 0x0005841f01007387 */ /* 0x000fe20000100800 */
[----:B------:R-:W-:-:S03]  /*2fd90*/  IMAD.MOV.U32 R12, RZ, RZ, R18 ;  /* 0x000000ffff0c7224 */ /* 0x000fc600078e0012 */
[----:B--2---:R-:W2:Y:S04]  /*2fda0*/  LDL.LU R29, [R1+0x6f8] ;  /* 0x0006f800011d7983 */ /* 0x004ea80000300800 */
[----:B------:R-:W-:Y:S04]  /*2fdb0*/  STL [R1+0x580], R40 ;  /* 0x0005802801007387 */ /* 0x000fe80000100800 */
[----:B------:R-:W2:Y:S04]  /*2fdc0*/  LDL.LU R18, [R1+0x700] ;  /* 0x0007000001127983 */ /* 0x000ea80000300800 */
[----:B------:R1:W-:Y:S02]  /*2fdd0*/  LDGSTS.E [R2+0xa00], [R12.64], P1 ;  /* 0x00a000000c027fae */ /* 0x0003e40008921848 */
[----:B-1----:R-:W-:-:S02]  /*2fde0*/  IMAD.MOV.U32 R12, RZ, RZ, R31 ;  /* 0x000000ffff0c7224 */ /* 0x002fc400078e001f */
[----:B------:R-:W-:-:S05]  /*2fdf0*/  IMAD.MOV.U32 R13, RZ, RZ, R40 ;  /* 0x000000ffff0d7224 */ /* 0x000fca00078e0028 */
[----:B------:R1:W-:Y:S01]  /*2fe00*/  LDGSTS.E [R2+0xa80], [R12.64], P0 ;  /* 0x00a800000c027fae */ /* 0x0003e20008121848 */
[----:B---3--:R-:W-:-:S04]  /*2fe10*/  IADD3 R15, P2, R15, UR7, RZ ;  /* 0x000000070f0f7c10 */ /* 0x008fc8000ff5e0ff */
[----:B-1----:R-:W-:Y:S01]  /*2fe20*/  MOV R12, R15 ;  /* 0x0000000f000c7202 */ /* 0x002fe20000000f00 */
[----:B------:R-:W-:Y:S01]  /*2fe30*/  STL [R1+0x5fc], R15 ;  /* 0x0005fc0f01007387 */ /* 0x000fe20000100800 */
[----:B------:R-:W-:Y:S02]  /*2fe40*/  IADD3 R22, P3, R22, UR7, RZ ;  /* 0x0000000716167c10 */ /* 0x000fe4000ff7e0ff */
[----:B----4-:R-:W-:Y:S02]  /*2fe50*/  IADD3.X R28, R28, UR6, RZ, P2, !PT ;  /* 0x000000061c1c7c10 */ /* 0x010fe400097fe4ff */
[----:B-----5:R-:W-:-:S03]  /*2fe60*/  IADD3.X R30, R30, UR6, RZ, P3, !PT ;  /* 0x000000061e1e7c10 */ /* 0x020fc60009ffe4ff */
[----:B------:R-:W-:Y:S01]  /*2fe70*/  IMAD.MOV.U32 R13, RZ, RZ, R28 ;  /* 0x000000ffff0d7224 */ /* 0x000fe200078e001c */
[----:B------:R1:W-:Y:S04]  /*2fe80*/  STL [R1+0x5f8], R28 ;  /* 0x0005f81c01007387 */ /* 0x0003e80000100800 */
[----:B------:R-:W-:Y:S04]  /*2fe90*/  STL [R1+0x604], R22 ;  /* 0x0006041601007387 */ /* 0x000fe80000100800 */
[----:B------:R3:W-:Y:S04]  /*2fea0*/  LDGSTS.E [R2+0x1200], [R12.64], P1 ;  /* 0x012000000c027fae */ /* 0x0007e80008921848 */
[----:B-1----:R-:W4:Y:S04]  /*2feb0*/  LDL.LU R28, [R1+0x77c] ;  /* 0x00077c00011c7983 */ /* 0x002f280000300800 */
[----:B------:R1:W-:Y:S04]  /*2fec0*/  STL [R1+0x600], R30 ;  /* 0x0006001e01007387 */ /* 0x0003e80000100800 */
[----:B------:R-:W5:Y:S01]  /*2fed0*/  LDL.LU R15, [R1+0x784] ;  /* 0x00078400010f7983 */ /* 0x000f620000300800 */
[----:B---3--:R-:W-:-:S03]  /*2fee0*/  MOV R13, R30 ;  /* 0x0000001e000d7202 */ /* 0x008fc60000000f00 */
[----:B-1----:R-:W5:Y:S01]  /*2fef0*/  LDL.LU R30, [R1+0x778] ;  /* 0x00077800011e7983 */ /* 0x002f620000300800 */
[----:B------:R-:W-:-:S03]  /*2ff00*/  IMAD.MOV.U32 R12, RZ, RZ, R22 ;  /* 0x000000ffff0c7224 */ /* 0x000fc600078e0016 */
[----:B------:R-:W5:Y:S04]  /*2ff10*/  LDL.LU R22, [R1+0x780] ;  /* 0x0007800001167983 */ /* 0x000f680000300800 */
[----:B------:R1:W-:Y:S01]  /*2ff20*/  LDGSTS.E [R2+0x1280], [R12.64], P0 ;  /* 0x012800000c027fae */ /* 0x0003e20008121848 */
[----:B------:R-:W-:Y:S02]  /*2ff30*/  IADD3 R20, P2, R20, UR7, RZ ;  /* 0x0000000714147c10 */ /* 0x000fe4000ff5e0ff */
[----:B------:R-:W-:Y:S02]  /*2ff40*/  IADD3 R25, P3, R25, UR7, RZ ;  /* 0x0000000719197c10 */ /* 0x000fe4000ff7e0ff */
[----:B------:R-:W-:Y:S01]  /*2ff50*/  IADD3.X R23, R23, UR6, RZ, P2, !PT ;  /* 0x0000000617177c10 */ /* 0x000fe200097fe4ff */
[----:B------:R1:W-:Y:S02]  /*2ff60*/  STL [R1+0x67c], R20 ;  /* 0x00067c1401007387 */ /* 0x0003e40000100800 */
[----:B-1----:R-:W-:Y:S01]  /*2ff70*/  IMAD.MOV.U32 R12, RZ, RZ, R20 ;  /* 0x000000ffff0c7224 */ /* 0x002fe200078e0014 */
[----:B------:R-:W-:Y:S01]  /*2ff80*/  IADD3.X R27, R27, UR6, RZ, P3, !PT ;  /* 0x000000061b1b7c10 */ /* 0x000fe20009ffe4ff */
[----:B------:R-:W-:Y:S01]  /*2ff90*/  IMAD.MOV.U32 R13, RZ, RZ, R23 ;  /* 0x000000ffff0d7224 */ /* 0x000fe200078e0017 */
[----:B------:R1:W-:Y:S04]  /*2ffa0*/  STL [R1+0x678], R23 ;  /* 0x0006781701007387 */ /* 0x0003e80000100800 */
[----:B------:R-:W-:Y:S04]  /*2ffb0*/  STL [R1+0x684], R25 ;  /* 0x0006841901007387 */ /* 0x000fe80000100800 */
[----:B------:R-:W5:Y:S04]  /*2ffc0*/  LDL.LU R20, [R1+0x7fc] ;  /* 0x0007fc0001147983 */ /* 0x000f680000300800 */
[----:B------:R1:W-:Y:S04]  /*2ffd0*/  STL [R1+0x680], R27 ;  /* 0x0006801b01007387 */ /* 0x0003e80000100800 */
[----:B------:R1:W-:Y:S01]  /*2ffe0*/  LDGSTS.E [R2+0x1a00], [R12.64], P1 ;  /* 0x01a000000c027fae */ /* 0x0003e20008921848 */
[----:B------:R-:W-:-:S03]  /*2fff0*/  IADD3 R26, P2, R26, UR7, RZ ;  /* 0x000000071a1a7c10 */ /* 0x000fc6000ff5e0ff */
[----:B-1----:R-:W5:Y:S01]  /*30000*/  LDL.LU R23, [R1+0x804] ;  /* 0x0008040001177983 */ /* 0x002f620000300800 */
[----:B------:R-:W-:Y:S01]  /*30010*/  IADD3 R3, P3, R3, UR7, RZ ;  /* 0x0000000703037c10 */ /* 0x000fe2000ff7e0ff */
[----:B------:R-:W-:Y:S02]  /*30020*/  IMAD.MOV.U32 R13, RZ, RZ, R27 ;  /* 0x000000ffff0d7224 */ /* 0x000fe400078e001b */
[----:B------:R-:W5:Y:S01]  /*30030*/  LDL.LU R27, [R1+0x7f8] ;  /* 0x0007f800011b7983 */ /* 0x000f620000300800 */
[----:B------:R-:W-:-:S03]  /*30040*/  MOV R12, R25 ;  /* 0x00000019000c7202 */ /* 0x000fc60000000f00 */
[----:B------:R-:W5:Y:S04]  /*30050*/  LDL.LU R25, [R1+0x800] ;  /* 0x0008000001197983 */ /* 0x000f680000300800 */
[----:B------:R1:W-:Y:S04]  /*30060*/  STL [R1+0x6fc], R26 ;  /* 0x0006fc1a01007387 */ /* 0x0003e80000100800 */
[----:B------:R1:W-:Y:S02]  /*30070*/  LDGSTS.E [R2+0x1a80], [R12.64], P0 ;  /* 0x01a800000c027fae */ /* 0x0003e40008121848 */
[----:B-1----:R-:W-:Y:S01]  /*30080*/  IMAD.MOV.U32 R12, RZ, RZ, R26 ;  /* 0x000000ffff0c7224 */ /* 0x002fe200078e001a */
[----:B--2---:R-:W-:-:S05]  /*30090*/  IADD3.X R29, R29, UR6, RZ, P2, !PT ;  /* 0x000000061d1d7c10 */ /* 0x004fca00097fe4ff */
        /* <DEDUP_REMOVED lines=8> */
[----:B------:R-:W3:Y:S04]  /*30120*/  LDL.LU R40, [R1+0x880] ;  /* 0x0008800001287983 */ /* 0x000ee80000300800 */
[----:B------:R1:W-:Y:S02]  /*30130*/  LDGSTS.E [R2+0x2200], [R12.64], P1 ;  /* 0x022000000c027fae */ /* 0x0003e40008921848 */
[----:B-1----:R-:W-:-:S02]  /*30140*/  IMAD.MOV.U32 R12, RZ, RZ, R3 ;  /* 0x000000ffff0c7224 */ /* 0x002fc400078e0003 */
[----:B------:R-:W-:Y:S01]  /*30150*/  IMAD.MOV.U32 R13, RZ, RZ, R18 ;  /* 0x000000ffff0d7224 */ /* 0x000fe200078e0012 */
[----:B--2---:R-:W2:Y:S04]  /*30160*/  LDL.LU R3, [R1+0x8fc] ;  /* 0x0008fc0001037983 */ /* 0x004ea80000300800 */
[----:B------:R-:W2:Y:S04]  /*30170*/  LDL.LU R18, [R1+0x904] ;  /* 0x0009040001127983 */ /* 0x000ea80000300800 */
[----:B------:R1:W-:Y:S01]  /*30180*/  LDGSTS.E [R2+0x2280], [R12.64], P0 ;  /* 0x022800000c027fae */ /* 0x0003e20008121848 */
[----:B----4-:R-:W-:-:S05]  /*30190*/  IADD3 R28, P2, R28, UR7, RZ ;  /* 0x000000071c1c7c10 */ /* 0x010fca000ff5e0ff */
[----:B------:R4:W-:Y:S01]  /*301a0*/  STL [R1+0x77c], R28 ;  /* 0x00077c1c01007387 */ /* 0x0009e20000100800 */
[----:B-----5:R-:W-:Y:S02]  /*301b0*/  IADD3 R15, P3, R15, UR7, RZ ;  /* 0x000000070f0f7c10 */ /* 0x020fe4000ff7e0ff */
[----:B------:R-:W-:Y:S02]  /*301c0*/  IADD3.X R30, R30, UR6, RZ, P2, !PT ;  /* 0x000000061e1e7c10 */ /* 0x000fe400097fe4ff */
[----:B-1----:R-:W-:Y:S02]  /*301d0*/  MOV R12, R28 ;  /* 0x0000001c000c7202 */ /* 0x002fe40000000f00 */
[----:B------:R-:W-:Y:S01]  /*301e0*/  IADD3.X R22, R22, UR6, RZ, P3, !PT ;  /* 0x0000000616167c10 */ /* 0x000fe20009ffe4ff */
[----:B------:R1:W-:Y:S04]  /*301f0*/  STL [R1+0x778], R30 ;  /* 0x0007781e01007387 */ /* 0x0003e80000100800 */
[----:B------:R5:W-:Y:S04]  /*30200*/  STL [R1+0x784], R15 ;  /* 0x0007840f01007387 */ /* 0x000be80000100800 */
[----:B----4-:R-:W4:Y:S01]  /*30210*/  LDL.LU R28, [R1+0x8f8] ;  /* 0x0008f800011c7983 */ /* 0x010f220000300800 */
[----:B------:R-:W-:-:S03]  /*30220*/  IMAD.MOV.U32 R13, RZ, RZ, R30 ;  /* 0x000000ffff0d7224 */ /* 0x000fc600078e001e */
[----:B------:R5:W-:Y:S04]  /*30230*/  STL [R1+0x780], R22 ;  /* 0x0007801601007387 */ /* 0x000be80000100800 */
[----:B-1----:R-:W4:Y:S04]  /*30240*/  LDL.LU R30, [R1+0x900] ;  /* 0x00090000011e7983 */ /* 0x002f280000300800 */
[----:B------:R1:W-:Y:S01]  /*30250*/  LDGSTS.E [R2+0x2a00], [R12.64], P1 ;  /* 0x02a000000c027fae */ /* 0x0003e20008921848 */
[----:B------:R-:W-:Y:S01]  /*30260*/  IADD3 R20, P2, R20, UR7, RZ ;  /* 0x0000000714147c10 */ /* 0x000fe2000ff5e0ff */
[----:B-1----:R-:W-:Y:S01]  /*30270*/  IMAD.MOV.U32 R12, RZ, RZ, R15 ;  /* 0x000000ffff0c7224 */ /* 0x002fe200078e000f */
[----:B------:R-:W-:Y:S01]  /*30280*/  MOV R13, R22 ;  /* 0x00000016000d7202 */ /* 0x000fe20000000f00 */
[----:B-----5:R-:W5:Y:S04]  /*30290*/  LDL.LU R15, [R1+0x97c] ;  /* 0x00097c00010f7983 */ /* 0x020f680000300800 */
[----:B------:R-:W5:Y:S01]  /*302a0*/  LDL.LU R22, [R1+0x984] ;  /* 0x0009840001167983 */ /* 0x000f620000300800 */
[----:B------:R-:W-:-:S03]  /*302b0*/  IADD3 R23, P3, R23, UR7, RZ ;  /* 0x0000000717177c10 */ /* 0x000fc6000ff7e0ff */
[----:B------:R1:W-:Y:S04]  /*302c0*/  STL [R1+0x7fc], R20 ;  /* 0x0007fc1401007387 */ /* 0x0003e80000100800 */
[----:B------:R1:W-:Y:S01]  /*302d0*/  LDGSTS.E [R2+0x2a80], [R12.64], P0 ;  /* 0x02a800000c027fae */ /* 0x0003e20008121848 */
[----:B------:R-:W-:Y:S02]  /*302e0*/  IADD3.X R27, R27, UR6, RZ, P2, !PT ;  /* 0x000000061b1b7c10 */ /* 0x000fe400097fe4ff */
[----:B------:R-:W-:-:S03]  /*302f0*/  IADD3.X R25, R25, UR6, RZ, P3, !PT ;  /* 0x0000000619197c10 */ /* 0x000fc60009ffe4ff */
[----:B------:R1:W-:Y:S02]  /*30300*/  STL [R1+0x7f8], R27 ;  /* 0x0007f81b01007387 */ /* 0x0003e40000100800 */
[----:B-1----:R-:W-:Y:S02]  /*30310*/  IMAD.MOV.U32 R12, RZ, RZ, R20 ;  /* 0x000000ffff0c7224 */ /* 0x002fe400078e0014 */
[----:B------:R-:W-:Y:S01]  /*30320*/  STL [R1+0x804], R23 ;  /* 0x0008041701007387 */ /* 0x000fe20000100800 */
[----:B------:R-:W-:-:S03]  /*30330*/  IMAD.MOV.U32 R13, RZ, RZ, R27 ;  /* 0x000000ffff0d7224 */ /* 0x000fc600078e001b */
[----:B------:R-:W5:Y:S04]  /*30340*/  LDL.LU R20, [R1+0x978] ;  /* 0x0009780001147983 */ /* 0x000f680000300800 */
[----:B------:R1:W-:Y:S04]  /*30350*/  STL [R1+0x800], R25 ;  /* 0x0008001901007387 */ /* 0x0003e80000100800 */
[----:B------:R-:W5:Y:S04]  /*30360*/  LDL.LU R27, [R1+0x980] ;  /* 0x00098000011b7983 */ /* 0x000f680000300800 */
[----:B------:R1:W-:Y:S02]  /*30370*/  LDGSTS.E [R2+0x3200], [R12.64], P1 ;  /* 0x032000000c027fae */ /* 0x0003e40008921848 */
[----:B-1----:R-:W-:Y:S01]  /*30380*/  MOV R12, R23 ;  /* 0x00000017000c7202 */ /* 0x002fe20000000f00 */
[----:B------:R-:W-:-:S02]  /*30390*/  IMAD.MOV.U32 R13, RZ, RZ, R25 ;  /* 0x000000ffff0d7224 */ /* 0x000fc400078e0019 */
[----:B------:R-:W5:Y:S04]  /*303a0*/  LDL.LU R25, [R1+0x9fc] ;  /* 0x0009fc0001197983 */ /* 0x000f680000300800 */
[----:B------:R-:W5:Y:S04]  /*303b0*/  LDL.LU R23, [R1+0xa04] ;  /* 0x000a040001177983 */ /* 0x000f680000300800 */
[----:B------:R1:W-:Y:S01]  /*303c0*/  LDGSTS.E [R2+0x3280], [R12.64], P0 ;  /* 0x032800000c027fae */ /* 0x0003e20008121848 */
[----:B---3--:R-:W-:-:S05]  /*303d0*/  IADD3 R26, P2, R26, UR7, RZ ;  /* 0x000000071a1a7c10 */ /* 0x008fca000ff5e0ff */
        /* <DEDUP_REMOVED lines=8> */
[----:B---3--:R-:W3:Y:S04]  /*30460*/  LDL.LU R29, [R1+0x9f8] ;  /* 0x0009f800011d7983 */ /* 0x008ee80000300800 */
[----:B------:R-:W-:Y:S04]  /*30470*/  STL [R1+0x880], R40 ;  /* 0x0008802801007387 */ /* 0x000fe80000100800 */
[----:B------:R-:W3:Y:S01]  /*30480*/  LDL.LU R26, [R1+0xa00] ;  /* 0x000a0000011a7983 */ /* 0x000ee20000300800 */
[----:B--2---:R-:W-:-:S03]  /*30490*/  IADD3 R3, P2, R3, UR7, RZ ;  /* 0x0000000703037c10 */ /* 0x004fc6000ff5e0ff */
[----:B------:R1:W-:Y:S01]  /*304a0*/  LDGSTS.E [R2+0x3a00], [R12.64], P1 ;  /* 0x03a000000c027fae */ /* 0x0003e20008921848 */
[----:B------:R-:W-:-:S03]  /*304b0*/  IADD3 R18, P3, R18, UR7, RZ ;  /* 0x0000000712127c10 */ /* 0x000fc6000ff7e0ff */
[----:B------:R-:W-:Y:S01]  /*304c0*/  STL [R1+0x8fc], R3 ;  /* 0x0008fc0301007387 */ /* 0x000fe20000100800 */
[----:B-1----:R-:W-:Y:S02]  /*304d0*/  IMAD.MOV.U32 R12, RZ, RZ, R31 ;  /* 0x000000ffff0c7224 */ /* 0x002fe400078e001f */
[----:B------:R-:W-:-:S05]  /*304e0*/  IMAD.MOV.U32 R13, RZ, RZ, R40 ;  /* 0x000000ffff0d7224 */ /* 0x000fca00078e0028 */
[----:B------:R1:W-:Y:S02]  /*304f0*/  LDGSTS.E [R2+0x3a80], [R12.64], P0 ;  /* 0x03a800000c027fae */ /* 0x0003e40008121848 */
[----:B-1----:R-:W-:Y:S02]  /*30500*/  MOV R12, R3 ;  /* 0x00000003000c7202 */ /* 0x002fe40000000f00 */
[----:B----4-:R-:W-:-:S05]  /*30510*/  IADD3.X R28, R28, UR6, RZ, P2, !PT ;  /* 0x000000061c1c7c10 */ /* 0x010fca00097fe4ff */
        /* <DEDUP_REMOVED lines=8> */
[----:B--2---:R-:W-:-:S02]  /*305a0*/  MOV R13, R30 ;  /* 0x0000001e000d7202 */ /* 0x004fc40000000f00 */
[----:B-----5:R-:W-:Y:S01]  /*305b0*/  IADD3 R15, P2, R15, UR7, RZ ;  /* 0x000000070f0f7c10 */ /* 0x020fe2000ff5e0ff */
[----:B-1----:R-:W2:Y:S01]  /*305c0*/  LDL.LU R30, [R1+0xa78] ;  /* 0x000a7800011e7983 */ /* 0x002ea20000300800 */
[----:B------:R-:W-:Y:S01]  /*305d0*/  IMAD.MOV.U32 R12, RZ, RZ, R18 ;  /* 0x000000ffff0c7224 */ /* 0x000fe200078e0012 */
[----:B------:R-:W-:Y:S02]  /*305e0*/  IADD3 R22, P3, R22, UR7, RZ ;  /* 0x0000000716167c10 */ /* 0x000fe4000ff7e0ff */
[----:B------:R-:W5:Y:S04]  /*305f0*/  LDL.LU R18, [R1+0xa80] ;  /* 0x000a800001127983 */ /* 0x000f680000300800 */
[----:B------:R1:W-:Y:S04]  /*30600*/  LDGSTS.E [R2+0x4280], [R12.64], P0 ;  /* 0x042800000c027fae */ /* 0x0003e80008121848 */
[----:B------:R-:W-:Y:S01]  /*30610*/  STL [R1+0x97c], R15 ;  /* 0x00097c0f01007387 */ /* 0x000fe20000100800 */
[----:B-1----:R-:W-:Y:S01]  /*30620*/  IMAD.MOV.U32 R12, RZ, RZ, R15 ;  /* 0x000000ffff0c7224 */ /* 0x002fe200078e000f */
[----:B------:R-:W-:-:S05]  /*30630*/  IADD3.X R20, R20, UR6, RZ, P2, !PT ;  /* 0x0000000614147c10 */ /* 0x000fca00097fe4ff */
        /* <DEDUP_REMOVED lines=8> */
[----:B------:R-:W-:Y:S01]  /*306c0*/  IMAD.MOV.U32 R13, RZ, RZ, R27 ;  /* 0x000000ffff0d7224 */ /* 0x000fe200078e001b */
[----:B------:R-:W-:-:S02]  /*306d0*/  IADD3 R25, P2, R25, UR7, RZ ;  /* 0x0000000719197c10 */ /* 0x000fc4000ff5e0ff */
[----:B-1----:R-:W5:Y:S01]  /*306e0*/  LDL.LU R27, [R1+0xaf8] ;  /* 0x000af800011b7983 */ /* 0x002f620000300800 */
[----:B------:R-:W-:Y:S02]  /*306f0*/  IADD3 R23, P3, R23, UR7, RZ ;  /* 0x0000000717177c10 */ /* 0x000fe4000ff7e0ff */
[----:B------:R-:W-:Y:S02]  /*30700*/  MOV R12, R22 ;  /* 0x00000016000c7202 */ /* 0x000fe40000000f00 */
[----:B------:R-:W5:Y:S04]  /*30710*/  LDL.LU R22, [R1+0xb00] ;  /* 0x000b000001167983 */ /* 0x000f680000300800 */
[----:B------:R1:W-:Y:S04]  /*30720*/  STL [R1+0x9fc], R25 ;  /* 0x0009fc1901007387 */ /* 0x0003e80000100800 */
[----:B------:R1:W-:Y:S02]  /*30730*/  LDGSTS.E [R2+0x4a80], [R12.64], P0 ;  /* 0x04a800000c027fae */ /* 0x0003e40008121848 */
[----:B-1----:R-:W-:Y:S01]  /*30740*/  IMAD.MOV.U32 R12, RZ, RZ, R25 ;  /* 0x000000ffff0c7224 */ /* 0x002fe200078e0019 */
[----:B---3--:R-:W-:-:S05]  /*30750*/  IADD3.X R29, R29, UR6, RZ, P2, !PT ;  /* 0x000000061d1d7c10 */ /* 0x008fca00097fe4ff */
        /* <DEDUP_REMOVED lines=21> */
[----:B-----5:R-:W-:Y:S02]  /*308b0*/  IADD3.X R18, R18, UR6, RZ, P3, !PT ;  /* 0x0000000612127c10 */ /* 0x020fe40009ffe4ff */
[----:B------:R1:W-:Y:S01]  /*308c0*/  STL [R1+0xa84], R3 ;  /* 0x000a840301007387 */ /* 0x0003e20000100800 */
[----:B------:R-:W-:-:S03]  /*308d0*/  MOV R12, R28 ;  /* 0x0000001c000c7202 */ /* 0x000fc60000000f00 */
[----:B--2---:R-:W2:Y:S04]  /*308e0*/  LDL.LU R30, [R1+0xbf8] ;  /* 0x000bf800011e7983 */ /* 0x004ea80000300800 */
[----:B------:R4:W-:Y:S04]  /*308f0*/  STL [R1+0xa80], R18 ;  /* 0x000a801201007387 */ /* 0x0009e80000100800 */
[----:B------:R-:W5:Y:S04]  /*30900*/  LDL.LU R28, [R1+0xc00] ;  /* 0x000c0000011c7983 */ /* 0x000f680000300800 */
[----:B------:R1:W-:Y:S02]  /*30910*/  LDGSTS.E [R2+0x5a00], [R12.64], P1 ;  /* 0x05a000000c027fae */ /* 0x0003e40008921848 */
[----:B-1----:R-:W-:Y:S01]  /*30920*/  IMAD.MOV.U32 R12, RZ, RZ, R3 ;  /* 0x000000ffff0c7224 */ /* 0x002fe200078e0003 */
[----:B------:R-:W-:Y:S01]  /*30930*/  MOV R13, R18 ;  /* 0x00000012000d7202 */ /* 0x000fe20000000f00 */
[----:B------:R-:W5:Y:S01]  /*30940*/  LDL.LU R3, [R1+0xc7c] ;  /* 0x000c7c0001037983 */ /* 0x000f620000300800 */
[----:B------:R-:W-:-:S03]  /*30950*/  IADD3 R20, P2, R20, UR7, RZ ;  /* 0x0000000714147c10 */ /* 0x000fc6000ff5e0ff */
[----:B----4-:R-:W4:Y:S04]  /*30960*/  LDL.LU R18, [R1+0xc84] ;  /* 0x000c840001127983 */ /* 0x010f280000300800 */
[----:B------:R1:W-:Y:S01]  /*30970*/  STL [R1+0xafc], R20 ;  /* 0x000afc1401007387 */ /* 0x0003e20000100800 */
[----:B------:R-:W-:-:S03]  /*30980*/  IADD3 R15, P3, R15, UR7, RZ ;  /* 0x000000070f0f7c10 */ /* 0x000fc6000ff7e0ff */
[----:B------:R1:W-:Y:S01]  /*30990*/  LDGSTS.E [R2+0x5a80], [R12.64], P0 ;  /* 0x05a800000c027fae */ /* 0x0003e20008121848 */
[----:B------:R-:W-:-:S05]  /*309a0*/  IADD3.X R27, R27, UR6, RZ, P2, !PT ;  /* 0x000000061b1b7c10 */ /* 0x000fca00097fe4ff */
[----:B------:R1:W-:Y:S01]  /*309b0*/  STL [R1+0xaf8], R27 ;  /* 0x000af81b01007387 */ /* 0x0003e20000100800 */
[----:B------:R-:W-:Y:S01]  /*309c0*/  IADD3.X R22, R22, UR6, RZ, P3, !PT ;  /* 0x0000000616167c10 */ /* 0x000fe20009ffe4ff */
[----:B-1----:R-:W-:Y:S02]  /*309d0*/  IMAD.MOV.U32 R12, RZ, RZ, R20 ;  /* 0x000000ffff0c7224 */ /* 0x002fe400078e0014 */
[----:B------:R-:W-:Y:S01]  /*309e0*/  IMAD.MOV.U32 R13, RZ, RZ, R27 ;  /* 0x000000ffff0d7224 */ /* 0x000fe200078e001b */
[----:B------:R-:W-:Y:S04]  /*309f0*/  STL [R1+0xb04], R15 ;  /* 0x000b040f01007387 */ /* 0x000fe80000100800 */
[----:B------:R-:W4:Y:S04]  /*30a00*/  LDL.LU R20, [R1+0xc78] ;  /* 0x000c780001147983 */ /* 0x000f280000300800 */
[----:B------:R1:W-:Y:S04]  /*30a10*/  STL [R1+0xb00], R22 ;  /* 0x000b001601007387 */ /* 0x0003e80000100800 */
[----:B------:R1:W-:Y:S04]  /*30a20*/  LDGSTS.E [R2+0x6200], [R12.64], P1 ;  /* 0x062000000c027fae */ /* 0x0003e80008921848 */
[----:B------:R-:W4:Y:S01]  /*30a30*/  LDL.LU R27, [R1+0xc80] ;  /* 0x000c8000011b7983 */ /* 0x000f220000300800 */
[----:B-1----:R-:W-:Y:S01]  /*30a40*/  MOV R12, R15 ;  /* 0x0000000f000c7202 */ /* 0x002fe20000000f00 */
[----:B------:R-:W-:-:S02]  /*30a50*/  IMAD.MOV.U32 R13, RZ, RZ, R22 ;  /* 0x000000ffff0d7224 */ /* 0x000fc400078e0016 */
[----:B------:R-:W4:Y:S04]  /*30a60*/  LDL.LU R22, [R1+0x50c] ;  /* 0x00050c0001167983 */ /* 0x000f280000300800 */
[----:B------:R1:W-:Y:S04]  /*30a70*/  LDGSTS.E [R2+0x6280], [R12.64], P0 ;  /* 0x062800000c027fae */ /* 0x0003e80008121848 */
[----:B------:R-:W4:Y:S01]  /*30a80*/  LDL.LU R15, [R1+0x514] ;  /* 0x00051400010f7983 */ /* 0x000f220000300800 */
[----:B---3--:R-:W-:-:S05]  /*30a90*/  IADD3 R31, P2, R31, UR7, RZ ;  /* 0x000000071f1f7c10 */ /* 0x008fca000ff5e0ff */
[----:B-1----:R-:W-:Y:S01]  /*30aa0*/  IMAD.MOV.U32 R12, RZ, RZ, R31 ;  /* 0x000000ffff0c7224 */ /* 0x002fe200078e001f */
[----:B------:R-:W-:Y:S02]  /*30ab0*/  IADD3 R25, P3, R25, UR7, RZ ;  /* 0x0000000719197c10 */ /* 0x000fe4000ff7e0ff */
        /* <DEDUP_REMOVED lines=8> */
[----:B-1----:R-:W-:-:S03]  /*30b40*/  IMAD.MOV.U32 R13, RZ, RZ, R26 ;  /* 0x000000ffff0d7224 */ /* 0x002fc600078e001a */
[----:B---3--:R-:W3:Y:S01]  /*30b50*/  LDL.LU R26, [R1+0x508] ;  /* 0x00050800011a7983 */ /* 0x008ee20000300800 */
[----:B------:R-:W-:Y:S01]  /*30b60*/  IADD3 R29, P2, R29, UR7, RZ ;  /* 0x000000071d1d7c10 */ /* 0x000fe2000ff5e0ff */
[----:B------:R-:W-:Y:S01]  /*30b70*/  IMAD.MOV.U32 R12, RZ, RZ, R25 ;  /* 0x000000ffff0c7224 */ /* 0x000fe200078e0019 */
[----:B------:R-:W-:Y:S01]  /*30b80*/  IADD3 R23, P3, R23, UR7, RZ ;  /* 0x0000000717177c10 */ /* 0x000fe2000ff7e0ff */
[----:B------:R-:W3:Y:S04]  /*30b90*/  LDL.LU R25, [R1+0x510] ;  /* 0x0005100001197983 */ /* 0x000ee80000300800 */
[----:B------:R1:W-:Y:S04]  /*30ba0*/  LDGSTS.E [R2+0x6a80], [R12.64], P0 ;  /* 0x06a800000c027fae */ /* 0x0003e80008121848 */
[----:B------:R-:W-:Y:S01]  /*30bb0*/  STL [R1+0xbfc], R29 ;  /* 0x000bfc1d01007387 */ /* 0x000fe20000100800 */
[----:B-1----:R-:W-:-:S02]  /*30bc0*/  MOV R12, R29 ;  /* 0x0000001d000c7202 */ /* 0x002fc40000000f00 */
[----:B--2---:R-:W-:-:S05]  /*30bd0*/  IADD3.X R30, R30, UR6, RZ, P2, !PT ;  /* 0x000000061e1e7c10 */ /* 0x004fca00097fe4ff */
[----:B------:R-:W-:Y:S01]  /*30be0*/  IMAD.MOV.U32 R13, RZ, RZ, R30 ;  /* 0x000000ffff0d7224 */ /* 0x000fe200078e001e */
[----:B-----5:R-:W-:Y:S01]  /*30bf0*/  IADD3.X R28, R28, UR6, RZ, P3, !PT ;  /* 0x000000061c1c7c10 */ /* 0x020fe20009ffe4ff */
[----:B------:R-:W-:Y:S04]  /*30c00*/  STL [R1+0xbf8], R30 ;  /* 0x000bf81e01007387 */ /* 0x000fe80000100800 */
[----:B------:R-:W-:Y:S04]  /*30c10*/  STL [R1+0xc04], R23 ;  /* 0x000c041701007387 */ /* 0x000fe80000100800 */
[----:B------:R1:W-:Y:S04]  /*30c20*/  LDGSTS.E [R2+0x7200], [R12.64], P1 ;  /* 0x072000000c027fae */ /* 0x0003e80008921848 */
[----:B------:R2:W-:Y:S01]  /*30c30*/  STL [R1+0xc00], R28 ;  /* 0x000c001c01007387 */ /* 0x0005e20000100800 */
[----:B-1----:R-:W-:Y:S01]  /*30c40*/  MOV R13, R28 ;  /* 0x0000001c000d7202 */ /* 0x002fe20000000f00 */
[----:B------:R-:W-:-:S02]  /*30c50*/  IMAD.MOV.U32 R12, RZ, RZ, R23 ;  /* 0x000000ffff0c7224 */ /* 0x000fc400078e0017 */
[----:B--2---:R-:W2:Y:S01]  /*30c60*/  LDL.LU R28, [R1+0x588] ;  /* 0x00058800011c7983 */ /* 0x004ea20000300800 */
[----:B------:R-:W-:-:S03]  /*30c70*/  IADD3 R3, P2, R3, UR7, RZ ;  /* 0x0000000703037c10 */ /* 0x000fc6000ff5e0ff */
[----:B------:R-:W5:Y:S01]  /*30c80*/  LDL.LU R23, [R1+0x58c] ;  /* 0x00058c0001177983 */ /* 0x000f620000300800 */
[----:B----4-:R-:W-:-:S03]  /*30c90*/  IADD3 R18, P3, R18, UR7, RZ ;  /* 0x0000000712127c10 */ /* 0x010fc6000ff7e0ff */
[----:B------:R-:W4:Y:S04]  /*30ca0*/  LDL.LU R31, [R1+0x590] ;  /* 0x00059000011f7983 */ /* 0x000f280000300800 */
[----:B------:R-:W4:Y:S04]  /*30cb0*/  LDL.LU R30, [R1+0x594] ;  /* 0x00059400011e7983 */ /* 0x000f280000300800 */
[----:B------:R1:W-:Y:S04]  /*30cc0*/  LDGSTS.E [R2+0x7280], [R12.64], P0 ;  /* 0x072800000c027fae */ /* 0x0003e80008121848 */
[----:B------:R1:W-:Y:S01]  /*30cd0*/  STL [R1+0xc7c], R3 ;  /* 0x000c7c0301007387 */ /* 0x0003e20000100800 */
[----:B------:R-:W-:Y:S01]  /*30ce0*/  IADD3.X R20, R20, UR6, RZ, P2, !PT ;  /* 0x0000000614147c10 */ /* 0x000fe200097fe4ff */
[----:B-1----:R-:W-:-:S04]  /*30cf0*/  IMAD.MOV.U32 R12, RZ, RZ, R3 ;  /* 0x000000ffff0c7224 */ /* 0x002fc800078e0003 */
[----:B------:R-:W-:Y:S01]  /*30d00*/  IMAD.MOV.U32 R13, RZ, RZ, R20 ;  /* 0x000000ffff0d7224 */ /* 0x000fe200078e0014 */
[----:B------:R1:W-:Y:S04]  /*30d10*/  STL [R1+0xc78], R20 ;  /* 0x000c781401007387 */ /* 0x0003e80000100800 */
[----:B------:R-:W-:Y:S01]  /*30d20*/  STL [R1+0xc84], R18 ;  /* 0x000c841201007387 */ /* 0x000fe20000100800 */
[----:B------:R-:W-:-:S03]  /*30d30*/  IADD3.X R27, R27, UR6, RZ, P3, !PT ;  /* 0x000000061b1b7c10 */ /* 0x000fc60009ffe4ff */
[----:B------:R-:W4:Y:S04]  /*30d40*/  LDL.LU R3, [R1+0x60c] ;  /* 0x00060c0001037983 */ /* 0x000f280000300800 */
[----:B------:R1:W-:Y:S04]  /*30d50*/  STL [R1+0xc80], R27 ;  /* 0x000c801b01007387 */ /* 0x0003e80000100800 */
[----:B------:R1:W-:Y:S01]  /*30d60*/  LDGSTS.E [R2+0x7a00], [R12.64], P1 ;  /* 0x07a000000c027fae */ /* 0x0003e20008921848 */
[----:B------:R-:W-:-:S03]  /*30d70*/  IADD3 R22, P2, R22, UR7, RZ ;  /* 0x0000000716167c10 */ /* 0x000fc6000ff5e0ff */
[----:B-1----:R-:W4:Y:S01]  /*30d80*/  LDL.LU R20, [R1+0x614] ;  /* 0x0006140001147983 */ /* 0x002f220000300800 */
[----:B------:R-:W-:Y:S01]  /*30d90*/  IMAD.MOV.U32 R13, RZ, RZ, R27 ;  /* 0x000000ffff0d7224 */ /* 0x000fe200078e001b */
[----:B------:R-:W-:Y:S02]  /*30da0*/  MOV R12, R18 ;  /* 0x00000012000c7202 */ /* 0x000fe40000000f00 */
[----:B------:R-:W4:Y:S01]  /*30db0*/  LDL.LU R27, [R1+0x608] ;  /* 0x00060800011b7983 */ /* 0x000f220000300800 */
[----:B------:R-:W-:Y:S02]  /*30dc0*/  IADD3 R15, P3, R15, UR7, RZ ;  /* 0x000000070f0f7c10 */ /* 0x000fe4000ff7e0ff */
[----:B------:R-:W-:Y:S01]  /*30dd0*/  LOP3.LUT R18, R24, 0x30, RZ, 0x3c, !PT ;  /* 0x0000003018127812 */ /* 0x000fe200078e3cff */
[----:B------:R-:W4:Y:S04]  /*30de0*/  LDL.LU R29, [R1+0x610] ;  /* 0x00061000011d7983 */ /* 0x000f280000300800 */
[----:B------:R1:W-:Y:S04]  /*30df0*/  LDGSTS.E [R2+0x7a80], [R12.64], P0 ;  /* 0x07a800000c027fae */ /* 0x0003e80008121848 */
[----:B------:R3:W-:Y:S04]  /*30e00*/  STL [R1+0x50c], R22 ;  /* 0x00050c1601007387 */ /* 0x0007e80000100800 */
[----:B------:R-:W-:Y:S01]  /*30e10*/  STL [R1+0x514], R15 ;  /* 0x0005140f01007387 */ /* 0x000fe20000100800 */
[----:B-1----:R-:W-:-:S05]  /*30e20*/  IMAD.U32 R2, RZ, RZ, UR5 ;  /* 0x00000005ff027e24 */ /* 0x002fca000f8e00ff */
[----:B------:R-:W-:Y:S01]  /*30e30*/  LEA R2, R2, R18, 0xf ;  /* 0x0000001202027211 */ /* 0x000fe200078e78ff */
[----:B------:R-:W-:Y:S01]  /*30e40*/  IMAD.MOV.U32 R12, RZ, RZ, R22 ;  /* 0x000000ffff0c7224 */ /* 0x000fe200078e0016 */
[----:B---3--:R-:W-:-:S05]  /*30e50*/  IADD3.X R26, R26, UR6, RZ, P2, !PT ;  /* 0x000000061a1a7c10 */ /* 0x008fca00097fe4ff */
[----:B------:R1:W-:Y:S04]  /*30e60*/  STL [R1+0x508], R26 ;  /* 0x0005081a01007387 */ /* 0x0003e80000100800 */
[----:B------:R-:W3:Y:S04]  /*30e70*/  LDL.LU R18, [R1+0x68c] ;  /* 0x00068c0001127983 */ /* 0x000ee80000300800 */
[----:B------:R-:W3:Y:S04]  /*30e80*/  LDL.LU R24, [R1+0x694] ;  /* 0x0006940001187983 */ /* 0x000ee80000300800 */
[----:B------:R-:W3:Y:S01]  /*30e90*/  LDL.LU R22, [R1+0x688] ;  /* 0x0006880001167983 */ /* 0x000ee20000300800 */
[----:B------:R-:W-:-:S03]  /*30ea0*/  IMAD.MOV.U32 R13, RZ, RZ, R26 ;  /* 0x000000ffff0d7224 */ /* 0x000fc600078e001a */
[----:B-1----:R-:W3:Y:S01]  /*30eb0*/  LDL.LU R26, [R1+0x690] ;  /* 0x00069000011a7983 */ /* 0x002ee20000300800 */
[----:B------:R-:W-:-:S03]  /*30ec0*/  IADD3.X R25, R25, UR6, RZ, P3, !PT ;  /* 0x0000000619197c10 */ /* 0x000fc60009ffe4ff */
[----:B------:R1:W-:Y:S04]  /*30ed0*/  LDGSTS.E [R2+0x300], [R12.64], P1 ;  /* 0x003000000c027fae */ /* 0x0003e80008921848 */
[----:B------:R1:W-:Y:S02]  /*30ee0*/  STL [R1+0x510], R25 ;  /* 0x0005101901007387 */ /* 0x0003e40000100800 */
[----:B-1----:R-:W-:Y:S01]  /*30ef0*/  MOV R12, R15 ;  /* 0x0000000f000c7202 */ /* 0x002fe20000000f00 */
[----:B------:R-:W-:Y:S02]  /*30f00*/  IMAD.MOV.U32 R13, RZ, RZ, R25 ;  /* 0x000000ffff0d7224 */ /* 0x000fe400078e0019 */
[----:B------:R-:W3:Y:S04]  /*30f10*/  LDL.LU R25, [R1+0x70c] ;  /* 0x00070c0001197983 */ /* 0x000ee80000300800 */
[----:B------:R-:W3:Y:S04]  /*30f20*/  LDL.LU R15, [R1+0x714] ;  /* 0x00071400010f7983 */ /* 0x000ee80000300800 */
[----:B------:R1:W-:Y:S01]  /*30f30*/  LDGSTS.E [R2+0x380], [R12.64], P0 ;  /* 0x003800000c027fae */ /* 0x0003e20008121848 */
[----:B-----5:R-:W-:-:S04]  /*30f40*/  IADD3 R23, P2, R23, UR7, RZ ;  /* 0x0000000717177c10 */ /* 0x020fc8000ff5e0ff */
[----:B--2---:R-:W-:Y:S01]  /*30f50*/  IADD3.X R28, R28, UR6, RZ, P2, !PT ;  /* 0x000000061c1c7c10 */ /* 0x004fe200097fe4ff */
[----:B------:R-:W-:Y:S01]  /*30f60*/  STL [R1+0x58c], R23 ;  /* 0x00058c1701007387 */ /* 0x000fe20000100800 */
[----:B----4-:R-:W-:-:S03]  /*30f70*/  IADD3 R30, P3, R30, UR7, RZ ;  /* 0x000000071e1e7c10 */ /* 0x010fc6000ff7e0ff */
[----:B------:R2:W-:Y:S01]  /*30f80*/  STL [R1+0x588], R28 ;  /* 0x0005881c01007387 */ /* 0x0005e20000100800 */
[----:B-1----:R-:W-:Y:S02]  /*30f90*/  MOV R13, R28 ;  /* 0x0000001c000d7202 */ /* 0x002fe40000000f00 */
[----:B------:R-:W-:Y:S01]  /*30fa0*/  IADD3.X R31, R31, UR6, RZ, P3, !PT ;  /* 0x000000061f1f7c10 */ /* 0x000fe20009ffe4ff */
[----:B------:R-:W-:Y:S01]  /*30fb0*/  STL [R1+0x594], R30 ;  /* 0x0005941e01007387 */ /* 0x000fe20000100800 */
[----:B------:R-:W-:-:S03]  /*30fc0*/  IMAD.MOV.U32 R12, RZ, RZ, R23 ;  /* 0x000000ffff0c7224 */ /* 0x000fc600078e0017 */
[----:B--2---:R-:W2:Y:S04]  /*30fd0*/  LDL.LU R28, [R1+0x708] ;  /* 0x00070800011c7983 */ /* 0x004ea80000300800 */
[----:B------:R-:W-:Y:S04]  /*30fe0*/  STL [R1+0x590], R31 ;  /* 0x0005901f01007387 */ /* 0x000fe80000100800 */
[----:B------:R-:W4:Y:S04]  /*30ff0*/  LDL.LU R23, [R1+0x710] ;  /* 0x0007100001177983 */ /* 0x000f280000300800 */
[----:B------:R1:W-:Y:S01]  /*31000*/  LDGSTS.E [R2+0xb00], [R12.64], P1 ;  /* 0x00b000000c027fae */ /* 0x0003e20008921848 */
[----:B------:R-:W-:Y:S01]  /*31010*/  IADD3 R3, P2, R3, UR7, RZ ;  /* 0x0000000703037c10 */ /* 0x000fe2000ff5e0ff */
[----:B-1----:R-:W-:-:S02]  /*31020*/  IMAD.MOV.U32 R12, RZ, RZ, R30 ;  /* 0x000000ffff0c7224 */ /* 0x002fc400078e001e */
[----:B------:R-:W-:Y:S01]  /*31030*/  IMAD.MOV.U32 R13, RZ, RZ, R31 ;  /* 0x000000ffff0d7224 */ /* 0x000fe200078e001f */
[----:B------:R-:W-:-:S04]  /*31040*/  IADD3 R20, P3, R20, UR7, RZ ;  /* 0x0000000714147c10 */ /* 0x000fc8000ff7e0ff */
[----:B------:R1:W-:Y:S04]  /*31050*/  LDGSTS.E [R2+0xb80], [R12.64], P0 ;  /* 0x00b800000c027fae */ /* 0x0003e80008121848 */
[----:B------:R-:W-:Y:S01]  /*31060*/  STL [R1+0x60c], R3 ;  /* 0x00060c0301007387 */ /* 0x000fe20000100800 */
[----:B------:R-:W-:Y:S02]  /*31070*/  IADD3.X R27, R27, UR6, RZ, P2, !PT ;  /* 0x000000061b1b7c10 */ /* 0x000fe400097fe4ff */
[----:B-1----:R-:W-:Y:S02]  /*31080*/  MOV R12, R3 ;  /* 0x00000003000c7202 */ /* 0x002fe40000000f00 */
[----:B------:R-:W-:Y:S01]  /*31090*/  IADD3.X R29, R29, UR6, RZ, P3, !PT ;  /* 0x000000061d1d7c10 */ /* 0x000fe20009ffe4ff */
[----:B------:R-:W-:Y:S01]  /*310a0*/  IMAD.MOV.U32 R13, RZ, RZ, R27 ;  /* 0x000000ffff0d7224 */ /* 0x000fe200078e001b */
[----:B------:R1:W-:Y:S04]  /*310b0*/  STL [R1+0x608], R27 ;  /* 0x0006081b01007387 */ /* 0x0003e80000100800 */
[----:B------:R-:W-:Y:S04]  /*310c0*/  STL [R1+0x614], R20 ;  /* 0x0006141401007387 */ /* 0x000fe80000100800 */
[----:B------:R5:W-:Y:S04]  /*310d0*/  LDGSTS.E [R2+0x1300], [R12.64], P1 ;  /* 0x013000000c027fae */ /* 0x000be80008921848 */
[----:B-1----:R-:W4:Y:S04]  /*310e0*/  LDL.LU R27, [R1+0x78c] ;  /* 0x00078c00011b7983 */ /* 0x002f280000300800 */
[----:B------:R1:W-:Y:S04]  /*310f0*/  STL [R1+0x610], R29 ;  /* 0x0006101d01007387 */ /* 0x0003e80000100800 */
[----:B------:R-:W4:Y:S01]  /*31100*/  LDL.LU R3, [R1+0x794] ;  /* 0x0007940001037983 */ /* 0x000f220000300800 */
[----:B-----5:R-:W-:Y:S01]  /*31110*/  MOV R13, R29 ;  /* 0x0000001d000d7202 */ /* 0x020fe20000000f00 */
[----:B------:R-:W-:-:S02]  /*31120*/  IMAD.MOV.U32 R12, RZ, RZ, R20 ;  /* 0x000000ffff0c7224 */ /* 0x000fc400078e0014 */
[----:B-1----:R-:W4:Y:S04]  /*31130*/  LDL.LU R29, [R1+0x788] ;  /* 0x00078800011d7983 */ /* 0x002f280000300800 */
[----:B------:R-:W4:Y:S04]  /*31140*/  LDL.LU R20, [R1+0x790] ;  /* 0x0007900001147983 */ /* 0x000f280000300800 */
[----:B------:R1:W-:Y:S01]  /*31150*/  LDGSTS.E [R2+0x1380], [R12.64], P0 ;  /* 0x013800000c027fae */ /* 0x0003e20008121848 */
[----:B---3--:R-:W-:Y:S02]  /*31160*/  IADD3 R18, P2, R18, UR7, RZ ;  /* 0x0000000712127c10 */ /* 0x008fe4000ff5e0ff */
[----:B------:R-:W-:-:S02]  /*31170*/  IADD3 R24, P3, R24, UR7, RZ ;  /* 0x0000000718187c10 */ /* 0x000fc4000ff7e0ff */
[----:B------:R-:W-:Y:S01]  /*31180*/  IADD3.X R22, R22, UR6, RZ, P2, !PT ;  /* 0x0000000616167c10 */ /* 0x000fe200097fe4ff */
[----:B------:R-:W-:Y:S01]  /*31190*/  STL [R1+0x68c], R18 ;  /* 0x00068c1201007387 */ /* 0x000fe20000100800 */
[----:B-1----:R-:W-:Y:S01]  /*311a0*/  IMAD.MOV.U32 R12, RZ, RZ, R18 ;  /* 0x000000ffff0c7224 */ /* 0x002fe200078e0012 */
[----:B------:R-:W-:Y:S02]  /*311b0*/  IADD3.X R26, R26, UR6, RZ, P3, !PT ;  /* 0x000000061a1a7c10 */ /* 0x000fe40009ffe4ff */
[----:B------:R-:W-:Y:S01]  /*311c0*/  IMAD.MOV.U32 R13, RZ, RZ, R22 ;  /* 0x000000ffff0d7224 */ /* 0x000fe200078e0016 */
[----:B------:R1:W-:Y:S04]  /*311d0*/  STL [R1+0x688], R22 ;  /* 0x0006881601007387 */ /* 0x0003e80000100800 */
[----:B------:R-:W-:Y:S04]  /*311e0*/  STL [R1+0x694], R24 ;  /* 0x0006941801007387 */ /* 0x000fe80000100800 */
[----:B------:R3:W-:Y:S04]  /*311f0*/  LDGSTS.E [R2+0x1b00], [R12.64], P1 ;  /* 0x01b000000c027fae */ /* 0x0007e80008921848 */
[----:B-1----:R-:W5:Y:S04]  /*31200*/  LDL.LU R22, [R1+0x80c] ;  /* 0x00080c0001167983 */ /* 0x002f680000300800 */
[----:B------:R1:W-:Y:S04]  /*31210*/  STL [R1+0x690], R26 ;  /* 0x0006901a01007387 */ /* 0x0003e80000100800 */
[----:B------:R-:W5:Y:S01]  /*31220*/  LDL.LU R18, [R1+0x814] ;  /* 0x0008140001127983 */ /* 0x000f620000300800 */
[----:B---3--:R-:W-:-:S03]  /*31230*/  IMAD.MOV.U32 R13, RZ, RZ, R26 ;  /* 0x000000ffff0d7224 */ /* 0x008fc600078e001a */
[----:B-1----:R-:W3:Y:S01]  /*31240*/  LDL.LU R26, [R1+0x808] ;  /* 0x00080800011a7983 */ /* 0x002ee20000300800 */
[----:B------:R-:W-:-:S03]  /*31250*/  MOV R12, R24 ;  /* 0x00000018000c7202 */ /* 0x000fc60000000f00 */
[----:B------:R-:W3:Y:S01]  /*31260*/  LDL.LU R24, [R1+0x810] ;  /* 0x0008100001187983 */ /* 0x000ee20000300800 */
[----:B------:R-:W-:Y:S02]  /*31270*/  IADD3 R25, P2, R25, UR7, RZ ;  /* 0x0000000719197c10 */ /* 0x000fe4000ff5e0ff */
[----:B------:R-:W-:Y:S01]  /*31280*/  IADD3 R15, P3, R15, UR7, RZ ;  /* 0x000000070f0f7c10 */ /* 0x000fe2000ff7e0ff */
[----:B------:R1:W-:Y:S04]  /*31290*/  LDGSTS.E [R2+0x1b80], [R12.64], P0 ;  /* 0x01b800000c027fae */ /* 0x0003e80008121848 */
[----:B------:R2:W-:Y:S01]  /*312a0*/  STL [R1+0x70c], R25 ;  /* 0x00070c1901007387 */ /* 0x0005e20000100800 */
[----:B-1----:R-:W-:Y:S01]  /*312b0*/  IMAD.MOV.U32 R12, RZ, RZ, R25 ;  /* 0x000000ffff0c7224 */ /* 0x002fe200078e0019 */
[----:B--2---:R-:W-:-:S05]  /*312c0*/  IADD3.X R28, R28, UR6, RZ, P2, !PT ;  /* 0x000000061c1c7c10 */ /* 0x004fca00097fe4ff */
[----:B------:R1:W-:Y:S01]  /*312d0*/  STL [R1+0x708], R28 ;  /* 0x0007081c01007387 */ /* 0x0003e20000100800 */
[----:B----4-:R-:W-:-:S03]  /*312e0*/  IADD3.X R23, R23, UR6, RZ, P3, !PT ;  /* 0x0000000617177c10 */ /* 0x010fc60009ffe4ff */
[----:B------:R2:W-:Y:S01]  /*312f0*/  STL [R1+0x714], R15 ;  /* 0x0007140f01007387 */ /* 0x0005e20000100800 */
[----:B------:R-:W-:-:S03]  /*31300*/  MOV R13, R28 ;  /* 0x0000001c000d7202 */ /* 0x000fc60000000f00 */
[----:B------:R-:W4:Y:S04]  /*31310*/  LDL.LU R25, [R1+0x88c] ;  /* 0x00088c0001197983 */ /* 0x000f280000300800 */
[----:B------:R2:W-:Y:S04]  /*31320*/  STL [R1+0x710], R23 ;  /* 0x0007101701007387 */ /* 0x0005e80000100800 */
[----:B------:R-:W4:Y:S04]  /*31330*/  LDL.LU R30, [R1+0x894] ;  /* 0x00089400011e7983 */ /* 0x000f280000300800 */
[----:B-1----:R-:W4:Y:S04]  /*31340*/  LDL.LU R28, [R1+0x888] ;  /* 0x00088800011c7983 */ /* 0x002f280000300800 */
[----:B------:R-:W4:Y:S04]  /*31350*/  LDL.LU R31, [R1+0x890] ;  /* 0x00089000011f7983 */ /* 0x000f280000300800 */
[----:B------:R1:W-:Y:S02]  /*31360*/  LDGSTS.E [R2+0x2300], [R12.64], P1 ;  /* 0x023000000c027fae */ /* 0x0003e40008921848 */
[----:B-1----:R-:W-:-:S02]  /*31370*/  IMAD.MOV.U32 R12, RZ, RZ, R15 ;  /* 0x000000ffff0c7224 */ /* 0x002fc400078e000f */
[----:B------:R-:W-:Y:S01]  /*31380*/  IMAD.MOV.U32 R13, RZ, RZ, R23 ;  /* 0x000000ffff0d7224 */ /* 0x000fe200078e0017 */
[----:B--2---:R-:W2:Y:S04]  /*31390*/  LDL.LU R15, [R1+0x90c] ;  /* 0x00090c00010f7983 */ /* 0x004ea80000300800 */
[----:B------:R-:W2:Y:S04]  /*313a0*/  LDL.LU R23, [R1+0x914] ;  /* 0x0009140001177983 */ /* 0x000ea80000300800 */
[----:B------:R1:W-:Y:S01]  /*313b0*/  LDGSTS.E [R2+0x2380], [R12.64], P0 ;  /* 0x023800000c027fae */ /* 0x0003e20008121848 */
[----:B------:R-:W-:-:S05]  /*313c0*/  IADD3 R27, P2, R27, UR7, RZ ;  /* 0x000000071b1b7c10 */ /* 0x000fca000ff5e0ff */
[----:B------:R1:W-:Y:S01]  /*313d0*/  STL [R1+0x78c], R27 ;  /* 0x00078c1b01007387 */ /* 0x0003e20000100800 */
[----:B------:R-:W-:Y:S02]  /*313e0*/  IADD3 R3, P3, R3, UR7, RZ ;  /* 0x0000000703037c10 */ /* 0x000fe4000ff7e0ff */
[----:B------:R-:W-:Y:S02]  /*313f0*/  IADD3.X R29, R29, UR6, RZ, P2, !PT ;  /* 0x000000061d1d7c10 */ /* 0x000fe400097fe4ff */
[----:B-1----:R-:W-:Y:S02]  /*31400*/  MOV R12, R27 ;  /* 0x0000001b000c7202 */ /* 0x002fe40000000f00 */
[----:B------:R-:W-:Y:S01]  /*31410*/  IADD3.X R20, R20, UR6, RZ, P3, !PT ;  /* 0x0000000614147c10 */ /* 0x000fe20009ffe4ff */
[----:B------:R1:W-:Y:S04]  /*31420*/  STL [R1+0x788], R29 ;  /* 0x0007881d01007387 */ /* 0x0003e80000100800 */
[----:B------:R1:W-:Y:S01]  /*31430*/  STL [R1+0x794], R3 ;  /* 0x0007940301007387 */ /* 0x0003e20000100800 */
[----:B------:R-:W-:-:S03]  /*31440*/  IMAD.MOV.U32 R13, RZ, RZ, R29 ;  /* 0x000000ffff0d7224 */ /* 0x000fc600078e001d */
[----:B------:R-:W2:Y:S04]  /*31450*/  LDL.LU R27, [R1+0x908] ;  /* 0x00090800011b7983 */ /* 0x000ea80000300800 */
[----:B------:R1:W-:Y:S04]  /*31460*/  STL [R1+0x790], R20 ;  /* 0x0007901401007387 */ /* 0x0003e80000100800 */
[----:B-1----:R-:W2:Y:S04]  /*31470*/  LDL.LU R29, [R1+0x910] ;  /* 0x00091000011d7983 */ /* 0x002ea80000300800 */
[----:B------:R1:W-:Y:S02]  /*31480*/  LDGSTS.E [R2+0x2b00], [R12.64], P1 ;  /* 0x02b000000c027fae */ /* 0x0003e40008921848 */
[----:B-1----:R-:W-:Y:S01]  /*31490*/  IMAD.MOV.U32 R12, RZ, RZ, R3 ;  /* 0x000000ffff0c7224 */ /* 0x002fe200078e0003 */
[----:B------:R-:W-:Y:S01]  /*314a0*/  MOV R13, R20 ;  /* 0x00000014000d7202 */ /* 0x000fe20000000f00 */
[----:B------:R-:W2:Y:S04]  /*314b0*/  LDL.LU R3, [R1+0x98c] ;  /* 0x00098c0001037983 */ /* 0x000ea80000300800 */
[----:B------:R-:W2:Y:S04]  /*314c0*/  LDL.LU R20, [R1+0x994] ;  /* 0x0009940001147983 */ /* 0x000ea80000300800 */
[----:B------:R1:W-:Y:S01]  /*314d0*/  LDGSTS.E [R2+0x2b80], [R12.64], P0 ;  /* 0x02b800000c027fae */ /* 0x0003e20008121848 */
[----:B-----5:R-:W-:-:S05]  /*314e0*/  IADD3 R22, P2, R22, UR7, RZ ;  /* 0x0000000716167c10 */ /* 0x020fca000ff5e0ff */
[----:B------:R5:W-:Y:S01]  /*314f0*/  STL [R1+0x80c], R22 ;  /* 0x00080c1601007387 */ /* 0x000be20000100800 */
[----:B------:R-:W-:Y:S02]  /*31500*/  IADD3 R18, P3, R18, UR7, RZ ;  /* 0x0000000712127c10 */ /* 0x000fe4000ff7e0ff */
[----:B---3--:R-:W-:Y:S01]  /*31510*/  IADD3.X R26, R26, UR6, RZ, P2, !PT ;  /* 0x000000061a1a7c10 */ /* 0x008fe200097fe4ff */
[----:B-1----:R-:W-:Y:S01]  /*31520*/  IMAD.MOV.U32 R12, RZ, RZ, R22 ;  /* 0x000000ffff0c7224 */ /* 0x002fe200078e0016 */
[----:B------:R-:W-:-:S03]  /*31530*/  IADD3.X R24, R24, UR6, RZ, P3, !PT ;  /* 0x0000000618187c10 */ /* 0x000fc60009ffe4ff */
[----:B------:R1:W-:Y:S04]  /*31540*/  STL [R1+0x808], R26 ;  /* 0x0008081a01007387 */ /* 0x0003e80000100800 */
[----:B------:R-:W-:Y:S04]  /*31550*/  STL [R1+0x814], R18 ;  /* 0x0008141201007387 */ /* 0x000fe80000100800 */
[----:B-----5:R-:W3:Y:S01]  /*31560*/  LDL.LU R22, [R1+0x988] ;  /* 0x0009880001167983 */ /* 0x020ee20000300800 */
[----:B------:R-:W-:-:S03]  /*31570*/  IMAD.MOV.U32 R13, RZ, RZ, R26 ;  /* 0x000000ffff0d7224 */ /* 0x000fc600078e001a */
[----:B------:R5:W-:Y:S04]  /*31580*/  STL [R1+0x810], R24 ;  /* 0x0008101801007387 */ /* 0x000be80000100800 */
[----:B-1----:R-:W3:Y:S04]  /*31590*/  LDL.LU R26, [R1+0x990] ;  /* 0x00099000011a7983 */ /* 0x002ee80000300800 */
[----:B------:R1:W-:Y:S02]  /*315a0*/  LDGSTS.E [R2+0x3300], [R12.64], P1 ;  /* 0x033000000c027fae */ /* 0x0003e40008921848 */
[----:B-1----:R-:W-:Y:S01]  /*315b0*/  MOV R12, R18 ;  /* 0x00000012000c7202 */ /* 0x002fe20000000f00 */
[----:B------:R-:W-:-:S02]  /*315c0*/  IMAD.MOV.U32 R13, RZ, RZ, R24 ;  /* 0x000000ffff0d7224 */ /* 0x000fc400078e0018 */
[----:B-----5:R-:W5:Y:S04]  /*315d0*/  LDL.LU R24, [R1+0xa0c] ;  /* 0x000a0c0001187983 */ /* 0x020f680000300800 */
[----:B------:R-:W5:Y:S04]  /*315e0*/  LDL.LU R18, [R1+0xa14] ;  /* 0x000a140001127983 */ /* 0x000f680000300800 */
[----:B------:R1:W-:Y:S01]  /*315f0*/  LDGSTS.E [R2+0x3380], [R12.64], P0 ;  /* 0x033800000c027fae */ /* 0x0003e20008121848 */
[----:B----4-:R-:W-:-:S05]  /*31600*/  IADD3 R25, P2, R25, UR7, RZ ;  /* 0x0000000719197c10 */ /* 0x010fca000ff5e0ff */
[----:B------:R-:W-:Y:S01]  /*31610*/  STL [R1+0x88c], R25 ;  /* 0x00088c1901007387 */ /* 0x000fe20000100800 */
[----:B------:R-:W-:Y:S02]  /*31620*/  IADD3 R30, P3, R30, UR7, RZ ;  /* 0x000000071e1e7c10 */ /* 0x000fe4000ff7e0ff */
[----:B------:R-:W-:Y:S01]  /*31630*/  IADD3.X R28, R28, UR6, RZ, P2, !PT ;  /* 0x000000061c1c7c10 */ /* 0x000fe200097fe4ff */
[----:B-1----:R-:W-:Y:S01]  /*31640*/  IMAD.MOV.U32 R12, RZ, RZ, R25 ;  /* 0x000000ffff0c7224 */ /* 0x002fe200078e0019 */
[----:B------:R-:W-:-:S03]  /*31650*/  IADD3.X R31, R31, UR6, RZ, P3, !PT ;  /* 0x000000061f1f7c10 */ /* 0x000fc60009ffe4ff */
[----:B------:R1:W-:Y:S01]  /*31660*/  STL [R1+0x888], R28 ;  /* 0x0008881c01007387 */ /* 0x0003e20000100800 */
[----:B------:R-:W-:-:S03]  /*31670*/  MOV R13, R28 ;  /* 0x0000001c000d7202 */ /* 0x000fc60000000f00 */
[----:B------:R-:W-:Y:S04]  /*31680*/  STL [R1+0x894], R30 ;  /* 0x0008941e01007387 */ /* 0x000fe80000100800 */
[----:B------:R4:W-:Y:S04]  /*31690*/  LDGSTS.E [R2+0x3b00], [R12.64], P1 ;  /* 0x03b000000c027fae */ /* 0x0009e80008921848 */
[----:B-1----:R-:W5:Y:S04]  /*316a0*/  LDL.LU R28, [R1+0xa08] ;  /* 0x000a0800011c7983 */ /* 0x002f680000300800 */
[----:B------:R-:W-:Y:S01]  /*316b0*/  STL [R1+0x890], R31 ;  /* 0x0008901f01007387 */ /* 0x000fe20000100800 */
[----:B--2---:R-:W-:-:S03]  /*316c0*/  IADD3 R15, P2, R15, UR7, RZ ;  /* 0x000000070f0f7c10 */ /* 0x004fc6000ff5e0ff */
[----:B------:R-:W2:Y:S01]  /*316d0*/  LDL.LU R25, [R1+0xa10] ;  /* 0x000a100001197983 */ /* 0x000ea20000300800 */
[----:B----4-:R-:W-:Y:S02]  /*316e0*/  IMAD.MOV.U32 R12, RZ, RZ, R30 ;  /* 0x000000ffff0c7224 */ /* 0x010fe400078e001e */
[----:B------:R-:W-:Y:S01]  /*316f0*/  IMAD.MOV.U32 R13, RZ, RZ, R31 ;  /* 0x000000ffff0d7224 */ /* 0x000fe200078e001f */
[----:B------:R-:W-:Y:S01]  /*31700*/  IADD3 R23, P3, R23, UR7, RZ ;  /* 0x0000000717177c10 */ /* 0x000fe2000ff7e0ff */
[----:B------:R-:W-:Y:S04]  /*31710*/  STL [R1+0x90c], R15 ;  /* 0x00090c0f01007387 */ /* 0x000fe80000100800 */
[----:B------:R1:W-:Y:S02]  /*31720*/  LDGSTS.E [R2+0x3b80], [R12.64], P0 ;  /* 0x03b800000c027fae */ /* 0x0003e40008121848 */
[----:B-1----:R-:W-:-:S02]  /*31730*/  MOV R12, R15 ;  /* 0x0000000f000c7202 */ /* 0x002fc40000000f00 */
[----:B------:R-:W-:-:S05]  /*31740*/  IADD3.X R27, R27, UR6, RZ, P2, !PT ;  /* 0x000000061b1b7c10 */ /* 0x000fca00097fe4ff */
        /* <DEDUP_REMOVED lines=8> */
[----:B----4-:R-:W-:-:S02]  /*317d0*/  MOV R13, R29 ;  /* 0x0000001d000d7202 */ /* 0x010fc40000000f00 */
[----:B------:R-:W-:Y:S01]  /*317e0*/  IADD3 R3, P2, R3, UR7, RZ ;  /* 0x0000000703037c10 */ /* 0x000fe2000ff5e0ff */
[----:B-1----:R-:W2:Y:S01]  /*317f0*/  LDL.LU R29, [R1+0xa88] ;  /* 0x000a8800011d7983 */ /* 0x002ea20000300800 */
[----:B------:R-:W-:Y:S01]  /*31800*/  IMAD.MOV.U32 R12, RZ, RZ, R23 ;  /* 0x000000ffff0c7224 */ /* 0x000fe200078e0017 */
[----:B------:R-:W-:Y:S02]  /*31810*/  IADD3 R20, P3, R20, UR7, RZ ;  /* 0x0000000714147c10 */ /* 0x000fe4000ff7e0ff */
[----:B------:R-:W2:Y:S04]  /*31820*/  LDL.LU R23, [R1+0xa90] ;  /* 0x000a900001177983 */ /* 0x000ea80000300800 */
        /* <DEDUP_REMOVED lines=12> */
[----:B---3--:R-:W-:-:S03]  /*318f0*/  IMAD.MOV.U32 R13, RZ, RZ, R26 ;  /* 0x000000ffff0d7224 */ /* 0x008fc600078e001a */
[----:B-1----:R-:W3:Y:S01]  /*31900*/  LDL.LU R26, [R1+0xb08] ;  /* 0x000b0800011a7983 */ /* 0x002ee20000300800 */
[----:B------:R-:W-:-:S03]  /*31910*/  MOV R12, R20 ;  /* 0x00000014000c7202 */ /* 0x000fc60000000f00 */
[----:B------:R-:W3:Y:S01]  /*31920*/  LDL.LU R20, [R1+0xb10] ;  /* 0x000b100001147983 */ /* 0x000ee20000300800 */
[----:B-----5:R-:W-:Y:S02]  /*31930*/  IADD3 R24, P2, R24, UR7, RZ ;  /* 0x0000000718187c10 */ /* 0x020fe4000ff5e0ff */
[----:B------:R-:W-:Y:S01]  /*31940*/  IADD3 R18, P3, R18, UR7, RZ ;  /* 0x0000000712127c10 */ /* 0x000fe2000ff7e0ff */
[----:B------:R1:W-:Y:S04]  /*31950*/  LDGSTS.E [R2+0x4b80], [R12.64], P0 ;  /* 0x04b800000c027fae */ /* 0x0003e80008121848 */
[----:B------:R5:W-:Y:S01]  /*31960*/  STL [R1+0xa0c], R24 ;  /* 0x000a0c1801007387 */ /* 0x000be20000100800 */
[----:B-1----:R-:W-:Y:S01]  /*31970*/  IMAD.MOV.U32 R12, RZ, RZ, R24 ;  /* 0x000000ffff0c7224 */ /* 0x002fe200078e0018 */
[----:B------:R-:W-:-:S05]  /*31980*/  IADD3.X R28, R28, UR6, RZ, P2, !PT ;  /* 0x000000061c1c7c10 */ /* 0x000fca00097fe4ff */
[----:B------:R-:W-:Y:S01]  /*31990*/  STL [R1+0xa08], R28 ;  /* 0x000a081c01007387 */ /* 0x000fe20000100800 */
[----:B--2---:R-:W-:-:S03]  /*319a0*/  IADD3.X R25, R25, UR6, RZ, P3, !PT ;  /* 0x0000000619197c10 */ /* 0x004fc60009ffe4ff */
[----:B------:R-:W-:Y:S01]  /*319b0*/  STL [R1+0xa14], R18 ;  /* 0x000a141201007387 */ /* 0x000fe20000100800 */
[----:B------:R-:W-:-:S03]  /*319c0*/  MOV R13, R28 ;  /* 0x0000001c000d7202 */ /* 0x000fc60000000f00 */
[----:B------:R-:W2:Y:S04]  /*319d0*/  LDL.LU R30, [R1+0xb8c] ;  /* 0x000b8c00011e7983 */ /* 0x000ea80000300800 */
[----:B------:R1:W-:Y:S04]  /*319e0*/  STL [R1+0xa10], R25 ;  /* 0x000a101901007387 */ /* 0x0003e80000100800 */
[----:B-----5:R-:W5:Y:S04]  /*319f0*/  LDL.LU R24, [R1+0xb94] ;  /* 0x000b940001187983 */ /* 0x020f680000300800 */
[----:B------:R-:W5:Y:S04]  /*31a00*/  LDL.LU R31, [R1+0xb88] ;  /* 0x000b8800011f7983 */ /* 0x000f680000300800 */
[----:B------:R1:W-:Y:S02]  /*31a10*/  LDGSTS.E [R2+0x5300], [R12.64], P1 ;  /* 0x053000000c027fae */ /* 0x0003e40008921848 */
[----:B-1----:R-:W-:-:S02]  /*31a20*/  IMAD.MOV.U32 R13, RZ, RZ, R25 ;  /* 0x000000ffff0d7224 */ /* 0x002fc400078e0019 */
[----:B------:R-:W5:Y:S01]  /*31a30*/  LDL.LU R25, [R1+0xb90] ;  /* 0x000b900001197983 */ /* 0x000f620000300800 */
[----:B------:R-:W-:-:S03]  /*31a40*/  IMAD.MOV.U32 R12, RZ, RZ, R18 ;  /* 0x000000ffff0c7224 */ /* 0x000fc600078e0012 */
[----:B------:R-:W5:Y:S04]  /*31a50*/  LDL.LU R28, [R1+0xc0c] ;  /* 0x000c0c00011c7983 */ /* 0x000f680000300800 */
[----:B------:R-:W5:Y:S04]  /*31a60*/  LDL.LU R18, [R1+0xc14] ;  /* 0x000c140001127983 */ /* 0x000f680000300800 */
[----:B------:R1:W-:Y:S01]  /*31a70*/  LDGSTS.E [R2+0x5380], [R12.64], P0 ;  /* 0x053800000c027fae */ /* 0x0003e20008121848 */
[----:B------:R-:W-:-:S05]  /*31a80*/  IADD3 R27, P2, R27, UR7, RZ ;  /* 0x000000071b1b7c10 */ /* 0x000fca000ff5e0ff */
[----:B------:R-:W-:Y:S01]  /*31a90*/  STL [R1+0xa8c], R27 ;  /* 0x000a8c1b01007387 */ /* 0x000fe20000100800 */
[----:B------:R-:W-:Y:S02]  /*31aa0*/  IADD3 R15, P3, R15, UR7, RZ ;  /* 0x000000070f0f7c10 */ /* 0x000fe4000ff7e0ff */
[----:B------:R-:W-:-:S05]  /*31ab0*/  IADD3.X R29, R29, UR6, RZ, P2, !PT ;  /* 0x000000061d1d7c10 */ /* 0x000fca00097fe4ff */
[----:B------:R1:W-:Y:S02]  /*31ac0*/  STL [R1+0xa88], R29 ;  /* 0x000a881d01007387 */ /* 0x0003e40000100800 */
[----:B-1----:R-:W-:Y:S01]  /*31ad0*/  IMAD.MOV.U32 R13, RZ, RZ, R29 ;  /* 0x000000ffff0d7224 */ /* 0x002fe200078e001d */
[----:B------:R-:W-:Y:S01]  /*31ae0*/  IADD3.X R23, R23, UR6, RZ, P3, !PT ;  /* 0x0000000617177c10 */ /* 0x000fe20009ffe4ff */
[----:B------:R1:W-:Y:S01]  /*31af0*/  STL [R1+0xa94], R15 ;  /* 0x000a940f01007387 */ /* 0x0003e20000100800 */
[----:B------:R-:W-:-:S03]  /*31b00*/  MOV R12, R27 ;  /* 0x0000001b000c7202 */ /* 0x000fc60000000f00 */
[----:B------:R-:W5:Y:S04]  /*31b10*/  LDL.LU R29, [R1+0xc08] ;  /* 0x000c0800011d7983 */ /* 0x000f680000300800 */
[----:B------:R1:W-:Y:S04]  /*31b20*/  STL [R1+0xa90], R23 ;  /* 0x000a901701007387 */ /* 0x0003e80000100800 */
[----:B------:R-:W5:Y:S04]  /*31b30*/  LDL.LU R27, [R1+0xc10] ;  /* 0x000c1000011b7983 */ /* 0x000f680000300800 */
[----:B------:R1:W-:Y:S02]  /*31b40*/  LDGSTS.E [R2+0x5b00], [R12.64], P1 ;  /* 0x05b000000c027fae */ /* 0x0003e40008921848 */
[----:B-1----:R-:W-:Y:S01]  /*31b50*/  IMAD.MOV.U32 R12, RZ, RZ, R15 ;  /* 0x000000ffff0c7224 */ /* 0x002fe200078e000f */
[----:B------:R-:W-:Y:S01]  /*31b60*/  MOV R13, R23 ;  /* 0x00000017000d7202 */ /* 0x000fe20000000f00 */
[----:B------:R-:W5:Y:S04]  /*31b70*/  LDL.LU R15, [R1+0xc8c] ;  /* 0x000c8c00010f7983 */ /* 0x000f680000300800 */
        /* <DEDUP_REMOVED lines=18> */
[----:B------:R1:W-:Y:S04]  /*31ca0*/  LDGSTS.E [R2+0x6380], [R12.64], P0 ;  /* 0x063800000c027fae */ /* 0x0003e80008121848 */
[----:B------:R-:W4:Y:S01]  /*31cb0*/  LDL.LU R3, [R1+0x524] ;  /* 0x0005240001037983 */ /* 0x000f220000300800 */
[----:B--2---:R-:W-:-:S05]  /*31cc0*/  IADD3 R30, P2, R30, UR7, RZ ;  /* 0x000000071e1e7c10 */ /* 0x004fca000ff5e0ff */
[----:B-1----:R-:W-:Y:S01]  /*31cd0*/  IMAD.MOV.U32 R12, RZ, RZ, R30 ;  /* 0x000000ffff0c7224 */ /* 0x002fe200078e001e */
[----:B-----5:R-:W-:Y:S02]  /*31ce0*/  IADD3 R24, P3, R24, UR7, RZ ;  /* 0x0000000718187c10 */ /* 0x020fe4000ff7e0ff */
[----:B------:R-:W-:Y:S01]  /*31cf0*/  IADD3.X R31, R31, UR6, RZ, P2, !PT ;  /* 0x000000061f1f7c10 */ /* 0x000fe200097fe4ff */
[----:B------:R-:W-:Y:S03]  /*31d00*/  STL [R1+0xb8c], R30 ;  /* 0x000b8c1e01007387 */ /* 0x000fe60000100800 */
[----:B------:R-:W-:Y:S01]  /*31d10*/  MOV R13, R31 ;  /* 0x0000001f000d7202 */ /* 0x000fe20000000f00 */
[----:B------:R-:W-:Y:S04]  /*31d20*/  STL [R1+0xb88], R31 ;  /* 0x000b881f01007387 */ /* 0x000fe80000100800 */
[----:B------:R1:W-:Y:S04]  /*31d30*/  STL [R1+0xb94], R24 ;  /* 0x000b941801007387 */ /* 0x0003e80000100800 */
[----:B------:R2:W-:Y:S01]  /*31d40*/  LDGSTS.E [R2+0x6b00], [R12.64], P1 ;  /* 0x06b000000c027fae */ /* 0x0005e20008921848 */
[----:B------:R-:W-:-:S05]  /*31d50*/  IADD3.X R25, R25, UR6, RZ, P3, !PT ;  /* 0x0000000619197c10 */ /* 0x000fca0009ffe4ff */
[----:B------:R5:W-:Y:S01]  /*31d60*/  STL [R1+0xb90], R25 ;  /* 0x000b901901007387 */ /* 0x000be20000100800 */
[----:B--2---:R-:W-:Y:S01]  /*31d70*/  IMAD.MOV.U32 R12, RZ, RZ, R24 ;  /* 0x000000ffff0c7224 */ /* 0x004fe200078e0018 */
[----:B------:R-:W-:Y:S02]  /*31d80*/  IADD3 R28, P2, R28, UR7, RZ ;  /* 0x000000071c1c7c10 */ /* 0x000fe4000ff5e0ff */
[----:B-1----:R-:W2:Y:S01]  /*31d90*/  LDL.LU R24, [R1+0x518] ;  /* 0x0005180001187983 */ /* 0x002ea20000300800 */
[----:B------:R-:W-:Y:S01]  /*31da0*/  IMAD.MOV.U32 R13, RZ, RZ, R25 ;  /* 0x000000ffff0d7224 */ /* 0x000fe200078e0019 */
[----:B------:R-:W-:-:S04]  /*31db0*/  IADD3 R18, P3, R18, UR7, RZ ;  /* 0x0000000712127c10 */ /* 0x000fc8000ff7e0ff */
[----:B------:R1:W-:Y:S04]  /*31dc0*/  LDGSTS.E [R2+0x6b80], [R12.64], P0 ;  /* 0x06b800000c027fae */ /* 0x0003e80008121848 */
[----:B-----5:R-:W5:Y:S04]  /*31dd0*/  LDL.LU R25, [R1+0x520] ;  /* 0x0005200001197983 */ /* 0x020f680000300800 */
[----:B------:R-:W-:Y:S01]  /*31de0*/  STL [R1+0xc0c], R28 ;  /* 0x000c0c1c01007387 */ /* 0x000fe20000100800 */
[----:B-1----:R-:W-:Y:S02]  /*31df0*/  MOV R12, R28 ;  /* 0x0000001c000c7202 */ /* 0x002fe40000000f00 */
[----:B------:R-:W-:-:S05]  /*31e00*/  IADD3.X R29, R29, UR6, RZ, P2, !PT ;  /* 0x000000061d1d7c10 */ /* 0x000fca00097fe4ff */
[----:B------:R-:W-:Y:S01]  /*31e10*/  IMAD.MOV.U32 R13, RZ, RZ, R29 ;  /* 0x000000ffff0d7224 */ /* 0x000fe200078e001d */
[----:B------:R-:W-:Y:S01]  /*31e20*/  IADD3.X R27, R27, UR6, RZ, P3, !PT ;  /* 0x000000061b1b7c10 */ /* 0x000fe20009ffe4ff */
[----:B------:R-:W-:Y:S04]  /*31e30*/  STL [R1+0xc08], R29 ;  /* 0x000c081d01007387 */ /* 0x000fe80000100800 */
[----:B------:R-:W-:Y:S04]  /*31e40*/  STL [R1+0xc14], R18 ;  /* 0x000c141201007387 */ /* 0x000fe80000100800 */
[----:B------:R1:W-:Y:S04]  /*31e50*/  LDGSTS.E [R2+0x7300], [R12.64], P1 ;  /* 0x073000000c027fae */ /* 0x0003e80008921848 */
[----:B------:R1:W-:Y:S01]  /*31e60*/  STL [R1+0xc10], R27 ;  /* 0x000c101b01007387 */ /* 0x0003e20000100800 */
[----:B------:R-:W-:-:S02]  /*31e70*/  IADD3 R15, P2, R15, UR7, RZ ;  /* 0x000000070f0f7c10 */ /* 0x000fc4000ff5e0ff */
[----:B-1----:R-:W-:Y:S01]  /*31e80*/  MOV R13, R27 ;  /* 0x0000001b000d7202 */ /* 0x002fe20000000f00 */
[----:B------:R-:W-:Y:S01]  /*31e90*/  IMAD.MOV.U32 R12, RZ, RZ, R18 ;  /* 0x000000ffff0c7224 */ /* 0x000fe200078e0012 */
[----:B------:R-:W5:Y:S04]  /*31ea0*/  LDL.LU R27, [R1+0x598] ;  /* 0x00059800011b7983 */ /* 0x000f680000300800 */
[----:B------:R-:W5:Y:S01]  /*31eb0*/  LDL.LU R18, [R1+0x59c] ;  /* 0x00059c0001127983 */ /* 0x000f620000300800 */
[----:B------:R-:W-:-:S03]  /*31ec0*/  IADD3 R23, P3, R23, UR7, RZ ;  /* 0x0000000717177c10 */ /* 0x000fc6000ff7e0ff */
[----:B------:R-:W5:Y:S04]  /*31ed0*/  LDL.LU R30, [R1+0x5a0] ;  /* 0x0005a000011e7983 */ /* 0x000f680000300800 */
[----:B------:R-:W5:Y:S04]  /*31ee0*/  LDL.LU R29, [R1+0x5a4] ;  /* 0x0005a400011d7983 */ /* 0x000f680000300800 */
        /* <DEDUP_REMOVED lines=8> */
[----:B------:R-:W3:Y:S04]  /*31f70*/  LDL.LU R15, [R1+0x61c] ;  /* 0x00061c00010f7983 */ /* 0x000ee80000300800 */
[----:B------:R4:W-:Y:S04]  /*31f80*/  STL [R1+0xc90], R26 ;  /* 0x000c901a01007387 */ /* 0x0009e80000100800 */
[----:B------:R4:W-:Y:S04]  /*31f90*/  LDGSTS.E [R2+0x7b00], [R12.64], P1 ;  /* 0x07b000000c027fae */ /* 0x0009e80008921848 */
[----:B-1----:R-:W3:Y:S01]  /*31fa0*/  LDL.LU R22, [R1+0x624] ;  /* 0x0006240001167983 */ /* 0x002ee20000300800 */
[----:B----4-:R-:W-:-:S03]  /*31fb0*/  IMAD.MOV.U32 R13, RZ, RZ, R26 ;  /* 0x000000ffff0d7224 */ /* 0x010fc600078e001a */
[----:B------:R-:W4:Y:S04]  /*31fc0*/  LDL.LU R26, [R1+0x618] ;  /* 0x00061800011a7983 */ /* 0x000f280000300800 */
[----:B------:R-:W4:Y:S01]  /*31fd0*/  LDL.LU R28, [R1+0x620] ;  /* 0x00062000011c7983 */ /* 0x000f220000300800 */
[----:B------:R-:W-:Y:S02]  /*31fe0*/  MOV R12, R23 ;  /* 0x00000017000c7202 */ /* 0x000fe40000000f00 */
[----:B------:R-:W-:Y:S02]  /*31ff0*/  IADD3 R20, P2, R20, UR7, RZ ;  /* 0x0000000714147c10 */ /* 0x000fe4000ff5e0ff */
[----:B------:R-:W-:Y:S01]  /*32000*/  IADD3 R3, P3, R3, UR7, RZ ;  /* 0x0000000703037c10 */ /* 0x000fe2000ff7e0ff */
[----:B------:R1:W-:Y:S04]  /*32010*/  LDGSTS.E [R2+0x7b80], [R12.64], P0 ;  /* 0x07b800000c027fae */ /* 0x0003e80008121848 */
[----:B------:R2:W-:Y:S04]  /*32020*/  STL [R1+0x51c], R20 ;  /* 0x00051c1401007387 */ /* 0x0005e80000100800 */
[----:B------:R-:W-:Y:S01]  /*32030*/  STL [R1+0x524], R3 ;  /* 0x0005240301007387 */ /* 0x000fe20000100800 */
[----:B-1----:R-:W-:-:S05]  /*32040*/  IMAD.U32 R2, RZ, RZ, UR5 ;  /* 0x00000005ff027e24 */ /* 0x002fca000f8e00ff */
[----:B------:R-:W-:Y:S01]  /*32050*/  LEA R2, R2, R19, 0xf ;  /* 0x0000001302027211 */ /* 0x000fe200078e78ff */
[----:B------:R-:W-:Y:S01]  /*32060*/  IMAD.MOV.U32 R12, RZ, RZ, R20 ;  /* 0x000000ffff0c7224 */ /* 0x000fe200078e0014 */
[----:B--2---:R-:W-:-:S05]  /*32070*/  IADD3.X R24, R24, UR6, RZ, P2, !PT ;  /* 0x0000000618187c10 */ /* 0x004fca00097fe4ff */
[----:B------:R1:W-:Y:S04]  /*32080*/  STL [R1+0x518], R24 ;  /* 0x0005181801007387 */ /* 0x0003e80000100800 */
[----:B------:R-:W2:Y:S04]  /*32090*/  LDL.LU R19, [R1+0x69c] ;  /* 0x00069c0001137983 */ /* 0x000ea80000300800 */
[----:B------:R-:W2:Y:S04]  /*320a0*/  LDL.LU R23, [R1+0x6a4] ;  /* 0x0006a40001177983 */ /* 0x000ea80000300800 */
[----:B------:R-:W2:Y:S01]  /*320b0*/  LDL.LU R20, [R1+0x698] ;  /* 0x0006980001147983 */ /* 0x000ea20000300800 */
[----:B------:R-:W-:Y:S01]  /*320c0*/  IMAD.MOV.U32 R13, RZ, RZ, R24 ;  /* 0x000000ffff0d7224 */ /* 0x000fe200078e0018 */
[----:B-----5:R-:W-:-:S02]  /*320d0*/  IADD3.X R25, R25, UR6, RZ, P3, !PT ;  /* 0x0000000619197c10 */ /* 0x020fc40009ffe4ff */
        /* <DEDUP_REMOVED lines=18> */
[----:B-1----:R-:W5:Y:S04]  /*32200*/  LDL.LU R27, [R1+0x718] ;  /* 0x00071800011b7983 */ /* 0x002f680000300800 */
[----:B------:R-:W-:Y:S01]  /*32210*/  STL [R1+0x5a0], R30 ;  /* 0x0005a01e01007387 */ /* 0x000fe20000100800 */
[----:B------:R-:W-:-:S03]  /*32220*/  IMAD.MOV.U32 R12, RZ, RZ, R29 ;  /* 0x000000ffff0c7224 */ /* 0x000fc600078e001d */
[----:B------:R-:W5:Y:S01]  /*32230*/  LDL.LU R18, [R1+0x720] ;  /* 0x0007200001127983 */ /* 0x000f620000300800 */
[----:B------:R-:W-:-:S05]  /*32240*/  IMAD.MOV.U32 R13, RZ, RZ, R30 ;  /* 0x000000ffff0d7224 */ /* 0x000fca00078e001e */
[----:B------:R1:W-:Y:S01]  /*32250*/  LDGSTS.E [R2+0xc80], [R12.64], P0 ;  /* 0x00c800000c027fae */ /* 0x0003e20008121848 */
[----:B---3--:R-:W-:-:S04]  /*32260*/  IADD3 R15, P2, R15, UR7, RZ ;  /* 0x000000070f0f7c10 */ /* 0x008fc8000ff5e0ff */
[----:B-1----:R-:W-:Y:S01]  /*32270*/  MOV R12, R15 ;  /* 0x0000000f000c7202 */ /* 0x002fe20000000f00 */
[----:B------:R-:W-:Y:S01]  /*32280*/  STL [R1+0x61c], R15 ;  /* 0x00061c0f01007387 */ /* 0x000fe20000100800 */
[----:B------:R-:W-:Y:S02]  /*32290*/  IADD3 R22, P3, R22, UR7, RZ ;  /* 0x0000000716167c10 */ /* 0x000fe4000ff7e0ff */
[----:B----4-:R-:W-:Y:S02]  /*322a0*/  IADD3.X R26, R26, UR6, RZ, P2, !PT ;  /* 0x000000061a1a7c10 */ /* 0x010fe400097fe4ff */
[----:B------:R-:W-:-:S03]  /*322b0*/  IADD3.X R28, R28, UR6, RZ, P3, !PT ;  /* 0x000000061c1c7c10 */ /* 0x000fc60009ffe4ff */
[----:B------:R-:W-:Y:S01]  /*322c0*/  IMAD.MOV.U32 R13, RZ, RZ, R26 ;  /* 0x000000ffff0d7224 */ /* 0x000fe200078e001a */
[----:B------:R1:W-:Y:S04]  /*322d0*/  STL [R1+0x618], R26 ;  /* 0x0006181a01007387 */ /* 0x0003e80000100800 */
[----:B------:R-:W-:Y:S04]  /*322e0*/  STL [R1+0x624], R22 ;  /* 0x0006241601007387 */ /* 0x000fe80000100800 */
[----:B------:R3:W-:Y:S04]  /*322f0*/  LDGSTS.E [R2+0x1400], [R12.64], P1 ;  /* 0x014000000c027fae */ /* 0x0007e80008921848 */
[----:B-1----:R-:W4:Y:S04]  /*32300*/  LDL.LU R26, [R1+0x79c] ;  /* 0x00079c00011a7983 */ /* 0x002f280000300800 */
[----:B------:R1:W-:Y:S04]  /*32310*/  STL [R1+0x620], R28 ;  /* 0x0006201c01007387 */ /* 0x0003e80000100800 */
[----:B------:R-:W4:Y:S01]  /*32320*/  LDL.LU R15, [R1+0x7a4] ;  /* 0x0007a400010f7983 */ /* 0x000f220000300800 */
[----:B---3--:R-:W-:-:S03]  /*32330*/  MOV R13, R28 ;  /* 0x0000001c000d7202 */ /* 0x008fc60000000f00 */
[----:B-1----:R-:W3:Y:S01]  /*32340*/  LDL.LU R28, [R1+0x798] ;  /* 0x00079800011c7983 */ /* 0x002ee20000300800 */
[----:B------:R-:W-:-:S03]  /*32350*/  IMAD.MOV.U32 R12, RZ, RZ, R22 ;  /* 0x000000ffff0c7224 */ /* 0x000fc600078e0016 */
[----:B------:R-:W3:Y:S04]  /*32360*/  LDL.LU R22, [R1+0x7a0] ;  /* 0x0007a00001167983 */ /* 0x000ee80000300800 */
[----:B------:R1:W-:Y:S01]  /*32370*/  LDGSTS.E [R2+0x1480], [R12.64], P0 ;  /* 0x014800000c027fae */ /* 0x0003e20008121848 */
[----:B--2---:R-:W-:Y:S02]  /*32380*/  IADD3 R19, P2, R19, UR7, RZ ;  /* 0x0000000713137c10 */ /* 0x004fe4000ff5e0ff */
[----:B------:R-:W-:Y:S02]  /*32390*/  IADD3 R23, P3, R23, UR7, RZ ;  /* 0x0000000717177c10 */ /* 0x000fe4000ff7e0ff */
[----:B------:R-:W-:Y:S01]  /*323a0*/  IADD3.X R20, R20, UR6, RZ, P2, !PT ;  /* 0x0000000614147c10 */ /* 0x000fe200097fe4ff */
[----:B------:R-:W-:Y:S01]  /*323b0*/  STL [R1+0x69c], R19 ;  /* 0x00069c1301007387 */ /* 0x000fe20000100800 */
[----:B-1----:R-:W-:Y:S01]  /*323c0*/  IMAD.MOV.U32 R12, RZ, RZ, R19 ;  /* 0x000000ffff0c7224 */ /* 0x002fe200078e0013 */
[----:B-----5:R-:W-:-:S02]  /*323d0*/  IADD3.X R24, R24, UR6, RZ, P3, !PT ;  /* 0x0000000618187c10 */ /* 0x020fc40009ffe4ff */
[----:B------:R-:W-:Y:S01]  /*323e0*/  IMAD.MOV.U32 R13, RZ, RZ, R20 ;  /* 0x000000ffff0d7224 */ /* 0x000fe200078e0014 */
[----:B------:R1:W-:Y:S04]  /*323f0*/  STL [R1+0x698], R20 ;  /* 0x0006981401007387 */ /* 0x0003e80000100800 */
[----:B------:R-:W-:Y:S04]  /*32400*/  STL [R1+0x6a4], R23 ;  /* 0x0006a41701007387 */ /* 0x000fe80000100800 */
[----:B------:R2:W-:Y:S04]  /*32410*/  LDGSTS.E [R2+0x1c00], [R12.64], P1 ;  /* 0x01c000000c027fae */ /* 0x0005e80008921848 */
[----:B-1----:R-:W5:Y:S04]  /*32420*/  LDL.LU R20, [R1+0x81c] ;  /* 0x00081c0001147983 */ /* 0x002f680000300800 */
[----:B------:R1:W-:Y:S04]  /*32430*/  STL [R1+0x6a0], R24 ;  /* 0x0006a01801007387 */ /* 0x0003e80000100800 */
[----:B------:R-:W5:Y:S01]  /*32440*/  LDL.LU R19, [R1+0x824] ;  /* 0x0008240001137983 */ /* 0x000f620000300800 */
[----:B--2---:R-:W-:Y:S01]  /*32450*/  IMAD.MOV.U32 R13, RZ, RZ, R24 ;  /* 0x000000ffff0d7224 */ /* 0x004fe200078e0018 */
[----:B------:R-:W-:-:S02]  /*32460*/  IADD3 R25, P2, R25, UR7, RZ ;  /* 0x0000000719197c10 */ /* 0x000fc4000ff5e0ff */
[----:B-1----:R-:W2:Y:S01]  /*32470*/  LDL.LU R24, [R1+0x818] ;  /* 0x0008180001187983 */ /* 0x002ea20000300800 */
[----:B------:R-:W-:Y:S02]  /*32480*/  MOV R12, R23 ;  /* 0x00000017000c7202 */ /* 0x000fe40000000f00 */
[----:B------:R-:W-:Y:S01]  /*32490*/  IADD3 R3, P3, R3, UR7, RZ ;  /* 0x0000000703037c10 */ /* 0x000fe2000ff7e0ff */
[----:B------:R-:W2:Y:S04]  /*324a0*/  LDL.LU R23, [R1+0x820] ;  /* 0x0008200001177983 */ /* 0x000ea80000300800 */
        /* <DEDUP_REMOVED lines=8> */
[----:B------:R-:W2:Y:S04]  /*32530*/  LDL.LU R25, [R1+0x89c] ;  /* 0x00089c0001197983 */ /* 0x000ea80000300800 */
[----:B------:R1:W-:Y:S04]  /*32540*/  STL [R1+0x720], R18 ;  /* 0x0007201201007387 */ /* 0x0003e80000100800 */
[----:B------:R-:W2:Y:S04]  /*32550*/  LDL.LU R29, [R1+0x8a4] ;  /* 0x0008a400011d7983 */ /* 0x000ea80000300800 */
[----:B-1----:R-:W2:Y:S04]  /*32560*/  LDL.LU R27, [R1+0x898] ;  /* 0x00089800011b7983 */ /* 0x002ea80000300800 */
[----:B------:R1:W-:Y:S04]  /*32570*/  LDGSTS.E [R2+0x2400], [R12.64], P1 ;  /* 0x024000000c027fae */ /* 0x0003e80008921848 */
[----:B------:R-:W2:Y:S01]  /*32580*/  LDL.LU R30, [R1+0x8a0] ;  /* 0x0008a000011e7983 */ /* 0x000ea20000300800 */
[----:B-1----:R-:W-:-:S02]  /*32590*/  IMAD.MOV.U32 R12, RZ, RZ, R3 ;  /* 0x000000ffff0c7224 */ /* 0x002fc400078e0003 */
[----:B------:R-:W-:Y:S01]  /*325a0*/  IMAD.MOV.U32 R13, RZ, RZ, R18 ;  /* 0x000000ffff0d7224 */ /* 0x000fe200078e0012 */
[----:B------:R-:W2:Y:S04]  /*325b0*/  LDL.LU R3, [R1+0x91c] ;  /* 0x00091c0001037983 */ /* 0x000ea80000300800 */
[----:B------:R-:W2:Y:S04]  /*325c0*/  LDL.LU R18, [R1+0x924] ;  /* 0x0009240001127983 */ /* 0x000ea80000300800 */
[----:B------:R1:W-:Y:S01]  /*325d0*/  LDGSTS.E [R2+0x2480], [R12.64], P0 ;  /* 0x024800000c027fae */ /* 0x0003e20008121848 */
[----:B----4-:R-:W-:-:S05]  /*325e0*/  IADD3 R26, P2, R26, UR7, RZ ;  /* 0x000000071a1a7c10 */ /* 0x010fca000ff5e0ff */
[----:B------:R4:W-:Y:S01]  /*325f0*/  STL [R1+0x79c], R26 ;  /* 0x00079c1a01007387 */ /* 0x0009e20000100800 */
[----:B------:R-:W-:Y:S02]  /*32600*/  IADD3 R15, P3, R15, UR7, RZ ;  /* 0x000000070f0f7c10 */ /* 0x000fe4000ff7e0ff */
[----:B---3--:R-:W-:Y:S02]  /*32610*/  IADD3.X R28, R28, UR6, RZ, P2, !PT ;  /* 0x000000061c1c7c10 */ /* 0x008fe400097fe4ff */
        /* <DEDUP_REMOVED lines=8> */
[----:B------:R1:W-:Y:S02]  /*326a0*/  LDGSTS.E [R2+0x2c00], [R12.64], P1 ;  /* 0x02c000000c027fae */ /* 0x0003e40008921848 */
[----:B-1----:R-:W-:Y:S01]  /*326b0*/  IMAD.MOV.U32 R12, RZ, RZ, R15 ;  /* 0x000000ffff0c7224 */ /* 0x002fe200078e000f */
[----:B------:R-:W-:Y:S01]  /*326c0*/  MOV R13, R22 ;  /* 0x00000016000d7202 */ /* 0x000fe20000000f00 */
[----:B---3--:R-:W3:Y:S04]  /*326d0*/  LDL.LU R15, [R1+0x99c] ;  /* 0x00099c00010f7983 */ /* 0x008ee80000300800 */
[----:B------:R-:W3:Y:S04]  /*326e0*/  LDL.LU R22, [R1+0x9a4] ;  /* 0x0009a40001167983 */ /* 0x000ee80000300800 */
[----:B------:R1:W-:Y:S01]  /*326f0*/  LDGSTS.E [R2+0x2c80], [R12.64], P0 ;  /* 0x02c800000c027fae */ /* 0x0003e20008121848 */
[----:B-----5:R-:W-:-:S05]  /*32700*/  IADD3 R20, P2, R20, UR7, RZ ;  /* 0x0000000714147c10 */ /* 0x020fca000ff5e0ff */
[----:B------:R5:W-:Y:S01]  /*32710*/  STL [R1+0x81c], R20 ;  /* 0x00081c1401007387 */ /* 0x000be20000100800 */
[----:B------:R-:W-:Y:S02]  /*32720*/  IADD3 R19, P3, R19, UR7, RZ ;  /* 0x0000000713137c10 */ /* 0x000fe4000ff7e0ff */
[----:B--2---:R-:W-:Y:S01]  /*32730*/  IADD3.X R24, R24, UR6, RZ, P2, !PT ;  /* 0x0000000618187c10 */ /* 0x004fe200097fe4ff */
[----:B-1----:R-:W-:Y:S01]  /*32740*/  IMAD.MOV.U32 R12, RZ, RZ, R20 ;  /* 0x000000ffff0c7224 */ /* 0x002fe200078e0014 */
[----:B------:R-:W-:-:S03]  /*32750*/  IADD3.X R23, R23, UR6, RZ, P3, !PT ;  /* 0x0000000617177c10 */ /* 0x000fc60009ffe4ff */
[----:B------:R1:W-:Y:S04]  /*32760*/  STL [R1+0x818], R24 ;  /* 0x0008181801007387 */ /* 0x0003e80000100800 */
[----:B------:R-:W-:Y:S04]  /*32770*/  STL [R1+0x824], R19 ;  /* 0x0008241301007387 */ /* 0x000fe80000100800 */
[----:B-----5:R-:W2:Y:S01]  /*32780*/  LDL.LU R20, [R1+0x998] ;  /* 0x0009980001147983 */ /* 0x020ea20000300800 */
[----:B------:R-:W-:-:S03]  /*32790*/  IMAD.MOV.U32 R13, RZ, RZ, R24 ;  /* 0x000000ffff0d7224 */ /* 0x000fc600078e0018 */
[----:B------:R5:W-:Y:S04]  /*327a0*/  STL [R1+0x820], R23 ;  /* 0x0008201701007387 */ /* 0x000be80000100800 */
[----:B-1----:R-:W2:Y:S04]  /*327b0*/  LDL.LU R24, [R1+0x9a0] ;  /* 0x0009a00001187983 */ /* 0x002ea80000300800 */
[----:B------:R1:W-:Y:S02]  /*327c0*/  LDGSTS.E [R2+0x3400], [R12.64], P1 ;  /* 0x034000000c027fae */ /* 0x0003e40008921848 */
[----:B-1----:R-:W-:Y:S01]  /*327d0*/  MOV R12, R19 ;  /* 0x00000013000c7202 */ /* 0x002fe20000000f00 */
[----:B------:R-:W-:-:S02]  /*327e0*/  IMAD.MOV.U32 R13, RZ, RZ, R23 ;  /* 0x000000ffff0d7224 */ /* 0x000fc400078e0017 */
[----:B-----5:R-:W2:Y:S04]  /*327f0*/  LDL.LU R23, [R1+0xa1c] ;  /* 0x000a1c0001177983 */ /* 0x020ea80000300800 */
[----:B------:R-:W2:Y:S04]  /*32800*/  LDL.LU R19, [R1+0xa24] ;  /* 0x000a240001137983 */ /* 0x000ea80000300800 */
[----:B------:R1:W-:Y:S01]  /*32810*/  LDGSTS.E [R2+0x3480], [R12.64], P0 ;  /* 0x034800000c027fae */ /* 0x0003e20008121848 */
[----:B------:R-:W-:-:S05]  /*32820*/  IADD3 R25, P2, R25, UR7, RZ ;  /* 0x0000000719197c10 */ /* 0x000fca000ff5e0ff */
[----:B------:R-:W-:Y:S01]  /*32830*/  STL [R1+0x89c], R25 ;  /* 0x00089c1901007387 */ /* 0x000fe20000100800 */
[----:B------:R-:W-:Y:S02]  /*32840*/  IADD3 R29, P3, R29, UR7, RZ ;  /* 0x000000071d1d7c10 */ /* 0x000fe4000ff7e0ff */
[----:B------:R-:W-:Y:S01]  /*32850*/  IADD3.X R27, R27, UR6, RZ, P2, !PT ;  /* 0x000000061b1b7c10 */ /* 0x000fe200097fe4ff */
[----:B-1----:R-:W-:-:S03]  /*32860*/  IMAD.MOV.U32 R12, RZ, RZ, R25 ;  /* 0x000000ffff0c7224 */ /* 0x002fc600078e0019 */
[----:B------:R-:W-:Y:S01]  /*32870*/  MOV R13, R27 ;  /* 0x0000001b000d7202 */ /* 0x000fe20000000f00 */
[----:B------:R1:W-:Y:S01]  /*32880*/  STL [R1+0x898], R27 ;  /* 0x0008981b01007387 */ /* 0x0003e20000100800 */
[----:B------:R-:W-:-:S03]  /*32890*/  IADD3.X R30, R30, UR6, RZ, P3, !PT ;  /* 0x000000061e1e7c10 */ /* 0x000fc60009ffe4ff */
[----:B------:R-:W-:Y:S04]  /*328a0*/  STL [R1+0x8a4], R29 ;  /* 0x0008a41d01007387 */ /* 0x000fe80000100800 */
[----:B------:R1:W-:Y:S04]  /*328b0*/  LDGSTS.E [R2+0x3c00], [R12.64], P1 ;  /* 0x03c000000c027fae */ /* 0x0003e80008921848 */
[----:B-1----:R-:W2:Y:S01]  /*328c0*/  LDL.LU R27, [R1+0xa18] ;  /* 0x000a1800011b7983 */ /* 0x002ea20000300800 */
[----:B------:R-:W-:-:S03]  /*328d0*/  IADD3 R3, P2, R3, UR7, RZ ;  /* 0x0000000703037c10 */ /* 0x000fc6000ff5e0ff */
[----:B------:R-:W-:Y:S01]  /*328e0*/  STL [R1+0x8a0], R30 ;  /* 0x0008a01e01007387 */ /* 0x000fe20000100800 */
[----:B------:R-:W-:-:S03]  /*328f0*/  IADD3 R18, P3, R18, UR7, RZ ;  /* 0x0000000712127c10 */ /* 0x000fc6000ff7e0ff */
[----:B------:R-:W2:Y:S01]  /*32900*/  LDL.LU R25, [R1+0xa20] ;  /* 0x000a200001197983 */ /* 0x000ea20000300800 */
[----:B------:R-:W-:Y:S02]  /*32910*/  IMAD.MOV.U32 R12, RZ, RZ, R29 ;  /* 0x000000ffff0c7224 */ /* 0x000fe400078e001d */
[----:B------:R-:W-:Y:S01]  /*32920*/  IMAD.MOV.U32 R13, RZ, RZ, R30 ;  /* 0x000000ffff0d7224 */ /* 0x000fe200078e001e */
[----:B------:R-:W-:Y:S04]  /*32930*/  STL [R1+0x91c], R3 ;  /* 0x00091c0301007387 */ /* 0x000fe80000100800 */
[----:B------:R1:W-:Y:S02]  /*32940*/  LDGSTS.E [R2+0x3c80], [R12.64], P0 ;  /* 0x03c800000c027fae */ /* 0x0003e40008121848 */
[----:B-1----:R-:W-:-:S02]  /*32950*/  MOV R12, R3 ;  /* 0x00000003000c7202 */ /* 0x002fc40000000f00 */
[----:B----4-:R-:W-:-:S05]  /*32960*/  IADD3.X R26, R26, UR6, RZ, P2, !PT ;  /* 0x000000061a1a7c10 */ /* 0x010fca00097fe4ff */
        /* <DEDUP_REMOVED lines=8> */
[----:B----4-:R-:W-:-:S03]  /*329f0*/  MOV R13, R28 ;  /* 0x0000001c000d7202 */ /* 0x010fc60000000f00 */
[----:B-1----:R-:W4:Y:S01]  /*32a00*/  LDL.LU R28, [R1+0xa98] ;  /* 0x000a9800011c7983 */ /* 0x002f220000300800 */
[----:B------:R-:W-:-:S03]  /*32a10*/  IMAD.MOV.U32 R12, RZ, RZ, R18 ;  /* 0x000000ffff0c7224 */ /* 0x000fc600078e0012 */
[----:B------:R-:W4:Y:S01]  /*32a20*/  LDL.LU R18, [R1+0xaa0] ;  /* 0x000aa00001127983 */ /* 0x000f220000300800 */
[----:B---3--:R-:W-:Y:S02]  /*32a30*/  IADD3 R15, P2, R15, UR7, RZ ;  /* 0x000000070f0f7c10 */ /* 0x008fe4000ff5e0ff */
[----:B------:R-:W-:Y:S01]  /*32a40*/  IADD3 R22, P3, R22, UR7, RZ ;  /* 0x0000000716167c10 */ /* 0x000fe2000ff7e0ff */
[----:B------:R1:W-:Y:S04]  /*32a50*/  LDGSTS.E [R2+0x4480], [R12.64], P0 ;  /* 0x044800000c027fae */ /* 0x0003e80008121848 */
[----:B------:R-:W-:Y:S01]  /*32a60*/  STL [R1+0x99c], R15 ;  /* 0x00099c0f01007387 */ /* 0x000fe20000100800 */
[----:B-1----:R-:W-:Y:S01]  /*32a70*/  IMAD.MOV.U32 R12, RZ, RZ, R15 ;  /* 0x000000ffff0c7224 */ /* 0x002fe200078e000f */
[----:B--2---:R-:W-:-:S05]  /*32a80*/  IADD3.X R20, R20, UR6, RZ, P2, !PT ;  /* 0x0000000614147c10 */ /* 0x004fca00097fe4ff */
[----:B------:R-:W-:Y:S01]  /*32a90*/  IMAD.MOV.U32 R13, RZ, RZ, R20 ;  /* 0x000000ffff0d7224 */ /* 0x000fe200078e0014 */
[----:B------:R1:W-:Y:S01]  /*32aa0*/  STL [R1+0x998], R20 ;  /* 0x0009981401007387 */ /* 0x0003e20000100800 */
[----:B------:R-:W-:-:S03]  /*32ab0*/  IADD3.X R24, R24, UR6, RZ, P3, !PT ;  /* 0x0000000618187c10 */ /* 0x000fc60009ffe4ff */
[----:B------:R-:W-:Y:S04]  /*32ac0*/  STL [R1+0x9a4], R22 ;  /* 0x0009a41601007387 */ /* 0x000fe80000100800 */
[----:B------:R2:W-:Y:S04]  /*32ad0*/  LDGSTS.E [R2+0x4c00], [R12.64], P1 ;  /* 0x04c000000c027fae */ /* 0x0005e80008921848 */
[----:B-1----:R-:W3:Y:S04]  /*32ae0*/  LDL.LU R20, [R1+0xb1c] ;  /* 0x000b1c0001147983 */ /* 0x002ee80000300800 */
[----:B------:R1:W-:Y:S04]  /*32af0*/  STL [R1+0x9a0], R24 ;  /* 0x0009a01801007387 */ /* 0x0003e80000100800 */
[----:B------:R-:W3:Y:S01]  /*32b00*/  LDL.LU R15, [R1+0xb24] ;  /* 0x000b2400010f7983 */ /* 0x000ee20000300800 */
        /* <DEDUP_REMOVED lines=10> */
[----:B------:R-:W-:Y:S01]  /*32bb0*/  STL [R1+0xa18], R27 ;  /* 0x000a181b01007387 */ /* 0x000fe20000100800 */
[----:B------:R-:W-:-:S03]  /*32bc0*/  IADD3.X R25, R25, UR6, RZ, P3, !PT ;  /* 0x0000000619197c10 */ /* 0x000fc60009ffe4ff */
[----:B------:R-:W-:Y:S01]  /*32bd0*/  STL [R1+0xa24], R19 ;  /* 0x000a241301007387 */ /* 0x000fe20000100800 */
[----:B------:R-:W-:-:S03]  /*32be0*/  MOV R13, R27 ;  /* 0x0000001b000d7202 */ /* 0x000fc60000000f00 */
[----:B------:R-:W2:Y:S04]  /*32bf0*/  LDL.LU R29, [R1+0xb9c] ;  /* 0x000b9c00011d7983 */ /* 0x000ea80000300800 */
[----:B------:R1:W-:Y:S04]  /*32c00*/  STL [R1+0xa20], R25 ;  /* 0x000a201901007387 */ /* 0x0003e80000100800 */
[----:B------:R-:W2:Y:S04]  /*32c10*/  LDL.LU R23, [R1+0xba4] ;  /* 0x000ba40001177983 */ /* 0x000ea80000300800 */
[----:B------:R-:W2:Y:S04]  /*32c20*/  LDL.LU R30, [R1+0xb98] ;  /* 0x000b9800011e7983 */ /* 0x000ea80000300800 */
[----:B------:R1:W-:Y:S02]  /*32c30*/  LDGSTS.E [R2+0x5400], [R12.64], P1 ;  /* 0x054000000c027fae */ /* 0x0003e40008921848 */
[----:B-1----:R-:W-:-:S02]  /*32c40*/  IMAD.MOV.U32 R13, RZ, RZ, R25 ;  /* 0x000000ffff0d7224 */ /* 0x002fc400078e0019 */
[----:B------:R-:W2:Y:S01]  /*32c50*/  LDL.LU R25, [R1+0xba0] ;  /* 0x000ba00001197983 */ /* 0x000ea20000300800 */
[----:B------:R-:W-:-:S03]  /*32c60*/  IMAD.MOV.U32 R12, RZ, RZ, R19 ;  /* 0x000000ffff0c7224 */ /* 0x000fc600078e0013 */
[----:B------:R-:W2:Y:S04]  /*32c70*/  LDL.LU R27, [R1+0xc1c] ;  /* 0x000c1c00011b7983 */ /* 0x000ea80000300800 */
[----:B------:R-:W2:Y:S04]  /*32c80*/  LDL.LU R19, [R1+0xc24] ;  /* 0x000c240001137983 */ /* 0x000ea80000300800 */
[----:B------:R1:W-:Y:S01]  /*32c90*/  LDGSTS.E [R2+0x5480], [R12.64], P0 ;  /* 0x054800000c027fae */ /* 0x0003e20008121848 */
[----:B-----5:R-:W-:-:S05]  /*32ca0*/  IADD3 R26, P2, R26, UR7, RZ ;  /* 0x000000071a1a7c10 */ /* 0x020fca000ff5e0ff */
[----:B------:R-:W-:Y:S01]  /*32cb0*/  STL [R1+0xa9c], R26 ;  /* 0x000a9c1a01007387 */ /* 0x000fe20000100800 */
[----:B------:R-:W-:Y:S02]  /*32cc0*/  IADD3 R3, P3, R3, UR7, RZ ;  /* 0x0000000703037c10 */ /* 0x000fe4000ff7e0ff */
[----:B----4-:R-:W-:-:S05]  /*32cd0*/  IADD3.X R28, R28, UR6, RZ, P2, !PT ;  /* 0x000000061c1c7c10 */ /* 0x010fca00097fe4ff */
[----:B------:R4:W-:Y:S01]  /*32ce0*/  STL [R1+0xa98], R28 ;  /* 0x000a981c01007387 */ /* 0x0009e20000100800 */
[----:B-1----:R-:W-:Y:S01]  /*32cf0*/  IMAD.MOV.U32 R13, RZ, RZ, R28 ;  /* 0x000000ffff0d7224 */ /* 0x002fe200078e001c */
[----:B------:R-:W-:Y:S02]  /*32d00*/  IADD3.X R18, R18, UR6, RZ, P3, !PT ;  /* 0x0000000612127c10 */ /* 0x000fe40009ffe4ff */
[----:B------:R1:W-:Y:S01]  /*32d10*/  STL [R1+0xaa4], R3 ;  /* 0x000aa40301007387 */ /* 0x0003e20000100800 */
[----:B------:R-:W-:-:S03]  /*32d20*/  MOV R12, R26 ;  /* 0x0000001a000c7202 */ /* 0x000fc60000000f00 */
[----:B----4-:R-:W4:Y:S04]  /*32d30*/  LDL.LU R28, [R1+0xc18] ;  /* 0x000c1800011c7983 */ /* 0x010f280000300800 */
[----:B------:R5:W-:Y:S04]  /*32d40*/  STL [R1+0xaa0], R18 ;  /* 0x000aa01201007387 */ /* 0x000be80000100800 */
[----:B------:R-:W4:Y:S04]  /*32d50*/  LDL.LU R26, [R1+0xc20] ;  /* 0x000c2000011a7983 */ /* 0x000f280000300800 */
[----:B------:R1:W-:Y:S02]  /*32d60*/  LDGSTS.E [R2+0x5c00], [R12.64], P1 ;  /* 0x05c000000c027fae */ /* 0x0003e40008921848 */
[----:B-1----:R-:W-:Y:S01]  /*32d70*/  IMAD.MOV.U32 R12, RZ, RZ, R3 ;  /* 0x000000ffff0c7224 */ /* 0x002fe200078e0003 */
[----:B------:R-:W-:Y:S01]  /*32d80*/  MOV R13, R18 ;  /* 0x00000012000d7202 */ /* 0x000fe20000000f00 */
[----:B------:R-:W4:Y:S04]  /*32d90*/  LDL.LU R3, [R1+0xc9c] ;  /* 0x000c9c0001037983 */ /* 0x000f280000300800 */
[----:B-----5:R-:W5:Y:S04]  /*32da0*/  LDL.LU R18, [R1+0xca4] ;  /* 0x000ca40001127983 */ /* 0x020f680000300800 */
[----:B------:R1:W-:Y:S01]  /*32db0*/  LDGSTS.E [R2+0x5c80], [R12.64], P0 ;  /* 0x05c800000c027fae */ /* 0x0003e20008121848 */
[----:B---3--:R-:W-:-:S05]  /*32dc0*/  IADD3 R20, P2, R20, UR7, RZ ;  /* 0x0000000714147c10 */ /* 0x008fca000ff5e0ff */
[----:B------:R3:W-:Y:S01]  /*32dd0*/  STL [R1+0xb1c], R20 ;  /* 0x000b1c1401007387 */ /* 0x0007e20000100800 */
[----:B------:R-:W-:Y:S02]  /*32de0*/  IADD3 R15, P3, R15, UR7, RZ ;  /* 0x000000070f0f7c10 */ /* 0x000fe4000ff7e0ff */
[----:B--2---:R-:W-:Y:S01]  /*32df0*/  IADD3.X R24, R24, UR6, RZ, P2, !PT ;  /* 0x0000000618187c10 */ /* 0x004fe200097fe4ff */
[----:B-1----:R-:W-:Y:S01]  /*32e00*/  IMAD.MOV.U32 R12, RZ, RZ, R20 ;  /* 0x000000ffff0c7224 */ /* 0x002fe200078e0014 */
[----:B------:R-:W-:-:S03]  /*32e10*/  IADD3.X R22, R22, UR6, RZ, P3, !PT ;  /* 0x0000000616167c10 */ /* 0x000fc60009ffe4ff */
[----:B------:R1:W-:Y:S01]  /*32e20*/  STL [R1+0xb18], R24 ;  /* 0x000b181801007387 */ /* 0x0003e20000100800 */
[----:B------:R-:W-:-:S03]  /*32e30*/  IMAD.MOV.U32 R13, RZ, RZ, R24 ;  /* 0x000000ffff0d7224 */ /* 0x000fc600078e0018 */
[----:B------:R-:W-:Y:S04]  /*32e40*/  STL [R1+0xb24], R15 ;  /* 0x000b240f01007387 */ /* 0x000fe80000100800 */
[----:B---3--:R-:W2:Y:S04]  /*32e50*/  LDL.LU R20, [R1+0xc98] ;  /* 0x000c980001147983 */ /* 0x008ea80000300800 */
        /* <DEDUP_REMOVED lines=8> */
[----:B------:R-:W-:-:S05]  /*32ee0*/  IADD3 R29, P2, R29, UR7, RZ ;  /* 0x000000071d1d7c10 */ /* 0x000fca000ff5e0ff */
[----:B-1----:R-:W-:Y:S01]  /*32ef0*/  IMAD.MOV.U32 R12, RZ, RZ, R29 ;  /* 0x000000ffff0c7224 */ /* 0x002fe200078e001d */
[----:B------:R-:W-:Y:S02]  /*32f00*/  IADD3 R23, P3, R23, UR7, RZ ;  /* 0x0000000717177c10 */ /* 0x000fe4000ff7e0ff */
[----:B------:R-:W-:Y:S01]  /*32f10*/  IADD3.X R30, R30, UR6, RZ, P2, !PT ;  /* 0x000000061e1e7c10 */ /* 0x000fe200097fe4ff */
[----:B------:R-:W-:Y:S03]  /*32f20*/  STL [R1+0xb9c], R29 ;  /* 0x000b9c1d01007387 */ /* 0x000fe60000100800 */
[----:B------:R-:W-:Y:S01]  /*32f30*/  MOV R13, R30 ;  /* 0x0000001e000d7202 */ /* 0x000fe20000000f00 */
[----:B------:R-:W-:Y:S04]  /*32f40*/  STL [R1+0xb98], R30 ;  /* 0x000b981e01007387 */ /* 0x000fe80000100800 */
[----:B------:R1:W-:Y:S04]  /*32f50*/  STL [R1+0xba4], R23 ;  /* 0x000ba41701007387 */ /* 0x0003e80000100800 */
[----:B------:R1:W-:Y:S01]  /*32f60*/  LDGSTS.E [R2+0x6c00], [R12.64], P1 ;  /* 0x06c000000c027fae */ /* 0x0003e20008921848 */
[----:B------:R-:W-:-:S02]  /*32f70*/  IADD3.X R25, R25, UR6, RZ, P3, !PT ;  /* 0x0000000619197c10 */ /* 0x000fc40009ffe4ff */
[----:B------:R-:W-:-:S03]  /*32f80*/  IADD3 R27, P2, R27, UR7, RZ ;  /* 0x000000071b1b7c10 */ /* 0x000fc6000ff5e0ff */
[----:B------:R1:W-:Y:S02]  /*32f90*/  STL [R1+0xba0], R25 ;  /* 0x000ba01901007387 */ /* 0x0003e40000100800 */
[----:B-1----:R-:W-:Y:S02]  /*32fa0*/  IMAD.MOV.U32 R12, RZ, RZ, R23 ;  /* 0x000000ffff0c7224 */ /* 0x002fe400078e0017 */
[----:B------:R-:W3:Y:S01]  /*32fb0*/  LDL.LU R23, [R1+0x528] ;  /* 0x0005280001177983 */ /* 0x000ee20000300800 */
[----:B------:R-:W-:Y:S01]  /*32fc0*/  IMAD.MOV.U32 R13, RZ, RZ, R25 ;  /* 0x000000ffff0d7224 */ /* 0x000fe200078e0019 */
[----:B------:R-:W-:-:S04]  /*32fd0*/  IADD3 R19, P3, R19, UR7, RZ ;  /* 0x0000000713137c10 */ /* 0x000fc8000ff7e0ff */
[----:B------:R1:W-:Y:S04]  /*32fe0*/  LDGSTS.E [R2+0x6c80], [R12.64], P0 ;  /* 0x06c800000c027fae */ /* 0x0003e80008121848 */
[----:B------:R-:W3:Y:S04]  /*32ff0*/  LDL.LU R25, [R1+0x530] ;  /* 0x0005300001197983 */ /* 0x000ee80000300800 */
[----:B------:R-:W-:Y:S01]  /*33000*/  STL [R1+0xc1c], R27 ;  /* 0x000c1c1b01007387 */ /* 0x000fe20000100800 */
[----:B-1----:R-:W-:Y:S02]  /*33010*/  MOV R12, R27 ;  /* 0x0000001b000c7202 */ /* 0x002fe40000000f00 */
[----:B----4-:R-:W-:-:S05]  /*33020*/  IADD3.X R28, R28, UR6, RZ, P2, !PT ;  /* 0x000000061c1c7c10 */ /* 0x010fca00097fe4ff */
        /* <DEDUP_REMOVED lines=8> */
[----:B----4-:R-:W4:Y:S04]  /*330b0*/  LDL.LU R26, [R1+0x5a8] ;  /* 0x0005a800011a7983 */ /* 0x010f280000300800 */
[----:B------:R-:W4:Y:S04]  /*330c0*/  LDL.LU R19, [R1+0x5ac] ;  /* 0x0005ac0001137983 */ /* 0x000f280000300800 */
[----:B------:R-:W4:Y:S04]  /*330d0*/  LDL.LU R29, [R1+0x5b0] ;  /* 0x0005b000011d7983 */ /* 0x000f280000300800 */
[----:B------:R-:W4:Y:S01]  /*330e0*/  LDL.LU R28, [R1+0x5b4] ;  /* 0x0005b400011c7983 */ /* 0x000f220000300800 */
[----:B------:R-:W-:-:S02]  /*330f0*/  IADD3 R3, P2, R3, UR7, RZ ;  /* 0x0000000703037c10 */ /* 0x000fc4000ff5e0ff */
[----:B-----5:R-:W-:Y:S01]  /*33100*/  IADD3 R18, P3, R18, UR7, RZ ;  /* 0x0000000712127c10 */ /* 0x020fe2000ff7e0ff */
[----:B------:R1:W-:Y:S04]  /*33110*/  LDGSTS.E [R2+0x7480], [R12.64], P0 ;  /* 0x074800000c027fae */ /* 0x0003e80008121848 */
[----:B------:R5:W-:Y:S01]  /*33120*/  STL [R1+0xc9c], R3 ;  /* 0x000c9c0301007387 */ /* 0x000be20000100800 */
[----:B-1----:R-:W-:Y:S01]  /*33130*/  IMAD.MOV.U32 R12, RZ, RZ, R3 ;  /* 0x000000ffff0c7224 */ /* 0x002fe200078e0003 */
[----:B--2---:R-:W-:-:S05]  /*33140*/  IADD3.X R20, R20, UR6, RZ, P2, !PT ;  /* 0x0000000614147c10 */ /* 0x004fca00097fe4ff */
[----:B------:R-:W-:Y:S01]  /*33150*/  IMAD.MOV.U32 R13, RZ, RZ, R20 ;  /* 0x000000ffff0d7224 */ /* 0x000fe200078e0014 */
[----:B------:R1:W-:Y:S01]  /*33160*/  STL [R1+0xc98], R20 ;  /* 0x000c981401007387 */ /* 0x0003e20000100800 */
[----:B------:R-:W-:-:S03]  /*33170*/  IADD3.X R24, R24, UR6, RZ, P3, !PT ;  /* 0x0000000618187c10 */ /* 0x000fc60009ffe4ff */
[----:B------:R-:W-:Y:S04]  /*33180*/  STL [R1+0xca4], R18 ;  /* 0x000ca41201007387 */ /* 0x000fe80000100800 */
[----:B-----5:R-:W2:Y:S04]  /*33190*/  LDL.LU R3, [R1+0x62c] ;  /* 0x00062c0001037983 */ /* 0x020ea80000300800 */
[----:B------:R5:W-:Y:S04]  /*331a0*/  STL [R1+0xca0], R24 ;  /* 0x000ca01801007387 */ /* 0x000be80000100800 */
[----:B------:R3:W-:Y:S04]  /*331b0*/  LDGSTS.E [R2+0x7c00], [R12.64], P1 ;  /* 0x07c000000c027fae */ /* 0x0007e80008921848 */
[----:B-1----:R-:W2:Y:S01]  /*331c0*/  LDL.LU R20, [R1+0x634] ;  /* 0x0006340001147983 */ /* 0x002ea20000300800 */
[----:B---3--:R-:W-:Y:S01]  /*331d0*/  IADD3 R22, P2, R22, UR7, RZ ;  /* 0x0000000716167c10 */ /* 0x008fe2000ff5e0ff */
[----:B------:R-:W-:-:S02]  /*331e0*/  IMAD.MOV.U32 R13, RZ, RZ, R24 ;  /* 0x000000ffff0d7224 */ /* 0x000fc400078e0018 */
[----:B-----5:R-:W3:Y:S01]  /*331f0*/  LDL.LU R24, [R1+0x628] ;  /* 0x0006280001187983 */ /* 0x020ee20000300800 */
[----:B------:R-:W-:-:S03]  /*33200*/  MOV R12, R18 ;  /* 0x00000012000c7202 */ /* 0x000fc60000000f00 */
[----:B------:R-:W5:Y:S01]  /*33210*/  LDL.LU R27, [R1+0x630] ;  /* 0x00063000011b7983 */ /* 0x000f620000300800 */
[----:B------:R-:W-:Y:S02]  /*33220*/  IADD3 R15, P3, R15, UR7, RZ ;  /* 0x000000070f0f7c10 */ /* 0x000fe4000ff7e0ff */
[----:B------:R-:W-:Y:S01]  /*33230*/  LOP3.LUT R17, R17, 0x50, RZ, 0x3c, !PT ;  /* 0x0000005011117812 */ /* 0x000fe200078e3cff */
        /* <DEDUP_REMOVED lines=21> */
[----:B----4-:R-:W-:-:S04]  /*33390*/  IADD3 R19, P2, R19, UR7, RZ ;  /* 0x0000000713137c10 */ /* 0x010fc8000ff5e0ff */
        /* <DEDUP_REMOVED lines=8> */
[----:B----4-:R-:W4:Y:S04]  /*33420*/  LDL.LU R26, [R1+0x728] ;  /* 0x00072800011a7983 */ /* 0x010f280000300800 */
[----:B------:R-:W-:Y:S04]  /*33430*/  STL [R1+0x5b0], R29 ;  /* 0x0005b01d01007387 */ /* 0x000fe80000100800 */
[----:B------:R-:W4:Y:S04]  /*33440*/  LDL.LU R19, [R1+0x730] ;  /* 0x0007300001137983 */ /* 0x000f280000300800 */
[----:B------:R1:W-:Y:S02]  /*33450*/  LDGSTS.E [R2+0xd00], [R12.64], P1 ;  /* 0x00d000000c027fae */ /* 0x0003e40008921848 */
[----:B-1----:R-:W-:-:S02]  /*33460*/  IMAD.MOV.U32 R12, RZ, RZ, R28 ;  /* 0x000000ffff0c7224 */ /* 0x002fc400078e001c */
[----:B------:R-:W-:-:S05]  /*33470*/  IMAD.MOV.U32 R13, RZ, RZ, R29 ;  /* 0x000000ffff0d7224 */ /* 0x000fca00078e001d */
[----:B------:R1:W-:Y:S01]  /*33480*/  LDGSTS.E [R2+0xd80], [R12.64], P0 ;  /* 0x00d800000c027fae */ /* 0x0003e20008121848 */
[----:B--2---:R-:W-:-:S04]  /*33490*/  IADD3 R3, P2, R3, UR7, RZ ;  /* 0x0000000703037c10 */ /* 0x004fc8000ff5e0ff */
[----:B-1----:R-:W-:Y:S01]  /*334a0*/  MOV R12, R3 ;  /* 0x00000003000c7202 */ /* 0x002fe20000000f00 */
[----:B------:R-:W-:Y:S01]  /*334b0*/  STL [R1+0x62c], R3 ;  /* 0x00062c0301007387 */ /* 0x000fe20000100800 */
[----:B------:R-:W-:Y:S02]  /*334c0*/  IADD3 R20, P3, R20, UR7, RZ ;  /* 0x0000000714147c10 */ /* 0x000fe4000ff7e0ff */
[----:B---3--:R-:W-:Y:S02]  /*334d0*/  IADD3.X R24, R24, UR6, RZ, P2, !PT ;  /* 0x0000000618187c10 */ /* 0x008fe400097fe4ff */
[----:B-----5:R-:W-:-:S03]  /*334e0*/  IADD3.X R27, R27, UR6, RZ, P3, !PT ;  /* 0x000000061b1b7c10 */ /* 0x020fc60009ffe4ff */
[----:B------:R-:W-:Y:S01]  /*334f0*/  IMAD.MOV.U32 R13, RZ, RZ, R24 ;  /* 0x000000ffff0d7224 */ /* 0x000fe200078e0018 */
[----:B------:R1:W-:Y:S04]  /*33500*/  STL [R1+0x628], R24 ;  /* 0x0006281801007387 */ /* 0x0003e80000100800 */
[----:B------:R-:W-:Y:S04]  /*33510*/  STL [R1+0x634], R20 ;  /* 0x0006341401007387 */ /* 0x000fe80000100800 */
[----:B------:R2:W-:Y:S04]  /*33520*/  LDGSTS.E [R2+0x1500], [R12.64], P1 ;  /* 0x015000000c027fae */ /* 0x0005e80008921848 */
[----:B-1----:R-:W3:Y:S04]  /*33530*/  LDL.LU R24, [R1+0x7ac] ;  /* 0x0007ac0001187983 */ /* 0x002ee80000300800 */
[----:B------:R1:W-:Y:S04]  /*33540*/  STL [R1+0x630], R27 ;  /* 0x0006301b01007387 */ /* 0x0003e80000100800 */
[----:B------:R-:W5:Y:S01]  /*33550*/  LDL.LU R3, [R1+0x7b4] ;  /* 0x0007b40001037983 */ /* 0x000f620000300800 */
[----:B--2---:R-:W-:-:S03]  /*33560*/  MOV R13, R27 ;  /* 0x0000001b000d7202 */ /* 0x004fc60000000f00 */
[----:B-1----:R-:W5:Y:S01]  /*33570*/  LDL.LU R27, [R1+0x7a8] ;  /* 0x0007a800011b7983 */ /* 0x002f620000300800 */
[----:B------:R-:W-:-:S03]  /*33580*/  IMAD.MOV.U32 R12, RZ, RZ, R20 ;  /* 0x000000ffff0c7224 */ /* 0x000fc600078e0014 */
[----:B------:R-:W5:Y:S04]  /*33590*/  LDL.LU R20, [R1+0x7b0] ;  /* 0x0007b00001147983 */ /* 0x000f680000300800 */
[----:B------:R1:W-:Y:S01]  /*335a0*/  LDGSTS.E [R2+0x1580], [R12.64], P0 ;  /* 0x015800000c027fae */ /* 0x0003e20008121848 */
[----:B------:R-:W-:Y:S02]  /*335b0*/  IADD3 R17, P2, R17, UR7, RZ ;  /* 0x0000000711117c10 */ /* 0x000fe4000ff5e0ff */
[----:B------:R-:W-:Y:S02]  /*335c0*/  IADD3 R18, P3, R18, UR7, RZ ;  /* 0x0000000712127c10 */ /* 0x000fe4000ff7e0ff */
        /* <DEDUP_REMOVED lines=8> */
[----:B-1----:R-:W5:Y:S04]  /*33650*/  LDL.LU R22, [R1+0x82c] ;  /* 0x00082c0001167983 */ /* 0x002f680000300800 */
[----:B------:R1:W-:Y:S01]  /*33660*/  STL [R1+0x6b0], R23 ;  /* 0x0006b01701007387 */ /* 0x0003e20000100800 */
[----:B------:R-:W-:-:S03]  /*33670*/  IADD3 R25, P2, R25, UR7, RZ ;  /* 0x0000000719197c10 */ /* 0x000fc6000ff5e0ff */
[----:B------:R-:W5:Y:S01]  /*33680*/  LDL.LU R17, [R1+0x834] ;  /* 0x0008340001117983 */ /* 0x000f620000300800 */
[----:B------:R-:W-:Y:S01]  /*33690*/  IMAD.MOV.U32 R13, RZ, RZ, R23 ;  /* 0x000000ffff0d7224 */ /* 0x000fe200078e0017 */
[----:B------:R-:W-:Y:S02]  /*336a0*/  MOV R12, R18 ;  /* 0x00000012000c7202 */ /* 0x000fe40000000f00 */
[----:B-1----:R-:W5:Y:S01]  /*336b0*/  LDL.LU R23, [R1+0x828] ;  /* 0x0008280001177983 */ /* 0x002f620000300800 */
[----:B------:R-:W-:-:S03]  /*336c0*/  IADD3 R15, P3, R15, UR7, RZ ;  /* 0x000000070f0f7c10 */ /* 0x000fc6000ff7e0ff */
[----:B------:R-:W5:Y:S04]  /*336d0*/  LDL.LU R18, [R1+0x830] ;  /* 0x0008300001127983 */ /* 0x000f680000300800 */
[----:B------:R1:W-:Y:S04]  /*336e0*/  STL [R1+0x72c], R25 ;  /* 0x00072c1901007387 */ /* 0x0003e80000100800 */
[----:B------:R1:W-:Y:S02]  /*336f0*/  LDGSTS.E [R2+0x1d80], [R12.64], P0 ;  /* 0x01d800000c027fae */ /* 0x0003e40008121848 */
[----:B-1----:R-:W-:Y:S01]  /*33700*/  IMAD.MOV.U32 R12, RZ, RZ, R25 ;  /* 0x000000ffff0c7224 */ /* 0x002fe200078e0019 */
[----:B----4-:R-:W-:-:S05]  /*33710*/  IADD3.X R26, R26, UR6, RZ, P2, !PT ;  /* 0x000000061a1a7c10 */ /* 0x010fca00097fe4ff */
        /* <DEDUP_REMOVED lines=8> */
[----:B------:R-:W2:Y:S04]  /*337a0*/  LDL.LU R29, [R1+0x8b0] ;  /* 0x0008b000011d7983 */ /* 0x000ea80000300800 */
[----:B------:R1:W-:Y:S02]  /*337b0*/  LDGSTS.E [R2+0x2500], [R12.64], P1 ;  /* 0x025000000c027fae */ /* 0x0003e40008921848 */
[----:B-1----:R-:W-:-:S02]  /*337c0*/  IMAD.MOV.U32 R12, RZ, RZ, R15 ;  /* 0x000000ffff0c7224 */ /* 0x002fc400078e000f */
[----:B------:R-:W-:Y:S01]  /*337d0*/  IMAD.MOV.U32 R13, RZ, RZ, R19 ;  /* 0x000000ffff0d7224 */ /* 0x000fe200078e0013 */
[----:B----4-:R-:W4:Y:S04]  /*337e0*/  LDL.LU R15, [R1+0x92c] ;  /* 0x00092c00010f7983 */ /* 0x010f280000300800 */
[----:B------:R-:W4:Y:S04]  /*337f0*/  LDL.LU R19, [R1+0x934] ;  /* 0x0009340001137983 */ /* 0x000f280000300800 */
[----:B------:R1:W-:Y:S01]  /*33800*/  LDGSTS.E [R2+0x2580], [R12.64], P0 ;  /* 0x025800000c027fae */ /* 0x0003e20008121848 */
[----:B---3--:R-:W-:-:S05]  /*33810*/  IADD3 R24, P2, R24, UR7, RZ ;  /* 0x0000000718187c10 */ /* 0x008fca000ff5e0ff */
[----:B------:R3:W-:Y:S01]  /*33820*/  STL [R1+0x7ac], R24 ;  /* 0x0007ac1801007387 */ /* 0x0007e20000100800 */
[----:B-----5:R-:W-:Y:S02]  /*33830*/  IADD3 R3, P3, R3, UR7, RZ ;  /* 0x0000000703037c10 */ /* 0x020fe4000ff7e0ff */
[----:B------:R-:W-:Y:S02]  /*33840*/  IADD3.X R27, R27, UR6, RZ, P2, !PT ;  /* 0x000000061b1b7c10 */ /* 0x000fe400097fe4ff */
[----:B-1----:R-:W-:Y:S02]  /*33850*/  MOV R12, R24 ;  /* 0x00000018000c7202 */ /* 0x002fe40000000f00 */
[----:B------:R-:W-:Y:S01]  /*33860*/  IADD3.X R20, R20, UR6, RZ, P3, !PT ;  /* 0x0000000614147c10 */ /* 0x000fe20009ffe4ff */
[----:B------:R1:W-:Y:S04]  /*33870*/  STL [R1+0x7a8], R27 ;  /* 0x0007a81b01007387 */ /* 0x0003e80000100800 */
[----:B------:R5:W-:Y:S04]  /*33880*/  STL [R1+0x7b4], R3 ;  /* 0x0007b40301007387 */ /* 0x000be80000100800 */
[----:B---3--:R-:W3:Y:S01]  /*33890*/  LDL.LU R24, [R1+0x928] ;  /* 0x0009280001187983 */ /* 0x008ee20000300800 */
[----:B------:R-:W-:-:S03]  /*338a0*/  IMAD.MOV.U32 R13, RZ, RZ, R27 ;  /* 0x000000ffff0d7224 */ /* 0x000fc600078e001b */
[----:B------:R5:W-:Y:S04]  /*338b0*/  STL [R1+0x7b0], R20 ;  /* 0x0007b01401007387 */ /* 0x000be80000100800 */
[----:B-1----:R-:W3:Y:S04]  /*338c0*/  LDL.LU R27, [R1+0x930] ;  /* 0x00093000011b7983 */ /* 0x002ee80000300800 */
[----:B------:R1:W-:Y:S02]  /*338d0*/  LDGSTS.E [R2+0x2d00], [R12.64], P1 ;  /* 0x02d000000c027fae */ /* 0x0003e40008921848 */
[----:B-1----:R-:W-:Y:S01]  /*338e0*/  IMAD.MOV.U32 R12, RZ, RZ, R3 ;  /* 0x000000ffff0c7224 */ /* 0x002fe200078e0003 */
[----:B------:R-:W-:Y:S01]  /*338f0*/  MOV R13, R20 ;  /* 0x00000014000d7202 */ /* 0x000fe20000000f00 */
[----:B-----5:R-:W5:Y:S04]  /*33900*/  LDL.LU R3, [R1+0x9ac] ;  /* 0x0009ac0001037983 */ /* 0x020f680000300800 */
[----:B------:R-:W5:Y:S04]  /*33910*/  LDL.LU R20, [R1+0x9b4] ;  /* 0x0009b40001147983 */ /* 0x000f680000300800 */
[----:B------:R1:W-:Y:S01]  /*33920*/  LDGSTS.E [R2+0x2d80], [R12.64], P0 ;  /* 0x02d800000c027fae */ /* 0x0003e20008121848 */
[----:B------:R-:W-:-:S05]  /*33930*/  IADD3 R22, P2, R22, UR7, RZ ;  /* 0x0000000716167c10 */ /* 0x000fca000ff5e0ff */
[----:B------:R1:W-:Y:S01]  /*33940*/  STL [R1+0x82c], R22 ;  /* 0x00082c1601007387 */ /* 0x0003e20000100800 */
[----:B------:R-:W-:Y:S02]  /*33950*/  IADD3 R17, P3, R17, UR7, RZ ;  /* 0x0000000711117c10 */ /* 0x000fe4000ff7e0ff */
[----:B------:R-:W-:Y:S01]  /*33960*/  IADD3.X R23, R23, UR6, RZ, P2, !PT ;  /* 0x0000000617177c10 */ /* 0x000fe200097fe4ff */
[----:B-1----:R-:W-:Y:S01]  /*33970*/  IMAD.MOV.U32 R12, RZ, RZ, R22 ;  /* 0x000000ffff0c7224 */ /* 0x002fe200078e0016 */
[----:B------:R-:W-:-:S03]  /*33980*/  IADD3.X R18, R18, UR6, RZ, P3, !PT ;  /* 0x0000000612127c10 */ /* 0x000fc60009ffe4ff */
[----:B------:R1:W-:Y:S01]  /*33990*/  STL [R1+0x828], R23 ;  /* 0x0008281701007387 */ /* 0x0003e20000100800 */
[----:B------:R-:W-:-:S03]  /*339a0*/  IMAD.MOV.U32 R13, RZ, RZ, R23 ;  /* 0x000000ffff0d7224 */ /* 0x000fc600078e0017 */
[----:B------:R-:W-:Y:S04]  /*339b0*/  STL [R1+0x834], R17 ;  /* 0x0008341101007387 */ /* 0x000fe80000100800 */
[----:B------:R-:W5:Y:S04]  /*339c0*/  LDL.LU R22, [R1+0x9a8] ;  /* 0x0009a80001167983 */ /* 0x000f680000300800 */
[----:B------:R1:W-:Y:S04]  /*339d0*/  STL [R1+0x830], R18 ;  /* 0x0008301201007387 */ /* 0x0003e80000100800 */
[----:B-1----:R-:W5:Y:S04]  /*339e0*/  LDL.LU R23, [R1+0x9b0] ;  /* 0x0009b00001177983 */ /* 0x002f680000300800 */
[----:B------:R1:W-:Y:S02]  /*339f0*/  LDGSTS.E [R2+0x3500], [R12.64], P1 ;  /* 0x035000000c027fae */ /* 0x0003e40008921848 */
[----:B-1----:R-:W-:Y:S01]  /*33a00*/  MOV R12, R17 ;  /* 0x00000011000c7202 */ /* 0x002fe20000000f00 */
[----:B------:R-:W-:-:S02]  /*33a10*/  IMAD.MOV.U32 R13, RZ, RZ, R18 ;  /* 0x000000ffff0d7224 */ /* 0x000fc400078e0012 */
[----:B------:R-:W5:Y:S04]  /*33a20*/  LDL.LU R18, [R1+0xa2c] ;  /* 0x000a2c0001127983 */ /* 0x000f680000300800 */
[----:B------:R-:W5:Y:S04]  /*33a30*/  LDL.LU R17, [R1+0xa34] ;  /* 0x000a340001117983 */ /* 0x000f680000300800 */
[----:B------:R1:W-:Y:S01]  /*33a40*/  LDGSTS.E [R2+0x3580], [R12.64], P0 ;  /* 0x035800000c027fae */ /* 0x0003e20008121848 */
[----:B--2---:R-:W-:-:S05]  /*33a50*/  IADD3 R25, P2, R25, UR7, RZ ;  /* 0x0000000719197c10 */ /* 0x004fca000ff5e0ff */
        /* <DEDUP_REMOVED lines=8> */
[----:B--2---:R-:W2:Y:S04]  /*33ae0*/  LDL.LU R26, [R1+0xa28] ;  /* 0x000a2800011a7983 */ /* 0x004ea80000300800 */
[----:B------:R-:W-:Y:S04]  /*33af0*/  STL [R1+0x8b0], R29 ;  /* 0x0008b01d01007387 */ /* 0x000fe80000100800 */
[----:B------:R-:W2:Y:S01]  /*33b00*/  LDL.LU R25, [R1+0xa30] ;  /* 0x000a300001197983 */ /* 0x000ea20000300800 */
[----:B----4-:R-:W-:-:S03]  /*33b10*/  IADD3 R15, P2, R15, UR7, RZ ;  /* 0x000000070f0f7c10 */ /* 0x010fc6000ff5e0ff */
[----:B------:R1:W-:Y:S01]  /*33b20*/  LDGSTS.E [R2+0x3d00], [R12.64], P1 ;  /* 0x03d000000c027fae */ /* 0x0003e20008921848 */
[----:B------:R-:W-:-:S03]  /*33b30*/  IADD3 R19, P3, R19, UR7, RZ ;  /* 0x0000000713137c10 */ /* 0x000fc6000ff7e0ff */
[----:B------:R-:W-:Y:S01]  /*33b40*/  STL [R1+0x92c], R15 ;  /* 0x00092c0f01007387 */ /* 0x000fe20000100800 */
[----:B-1----:R-:W-:Y:S02]  /*33b50*/  IMAD.MOV.U32 R12, RZ, RZ, R28 ;  /* 0x000000ffff0c7224 */ /* 0x002fe400078e001c */
[----:B------:R-:W-:-:S05]  /*33b60*/  IMAD.MOV.U32 R13, RZ, RZ, R29 ;  /* 0x000000ffff0d7224 */ /* 0x000fca00078e001d */
[----:B------:R1:W-:Y:S02]  /*33b70*/  LDGSTS.E [R2+0x3d80], [R12.64], P0 ;  /* 0x03d800000c027fae */ /* 0x0003e40008121848 */
[----:B-1----:R-:W-:Y:S02]  /*33b80*/  MOV R12, R15 ;  /* 0x0000000f000c7202 */ /* 0x002fe40000000f00 */
        /* <DEDUP_REMOVED lines=9> */
[----:B---3--:R-:W-:-:S02]  /*33c20*/  MOV R13, R27 ;  /* 0x0000001b000d7202 */ /* 0x008fc40000000f00 */
[----:B-----5:R-:W-:Y:S01]  /*33c30*/  IADD3 R3, P2, R3, UR7, RZ ;  /* 0x0000000703037c10 */ /* 0x020fe2000ff5e0ff */
[----:B-1----:R-:W3:Y:S01]  /*33c40*/  LDL.LU R27, [R1+0xaa8] ;  /* 0x000aa800011b7983 */ /* 0x002ee20000300800 */
        /* <DEDUP_REMOVED lines=24> */
[----:B--2---:R-:W-:-:S05]  /*33dd0*/  IADD3.X R26, R26, UR6, RZ, P2, !PT ;  /* 0x000000061a1a7c10 */ /* 0x004fca00097fe4ff */
[----:B------:R1:W-:Y:S01]  /*33de0*/  STL [R1+0xa28], R26 ;  /* 0x000a281a01007387 */ /* 0x0003e20000100800 */
[----:B------:R-:W-:-:S03]  /*33df0*/  IADD3.X R25, R25, UR6, RZ, P3, !PT ;  /* 0x0000000619197c10 */ /* 0x000fc60009ffe4ff */
[----:B------:R-:W-:Y:S04]  /*33e00*/  STL [R1+0xa34], R17 ;  /* 0x000a341101007387 */ /* 0x000fe80000100800 */
[----:B------:R-:W2:Y:S04]  /*33e10*/  LDL.LU R28, [R1+0xbac] ;  /* 0x000bac00011c7983 */ /* 0x000ea80000300800 */
[----:B------:R1:W-:Y:S04]  /*33e20*/  STL [R1+0xa30], R25 ;  /* 0x000a301901007387 */ /* 0x0003e80000100800 */
[----:B------:R-:W2:Y:S04]  /*33e30*/  LDL.LU R18, [R1+0xbb4] ;  /* 0x000bb40001127983 */ /* 0x000ea80000300800 */
[----:B------:R-:W2:Y:S01]  /*33e40*/  LDL.LU R29, [R1+0xba8] ;  /* 0x000ba800011d7983 */ /* 0x000ea20000300800 */
[----:B------:R-:W-:-:S03]  /*33e50*/  MOV R13, R26 ;  /* 0x0000001a000d7202 */ /* 0x000fc60000000f00 */
[----:B-1----:R-:W2:Y:S04]  /*33e60*/  LDL.LU R26, [R1+0xbb0] ;  /* 0x000bb000011a7983 */ /* 0x002ea80000300800 */
[----:B------:R1:W-:Y:S02]  /*33e70*/  LDGSTS.E [R2+0x5500], [R12.64], P1 ;  /* 0x055000000c027fae */ /* 0x0003e40008921848 */
[----:B-1----:R-:W-:Y:S02]  /*33e80*/  IMAD.MOV.U32 R12, RZ, RZ, R17 ;  /* 0x000000ffff0c7224 */ /* 0x002fe400078e0011 */
[----:B------:R-:W-:Y:S02]  /*33e90*/  IMAD.MOV.U32 R13, RZ, RZ, R25 ;  /* 0x000000ffff0d7224 */ /* 0x000fe400078e0019 */
[----:B------:R-:W2:Y:S04]  /*33ea0*/  LDL.LU R25, [R1+0xc2c] ;  /* 0x000c2c0001197983 */ /* 0x000ea80000300800 */
[----:B------:R-:W2:Y:S04]  /*33eb0*/  LDL.LU R17, [R1+0xc34] ;  /* 0x000c340001117983 */ /* 0x000ea80000300800 */
[----:B------:R1:W-:Y:S01]  /*33ec0*/  LDGSTS.E [R2+0x5580], [R12.64], P0 ;  /* 0x055800000c027fae */ /* 0x0003e20008121848 */
[----:B----4-:R-:W-:-:S05]  /*33ed0*/  IADD3 R24, P2, R24, UR7, RZ ;  /* 0x0000000718187c10 */ /* 0x010fca000ff5e0ff */
[----:B------:R-:W-:Y:S01]  /*33ee0*/  STL [R1+0xaac], R24 ;  /* 0x000aac1801007387 */ /* 0x000fe20000100800 */
[----:B------:R-:W-:Y:S02]  /*33ef0*/  IADD3 R15, P3, R15, UR7, RZ ;  /* 0x000000070f0f7c10 */ /* 0x000fe4000ff7e0ff */
[----:B---3--:R-:W-:Y:S02]  /*33f00*/  IADD3.X R27, R27, UR6, RZ, P2, !PT ;  /* 0x000000061b1b7c10 */ /* 0x008fe400097fe4ff */
[----:B-----5:R-:W-:-:S03]  /*33f10*/  IADD3.X R19, R19, UR6, RZ, P3, !PT ;  /* 0x0000000613137c10 */ /* 0x020fc60009ffe4ff */
[----:B------:R3:W-:Y:S01]  /*33f20*/  STL [R1+0xaa8], R27 ;  /* 0x000aa81b01007387 */ /* 0x0007e20000100800 */
[----:B-1----:R-:W-:-:S03]  /*33f30*/  IMAD.MOV.U32 R13, RZ, RZ, R27 ;  /* 0x000000ffff0d7224 */ /* 0x002fc600078e001b */
[----:B------:R1:W-:Y:S01]  /*33f40*/  STL [R1+0xab4], R15 ;  /* 0x000ab40f01007387 */ /* 0x0003e20000100800 */
[----:B------:R-:W-:-:S03]  /*33f50*/  MOV R12, R24 ;  /* 0x00000018000c7202 */ /* 0x000fc60000000f00 */
[----:B---3--:R-:W3:Y:S04]  /*33f60*/  LDL.LU R27, [R1+0xc28] ;  /* 0x000c2800011b7983 */ /* 0x008ee80000300800 */
[----:B------:R4:W-:Y:S04]  /*33f70*/  STL [R1+0xab0], R19 ;  /* 0x000ab01301007387 */ /* 0x0009e80000100800 */
[----:B------:R-:W5:Y:S04]  /*33f80*/  LDL.LU R24, [R1+0xc30] ;  /* 0x000c300001187983 */ /* 0x000f680000300800 */
[----:B------:R1:W-:Y:S02]  /*33f90*/  LDGSTS.E [R2+0x5d00], [R12.64], P1 ;  /* 0x05d000000c027fae */ /* 0x0003e40008921848 */
[----:B-1----:R-:W-:Y:S01]  /*33fa0*/  IMAD.MOV.U32 R12, RZ, RZ, R15 ;  /* 0x000000ffff0c7224 */ /* 0x002fe200078e000f */
[----:B------:R-:W-:Y:S01]  /*33fb0*/  MOV R13, R19 ;  /* 0x00000013000d7202 */ /* 0x000fe20000000f00 */
[----:B------:R-:W5:Y:S04]  /*33fc0*/  LDL.LU R15, [R1+0xcac] ;  /* 0x000cac00010f7983 */ /* 0x000f680000300800 */
[----:B----4-:R-:W4:Y:S04]  /*33fd0*/  LDL.LU R19, [R1+0xcb4] ;  /* 0x000cb40001137983 */ /* 0x010f280000300800 */
[----:B------:R1:W-:Y:S01]  /*33fe0*/  LDGSTS.E [R2+0x5d80], [R12.64], P0 ;  /* 0x05d800000c027fae */ /* 0x0003e20008121848 */
[----:B------:R-:W-:-:S05]  /*33ff0*/  IADD3 R22, P2, R22, UR7, RZ ;  /* 0x0000000716167c10 */ /* 0x000fca000ff5e0ff */
[----:B------:R1:W-:Y:S01]  /*34000*/  STL [R1+0xb2c], R22 ;  /* 0x000b2c1601007387 */ /* 0x0003e20000100800 */
[----:B------:R-:W-:Y:S02]  /*34010*/  IADD3 R3, P3, R3, UR7, RZ ;  /* 0x0000000703037c10 */ /* 0x000fe4000ff7e0ff */
[----:B------:R-:W-:Y:S01]  /*34020*/  IADD3.X R23, R23, UR6, RZ, P2, !PT ;  /* 0x0000000617177c10 */ /* 0x000fe200097fe4ff */
[----:B-1----:R-:W-:-:S04]  /*34030*/  IMAD.MOV.U32 R12, RZ, RZ, R22 ;  /* 0x000000ffff0c7224 */ /* 0x002fc800078e0016 */
[----:B------:R1:W-:Y:S01]  /*34040*/  STL [R1+0xb28], R23 ;  /* 0x000b281701007387 */ /* 0x0003e20000100800 */
[----:B------:R-:W-:Y:S01]  /*34050*/  IADD3.X R20, R20, UR6, RZ, P3, !PT ;  /* 0x0000000614147c10 */ /* 0x000fe20009ffe4ff */
[----:B------:R-:W-:Y:S02]  /*34060*/  IMAD.MOV.U32 R13, RZ, RZ, R23 ;  /* 0x000000ffff0d7224 */ /* 0x000fe400078e0017 */
[----:B------:R-:W-:Y:S04]  /*34070*/  STL [R1+0xb34], R3 ;  /* 0x000b340301007387 */ /* 0x000fe80000100800 */
[----:B------:R-:W4:Y:S04]  /*34080*/  LDL.LU R22, [R1+0xca8] ;  /* 0x000ca80001167983 */ /* 0x000f280000300800 */
[----:B------:R1:W-:Y:S04]  /*34090*/  STL [R1+0xb30], R20 ;  /* 0x000b301401007387 */ /* 0x0003e80000100800 */
[----:B------:R1:W-:Y:S04]  /*340a0*/  LDGSTS.E [R2+0x6500], [R12.64], P1 ;  /* 0x065000000c027fae */ /* 0x0003e80008921848 */
[----:B-1----:R-:W4:Y:S01]  /*340b0*/  LDL.LU R23, [R1+0xcb0] ;  /* 0x000cb00001177983 */ /* 0x002f220000300800 */
[----:B------:R-:W-:Y:S01]  /*340c0*/  MOV R12, R3 ;  /* 0x00000003000c7202 */ /* 0x000fe20000000f00 */
[----:B------:R-:W-:-:S02]  /*340d0*/  IMAD.MOV.U32 R13, RZ, RZ, R20 ;  /* 0x000000ffff0d7224 */ /* 0x000fc400078e0014 */
[----:B------:R-:W4:Y:S04]  /*340e0*/  LDL.LU R20, [R1+0x53c] ;  /* 0x00053c0001147983 */ /* 0x000f280000300800 */
[----:B------:R1:W-:Y:S04]  /*340f0*/  LDGSTS.E [R2+0x6580], [R12.64], P0 ;  /* 0x065800000c027fae */ /* 0x0003e80008121848 */
[----:B------:R-:W4:Y:S01]  /*34100*/  LDL.LU R3, [R1+0x544] ;  /* 0x0005440001037983 */ /* 0x000f220000300800 */
[----:B--2---:R-:W-:-:S05]  /*34110*/  IADD3 R28, P2, R28, UR7, RZ ;  /* 0x000000071c1c7c10 */ /* 0x004fca000ff5e0ff */
[----:B-1----:R-:W-:Y:S01]  /*34120*/  IMAD.MOV.U32 R12, RZ, RZ, R28 ;  /* 0x000000ffff0c7224 */ /* 0x002fe200078e001c */
[----:B------:R-:W-:Y:S02]  /*34130*/  IADD3 R18, P3, R18, UR7, RZ ;  /* 0x0000000712127c10 */ /* 0x000fe4000ff7e0ff */
[----:B------:R-:W-:Y:S01]  /*34140*/  IADD3.X R29, R29, UR6, RZ, P2, !PT ;  /* 0x000000061d1d7c10 */ /* 0x000fe200097fe4ff */
[----:B------:R-:W-:Y:S03]  /*34150*/  STL [R1+0xbac], R28 ;  /* 0x000bac1c01007387 */ /* 0x000fe60000100800 */
[----:B------:R-:W-:Y:S02]  /*34160*/  MOV R13, R29 ;  /* 0x0000001d000d7202 */ /* 0x000fe40000000f00 */
[----:B------:R-:W-:Y:S01]  /*34170*/  IADD3.X R26, R26, UR6, RZ, P3, !PT ;  /* 0x000000061a1a7c10 */ /* 0x000fe20009ffe4ff */
[----:B------:R-:W-:Y:S04]  /*34180*/  STL [R1+0xba8], R29 ;  /* 0x000ba81d01007387 */ /* 0x000fe80000100800 */
[----:B------:R-:W-:Y:S04]  /*34190*/  STL [R1+0xbb4], R18 ;  /* 0x000bb41201007387 */ /* 0x000fe80000100800 */
[----:B------:R1:W-:Y:S04]  /*341a0*/  LDGSTS.E [R2+0x6d00], [R12.64], P1 ;  /* 0x06d000000c027fae */ /* 0x0003e80008921848 */
[----:B------:R2:W-:Y:S01]  /*341b0*/  STL [R1+0xbb0], R26 ;  /* 0x000bb01a01007387 */ /* 0x0005e20000100800 */
[----:B-1----:R-:W-:-:S03]  /*341c0*/  IMAD.MOV.U32 R13, RZ, RZ, R26 ;  /* 0x000000ffff0d7224 */ /* 0x002fc600078e001a */
[----:B--2---:R-:W2:Y:S01]  /*341d0*/  LDL.LU R26, [R1+0x538] ;  /* 0x00053800011a7983 */ /* 0x004ea20000300800 */
[----:B------:R-:W-:Y:S01]  /*341e0*/  IADD3 R25, P2, R25, UR7, RZ ;  /* 0x0000000719197c10 */ /* 0x000fe2000ff5e0ff */
[----:B------:R-:W-:Y:S01]  /*341f0*/  IMAD.MOV.U32 R12, RZ, RZ, R18 ;  /* 0x000000ffff0c7224 */ /* 0x000fe200078e0012 */
[----:B------:R-:W-:Y:S01]  /*34200*/  IADD3 R17, P3, R17, UR7, RZ ;  /* 0x0000000711117c10 */ /* 0x000fe2000ff7e0ff */
[----:B------:R-:W2:Y:S04]  /*34210*/  LDL.LU R18, [R1+0x540] ;  /* 0x0005400001127983 */ /* 0x000ea80000300800 */
[----:B------:R1:W-:Y:S04]  /*34220*/  LDGSTS.E [R2+0x6d80], [R12.64], P0 ;  /* 0x06d800000c027fae */ /* 0x0003e80008121848 */
[----:B------:R3:W-:Y:S01]  /*34230*/  STL [R1+0xc2c], R25 ;  /* 0x000c2c1901007387 */ /* 0x0007e20000100800 */
[----:B-1----:R-:W-:-:S02]  /*34240*/  MOV R12, R25 ;  /* 0x00000019000c7202 */ /* 0x002fc40000000f00 */
[----:B---3--:R-:W-:-:S05]  /*34250*/  IADD3.X R27, R27, UR6, RZ, P2, !PT ;  /* 0x000000061b1b7c10 */ /* 0x008fca00097fe4ff */
[----:B------:R-:W-:Y:S01]  /*34260*/  IMAD.MOV.U32 R13, RZ, RZ, R27 ;  /* 0x000000ffff0d7224 */ /* 0x000fe200078e001b */
[----:B-----5:R-:W-:Y:S01]  /*34270*/  IADD3.X R24, R24, UR6, RZ, P3, !PT ;  /* 0x0000000618187c10 */ /* 0x020fe20009ffe4ff */
[----:B------:R-:W-:Y:S04]  /*34280*/  STL [R1+0xc28], R27 ;  /* 0x000c281b01007387 */ /* 0x000fe80000100800 */
[----:B------:R1:W-:Y:S04]  /*34290*/  STL [R1+0xc34], R17 ;  /* 0x000c341101007387 */ /* 0x0003e80000100800 */
[----:B------:R3:W-:Y:S04]  /*342a0*/  LDGSTS.E [R2+0x7500], [R12.64], P1 ;  /* 0x075000000c027fae */ /* 0x0007e80008921848 */
[----:B------:R-:W-:Y:S04]  /*342b0*/  STL [R1+0xc30], R24 ;  /* 0x000c301801007387 */ /* 0x000fe80000100800 */
[----:B------:R-:W5:Y:S01]  /*342c0*/  LDL.LU R25, [R1+0x5b8] ;  /* 0x0005b80001197983 */ /* 0x000f620000300800 */
[----:B---3--:R-:W-:-:S03]  /*342d0*/  IMAD.MOV.U32 R12, RZ, RZ, R17 ;  /* 0x000000ffff0c7224 */ /* 0x008fc600078e0011 */
[----:B-1----:R-:W3:Y:S01]  /*342e0*/  LDL.LU R17, [R1+0x5bc] ;  /* 0x0005bc0001117983 */ /* 0x002ee20000300800 */
[----:B------:R-:W-:-:S03]  /*342f0*/  IADD3 R15, P2, R15, UR7, RZ ;  /* 0x000000070f0f7c10 */ /* 0x000fc6000ff5e0ff */
[----:B------:R-:W5:Y:S01]  /*34300*/  LDL.LU R28, [R1+0x5c0] ;  /* 0x0005c000011c7983 */ /* 0x000f620000300800 */
[----:B------:R-:W-:-:S03]  /*34310*/  MOV R13, R24 ;  /* 0x00000018000d7202 */ /* 0x000fc60000000f00 */
[----:B------:R-:W5:Y:S01]  /*34320*/  LDL.LU R27, [R1+0x5c4] ;  /* 0x0005c400011b7983 */ /* 0x000f620000300800 */
[----:B----4-:R-:W-:-:S03]  /*34330*/  IADD3 R19, P3, R19, UR7, RZ ;  /* 0x0000000713137c10 */ /* 0x010fc6000ff7e0ff */
[----:B------:R1:W-:Y:S04]  /*34340*/  LDGSTS.E [R2+0x7580], [R12.64], P0 ;  /* 0x075800000c027fae */ /* 0x0003e80008121848 */
[----:B------:R4:W-:Y:S01]  /*34350*/  STL [R1+0xcac], R15 ;  /* 0x000cac0f01007387 */ /* 0x0009e20000100800 */
[----:B-1----:R-:W-:Y:S01]  /*34360*/  IMAD.MOV.U32 R12, RZ, RZ, R15 ;  /* 0x000000ffff0c7224 */ /* 0x002fe200078e000f */
[----:B------:R-:W-:-:S05]  /*34370*/  IADD3.X R22, R22, UR6, RZ, P2, !PT ;  /* 0x0000000616167c10 */ /* 0x000fca00097fe4ff */
[----:B------:R-:W-:Y:S01]  /*34380*/  IMAD.MOV.U32 R13, RZ, RZ, R22 ;  /* 0x000000ffff0d7224 */ /* 0x000fe200078e0016 */
[----:B------:R1:W-:Y:S04]  /*34390*/  STL [R1+0xca8], R22 ;  /* 0x000ca81601007387 */ /* 0x0003e80000100800 */
[----:B------:R1:W-:Y:S01]  /*343a0*/  STL [R1+0xcb4], R19 ;  /* 0x000cb41301007387 */ /* 0x0003e20000100800 */
[----:B------:R-:W-:-:S03]  /*343b0*/  IADD3.X R23, R23, UR6, RZ, P3, !PT ;  /* 0x0000000617177c10 */ /* 0x000fc60009ffe4ff */
[----:B----4-:R-:W4:Y:S04]  /*343c0*/  LDL.LU R15, [R1+0x63c] ;  /* 0x00063c00010f7983 */ /* 0x010f280000300800 */
[----:B------:R2:W-:Y:S04]  /*343d0*/  STL [R1+0xcb0], R23 ;  /* 0x000cb01701007387 */ /* 0x0005e80000100800 */
[----:B------:R1:W-:Y:S01]  /*343e0*/  LDGSTS.E [R2+0x7d00], [R12.64], P1 ;  /* 0x07d000000c027fae */ /* 0x0003e20008921848 */
[----:B------:R-:W-:-:S03]  /*343f0*/  IADD3 R20, P2, R20, UR7, RZ ;  /* 0x0000000714147c10 */ /* 0x000fc6000ff5e0ff */
[----:B-1----:R-:W4:Y:S01]  /*34400*/  LDL.LU R22, [R1+0x644] ;  /* 0x0006440001167983 */ /* 0x002f220000300800 */
[----:B------:R-:W-:Y:S01]  /*34410*/  MOV R12, R19 ;  /* 0x00000013000c7202 */ /* 0x000fe20000000f00 */
[----:B------:R-:W-:Y:S02]  /*34420*/  IMAD.MOV.U32 R13, RZ, RZ, R23 ;  /* 0x000000ffff0d7224 */ /* 0x000fe400078e0017 */
[----:B------:R-:W4:Y:S01]  /*34430*/  LDL.LU R19, [R1+0x638] ;  /* 0x0006380001137983 */ /* 0x000f220000300800 */
[----:B------:R-:W-:-:S03]  /*34440*/  IADD3 R3, P3, R3, UR7, RZ ;  /* 0x0000000703037c10 */ /* 0x000fc6000ff7e0ff */
[----:B------:R-:W4:Y:S04]  /*34450*/  LDL.LU R24, [R1+0x640] ;  /* 0x0006400001187983 */ /* 0x000f280000300800 */
        /* <DEDUP_REMOVED lines=11> */
[----:B------:R-:W-:-:S03]  /*34510*/  IMAD.MOV.U32 R13, RZ, RZ, R26 ;  /* 0x000000ffff0d7224 */ /* 0x000fc600078e001a */
[----:B-1----:R-:W2:Y:S01]  /*34520*/  LDL.LU R26, [R1+0x6c0] ;  /* 0x0006c000011a7983 */ /* 0x002ea20000300800 */
[----:B------:R-:W-:-:S03]  /*34530*/  IADD3.X R18, R18, UR6, RZ, P3, !PT ;  /* 0x0000000612127c10 */ /* 0x000fc60009ffe4ff */
[----:B------:R1:W-:Y:S04]  /*34540*/  LDGSTS.E [R2+0x600], [R12.64], P1 ;  /* 0x006000000c027fae */ /* 0x0003e80008921848 */
[----:B------:R1:W-:Y:S02]  /*34550*/  STL [R1+0x540], R18 ;  /* 0x0005401201007387 */ /* 0x0003e40000100800 */
[----:B-1----:R-:W-:Y:S01]  /*34560*/  MOV R12, R3 ;  /* 0x00000003000c7202 */ /* 0x002fe20000000f00 */
[----:B------:R-:W-:Y:S02]  /*34570*/  IMAD.MOV.U32 R13, RZ, RZ, R18 ;  /* 0x000000ffff0d7224 */ /* 0x000fe400078e0012 */
[----:B------:R-:W2:Y:S04]  /*34580*/  LDL.LU R18, [R1+0x73c] ;  /* 0x00073c0001127983 */ /* 0x000ea80000300800 */
[----:B------:R-:W2:Y:S04]  /*34590*/  LDL.LU R3, [R1+0x744] ;  /* 0x0007440001037983 */ /* 0x000ea80000300800 */
[----:B------:R1:W-:Y:S01]  /*345a0*/  LDGSTS.E [R2+0x680], [R12.64], P0 ;  /* 0x006800000c027fae */ /* 0x0003e20008121848 */
[----:B---3--:R-:W-:-:S04]  /*345b0*/  IADD3 R17, P2, R17, UR7, RZ ;  /* 0x0000000711117c10 */ /* 0x008fc8000ff5e0ff */
[----:B-----5:R-:W-:Y:S01]  /*345c0*/  IADD3.X R25, R25, UR6, RZ, P2, !PT ;  /* 0x0000000619197c10 */ /* 0x020fe200097fe4ff */
[----:B------:R-:W-:Y:S01]  /*345d0*/  STL [R1+0x5bc], R17 ;  /* 0x0005bc1101007387 */ /* 0x000fe20000100800 */
[----:B------:R-:W-:-:S03]  /*345e0*/  IADD3 R27, P3, R27, UR7, RZ ;  /* 0x000000071b1b7c10 */ /* 0x000fc6000ff7e0ff */
[----:B------:R3:W-:Y:S01]  /*345f0*/  STL [R1+0x5b8], R25 ;  /* 0x0005b81901007387 */ /* 0x0007e20000100800 */
[----:B-1----:R-:W-:Y:S02]  /*34600*/  MOV R13, R25 ;  /* 0x00000019000d7202 */ /* 0x002fe40000000f00 */
[----:B------:R-:W-:Y:S01]  /*34610*/  IADD3.X R28, R28, UR6, RZ, P3, !PT ;  /* 0x000000061c1c7c10 */ /* 0x000fe20009ffe4ff */
[----:B------:R-:W-:Y:S01]  /*34620*/  STL [R1+0x5c4], R27 ;  /* 0x0005c41b01007387 */ /* 0x000fe20000100800 */
[----:B------:R-:W-:-:S03]  /*34630*/  IMAD.MOV.U32 R12, RZ, RZ, R17 ;  /* 0x000000ffff0c7224 */ /* 0x000fc600078e0011 */
[----:B---3--:R-:W3:Y:S04]  /*34640*/  LDL.LU R25, [R1+0x738] ;  /* 0x0007380001197983 */ /* 0x008ee80000300800 */
[----:B------:R-:W-:Y:S04]  /*34650*/  STL [R1+0x5c0], R28 ;  /* 0x0005c01c01007387 */ /* 0x000fe80000100800 */
[----:B------:R-:W5:Y:S04]  /*34660*/  LDL.LU R17, [R1+0x740] ;  /* 0x0007400001117983 */ /* 0x000f680000300800 */
[----:B------:R1:W-:Y:S02]  /*34670*/  LDGSTS.E [R2+0xe00], [R12.64], P1 ;  /* 0x00e000000c027fae */ /* 0x0003e40008921848 */
[----:B-1----:R-:W-:Y:S01]  /*34680*/  IMAD.MOV.U32 R12, RZ, RZ, R27 ;  /* 0x000000ffff0c7224 */ /* 0x002fe200078e001b */
[----:B----4-:R-:W-:Y:S01]  /*34690*/  IADD3 R15, P2, R15, UR7, RZ ;  /* 0x000000070f0f7c10 */ /* 0x010fe2000ff5e0ff */
[----:B------:R-:W-:-:S04]  /*346a0*/  IMAD.MOV.U32 R13, RZ, RZ, R28 ;  /* 0x000000ffff0d7224 */ /* 0x000fc800078e001c */
[----:B------:R-:W-:Y:S04]  /*346b0*/  STL [R1+0x63c], R15 ;  /* 0x00063c0f01007387 */ /* 0x000fe80000100800 */
[----:B------:R1:W-:Y:S01]  /*346c0*/  LDGSTS.E [R2+0xe80], [R12.64], P0 ;  /* 0x00e800000c027fae */ /* 0x0003e20008121848 */
[----:B------:R-:W-:Y:S02]  /*346d0*/  IADD3 R22, P3, R22, UR7, RZ ;  /* 0x0000000716167c10 */ /* 0x000fe4000ff7e0ff */
[----:B------:R-:W-:Y:S02]  /*346e0*/  IADD3.X R19, R19, UR6, RZ, P2, !PT ;  /* 0x0000000613137c10 */ /* 0x000fe400097fe4ff */
[----:B-1----:R-:W-:Y:S02]  /*346f0*/  MOV R12, R15 ;  /* 0x0000000f000c7202 */ /* 0x002fe40000000f00 */
[----:B------:R-:W-:Y:S01]  /*34700*/  IADD3.X R24, R24, UR6, RZ, P3, !PT ;  /* 0x0000000618187c10 */ /* 0x000fe20009ffe4ff */
[----:B------:R-:W-:Y:S01]  /*34710*/  IMAD.MOV.U32 R13, RZ, RZ, R19 ;  /* 0x000000ffff0d7224 */ /* 0x000fe200078e0013 */
[----:B------:R1:W-:Y:S04]  /*34720*/  STL [R1+0x638], R19 ;  /* 0x0006381301007387 */ /* 0x0003e80000100800 */
[----:B------:R-:W-:Y:S04]  /*34730*/  STL [R1+0x644], R22 ;  /* 0x0006441601007387 */ /* 0x000fe80000100800 */
[----:B------:R4:W-:Y:S04]  /*34740*/  LDGSTS.E [R2+0x1600], [R12.64], P1 ;  /* 0x016000000c027fae */ /* 0x0009e80008921848 */
[----:B-1----:R-:W5:Y:S04]  /*34750*/  LDL.LU R19, [R1+0x7bc] ;  /* 0x0007bc0001137983 */ /* 0x002f680000300800 */
[----:B------:R1:W-:Y:S04]  /*34760*/  STL [R1+0x640], R24 ;  /* 0x0006401801007387 */ /* 0x0003e80000100800 */
[----:B------:R-:W5:Y:S01]  /*34770*/  LDL.LU R15, [R1+0x7c4] ;  /* 0x0007c400010f7983 */ /* 0x000f620000300800 */
[----:B----4-:R-:W-:Y:S01]  /*34780*/  MOV R13, R24 ;  /* 0x00000018000d7202 */ /* 0x010fe20000000f00 */
[----:B------:R-:W-:-:S02]  /*34790*/  IMAD.MOV.U32 R12, RZ, RZ, R22 ;  /* 0x000000ffff0c7224 */ /* 0x000fc400078e0016 */
[----:B-1----:R-:W5:Y:S04]  /*347a0*/  LDL.LU R24, [R1+0x7b8] ;  /* 0x0007b80001187983 */ /* 0x002f680000300800 */
[----:B------:R-:W5:Y:S04]  /*347b0*/  LDL.LU R22, [R1+0x7c0] ;  /* 0x0007c00001167983 */ /* 0x000f680000300800 */
[----:B------:R1:W-:Y:S01]  /*347c0*/  LDGSTS.E [R2+0x1680], [R12.64], P0 ;  /* 0x016800000c027fae */ /* 0x0003e20008121848 */
[----:B--2---:R-:W-:Y:S02]  /*347d0*/  IADD3 R14, P2, R14, UR7, RZ ;  /* 0x000000070e0e7c10 */ /* 0x004fe4000ff5e0ff */
        /* <DEDUP_REMOVED lines=9> */
[----:B-1----:R-:W4:Y:S04]  /*34870*/  LDL.LU R20, [R1+0x83c] ;  /* 0x00083c0001147983 */ /* 0x002f280000300800 */
[----:B------:R1:W-:Y:S04]  /*34880*/  STL [R1+0x6c0], R26 ;  /* 0x0006c01a01007387 */ /* 0x0003e80000100800 */
[----:B------:R-:W4:Y:S01]  /*34890*/  LDL.LU R14, [R1+0x844] ;  /* 0x00084400010e7983 */ /* 0x000f220000300800 */
[----:B--2---:R-:W-:-:S03]  /*348a0*/  IMAD.MOV.U32 R13, RZ, RZ, R26 ;  /* 0x000000ffff0d7224 */ /* 0x004fc600078e001a */
[----:B-1----:R-:W2:Y:S01]  /*348b0*/  LDL.LU R26, [R1+0x838] ;  /* 0x00083800011a7983 */ /* 0x002ea20000300800 */
[----:B------:R-:W-:-:S03]  /*348c0*/  MOV R12, R23 ;  /* 0x00000017000c7202 */ /* 0x000fc60000000f00 */
[----:B------:R-:W2:Y:S01]  /*348d0*/  LDL.LU R23, [R1+0x840] ;  /* 0x0008400001177983 */ /* 0x000ea20000300800 */
[----:B------:R-:W-:Y:S02]  /*348e0*/  IADD3 R18, P2, R18, UR7, RZ ;  /* 0x0000000712127c10 */ /* 0x000fe4000ff5e0ff */
[----:B------:R-:W-:Y:S01]  /*348f0*/  IADD3 R3, P3, R3, UR7, RZ ;  /* 0x0000000703037c10 */ /* 0x000fe2000ff7e0ff */
[----:B------:R1:W-:Y:S04]  /*34900*/  LDGSTS.E [R2+0x1e80], [R12.64], P0 ;  /* 0x01e800000c027fae */ /* 0x0003e80008121848 */
[----:B------:R3:W-:Y:S01]  /*34910*/  STL [R1+0x73c], R18 ;  /* 0x00073c1201007387 */ /* 0x0007e20000100800 */
[----:B-1----:R-:W-:Y:S01]  /*34920*/  IMAD.MOV.U32 R12, RZ, RZ, R18 ;  /* 0x000000ffff0c7224 */ /* 0x002fe200078e0012 */
[----:B---3--:R-:W-:-:S05]  /*34930*/  IADD3.X R25, R25, UR6, RZ, P2, !PT ;  /* 0x0000000619197c10 */ /* 0x008fca00097fe4ff */
        /* <DEDUP_REMOVED lines=8> */
[----:B------:R-:W5:Y:S04]  /*349c0*/  LDL.LU R28, [R1+0x8c0] ;  /* 0x0008c000011c7983 */ /* 0x000f680000300800 */
[----:B------:R1:W-:Y:S02]  /*349d0*/  LDGSTS.E [R2+0x2600], [R12.64], P1 ;  /* 0x026000000c027fae */ /* 0x0003e40008921848 */
[----:B-1----:R-:W-:-:S02]  /*349e0*/  IMAD.MOV.U32 R12, RZ, RZ, R3 ;  /* 0x000000ffff0c7224 */ /* 0x002fc400078e0003 */
[----:B------:R-:W-:Y:S01]  /*349f0*/  IMAD.MOV.U32 R13, RZ, RZ, R17 ;  /* 0x000000ffff0d7224 */ /* 0x000fe200078e0011 */
[----:B---3--:R-:W3:Y:S04]  /*34a00*/  LDL.LU R3, [R1+0x93c] ;  /* 0x00093c0001037983 */ /* 0x008ee80000300800 */
[----:B------:R-:W3:Y:S04]  /*34a10*/  LDL.LU R17, [R1+0x944] ;  /* 0x0009440001117983 */ /* 0x000ee80000300800 */
        /* <DEDUP_REMOVED lines=10> */
[----:B------:R-:W3:Y:S04]  /*34ac0*/  LDL.LU R19, [R1+0x938] ;  /* 0x0009380001137983 */ /* 0x000ee80000300800 */
[----:B------:R1:W-:Y:S04]  /*34ad0*/  STL [R1+0x7c0], R22 ;  /* 0x0007c01601007387 */ /* 0x0003e80000100800 */
[----:B-1----:R-:W3:Y:S04]  /*34ae0*/  LDL.LU R24, [R1+0x940] ;  /* 0x0009400001187983 */ /* 0x002ee80000300800 */
[----:B------:R1:W-:Y:S02]  /*34af0*/  LDGSTS.E [R2+0x2e00], [R12.64], P1 ;  /* 0x02e000000c027fae */ /* 0x0003e40008921848 */
[----:B-1----:R-:W-:Y:S01]  /*34b00*/  IMAD.MOV.U32 R12, RZ, RZ, R15 ;  /* 0x000000ffff0c7224 */ /* 0x002fe200078e000f */
[----:B------:R-:W-:Y:S01]  /*34b10*/  MOV R13, R22 ;  /* 0x00000016000d7202 */ /* 0x000fe20000000f00 */
[----:B------:R-:W3:Y:S04]  /*34b20*/  LDL.LU R15, [R1+0x9bc] ;  /* 0x0009bc00010f7983 */ /* 0x000ee80000300800 */
[----:B------:R-:W3:Y:S04]  /*34b30*/  LDL.LU R22, [R1+0x9c4] ;  /* 0x0009c40001167983 */ /* 0x000ee80000300800 */
[----:B------:R1:W-:Y:S01]  /*34b40*/  LDGSTS.E [R2+0x2e80], [R12.64], P0 ;  /* 0x02e800000c027fae */ /* 0x0003e20008121848 */
[----:B----4-:R-:W-:-:S05]  /*34b50*/  IADD3 R20, P2, R20, UR7, RZ ;  /* 0x0000000714147c10 */ /* 0x010fca000ff5e0ff */
[----:B------:R4:W-:Y:S01]  /*34b60*/  STL [R1+0x83c], R20 ;  /* 0x00083c1401007387 */ /* 0x0009e20000100800 */
[----:B------:R-:W-:Y:S02]  /*34b70*/  IADD3 R14, P3, R14, UR7, RZ ;  /* 0x000000070e0e7c10 */ /* 0x000fe4000ff7e0ff */
[----:B--2---:R-:W-:Y:S01]  /*34b80*/  IADD3.X R26, R26, UR6, RZ, P2, !PT ;  /* 0x000000061a1a7c10 */ /* 0x004fe200097fe4ff */
[----:B-1----:R-:W-:Y:S01]  /*34b90*/  IMAD.MOV.U32 R12, RZ, RZ, R20 ;  /* 0x000000ffff0c7224 */ /* 0x002fe200078e0014 */
[----:B------:R-:W-:-:S03]  /*34ba0*/  IADD3.X R23, R23, UR6, RZ, P3, !PT ;  /* 0x0000000617177c10 */ /* 0x000fc60009ffe4ff */
[----:B------:R1:W-:Y:S04]  /*34bb0*/  STL [R1+0x838], R26 ;  /* 0x0008381a01007387 */ /* 0x0003e80000100800 */
[----:B------:R-:W-:Y:S04]  /*34bc0*/  STL [R1+0x844], R14 ;  /* 0x0008440e01007387 */ /* 0x000fe80000100800 */
[----:B----4-:R-:W2:Y:S01]  /*34bd0*/  LDL.LU R20, [R1+0x9b8] ;  /* 0x0009b80001147983 */ /* 0x010ea20000300800 */
[----:B------:R-:W-:-:S03]  /*34be0*/  IMAD.MOV.U32 R13, RZ, RZ, R26 ;  /* 0x000000ffff0d7224 */ /* 0x000fc600078e001a */
[----:B------:R4:W-:Y:S04]  /*34bf0*/  STL [R1+0x840], R23 ;  /* 0x0008401701007387 */ /* 0x0009e80000100800 */
[----:B-1----:R-:W2:Y:S04]  /*34c00*/  LDL.LU R26, [R1+0x9c0] ;  /* 0x0009c000011a7983 */ /* 0x002ea80000300800 */
        /* <DEDUP_REMOVED lines=18> */
[----:B---3--:R-:W-:-:S03]  /*34d30*/  IADD3 R3, P2, R3, UR7, RZ ;  /* 0x0000000703037c10 */ /* 0x008fc6000ff5e0ff */
[----:B------:R1:W-:Y:S01]  /*34d40*/  LDGSTS.E [R2+0x3e00], [R12.64], P1 ;  /* 0x03e000000c027fae */ /* 0x0003e20008921848 */
[----:B------:R-:W-:-:S03]  /*34d50*/  IADD3 R17, P3, R17, UR7, RZ ;  /* 0x0000000711117c10 */ /* 0x000fc6000ff7e0ff */
[----:B------:R-:W-:Y:S01]  /*34d60*/  STL [R1+0x93c], R3 ;  /* 0x00093c0301007387 */ /* 0x000fe20000100800 */
[----:B-1----:R-:W-:Y:S02]  /*34d70*/  IMAD.MOV.U32 R12, RZ, RZ, R27 ;  /* 0x000000ffff0c7224 */ /* 0x002fe400078e001b */
[----:B------:R-:W-:-:S05]  /*34d80*/  IMAD.MOV.U32 R13, RZ, RZ, R28 ;  /* 0x000000ffff0d7224 */ /* 0x000fca00078e001c */
[----:B------:R1:W-:Y:S02]  /*34d90*/  LDGSTS.E [R2+0x3e80], [R12.64], P0 ;  /* 0x03e800000c027fae */ /* 0x0003e40008121848 */
[----:B-1----:R-:W-:Y:S02]  /*34da0*/  MOV R12, R3 ;  /* 0x00000003000c7202 */ /* 0x002fe40000000f00 */
        /* <DEDUP_REMOVED lines=9> */
[----:B---3--:R-:W-:-:S02]  /*34e40*/  MOV R13, R24 ;  /* 0x00000018000d7202 */ /* 0x008fc40000000f00 */
[----:B------:R-:W-:Y:S01]  /*34e50*/  IADD3 R15, P2, R15, UR7, RZ ;  /* 0x000000070f0f7c10 */ /* 0x000fe2000ff5e0ff */
[----:B-1----:R-:W5:Y:S01]  /*34e60*/  LDL.LU R24, [R1+0xab8] ;  /* 0x000ab80001187983 */ /* 0x002f620000300800 */
[----:B------:R-:W-:Y:S01]  /*34e70*/  IMAD.MOV.U32 R12, RZ, RZ, R17 ;  /* 0x000000ffff0c7224 */ /* 0x000fe200078e0011 */
[----:B------:R-:W-:Y:S02]  /*34e80*/  IADD3 R22, P3, R22, UR7, RZ ;  /* 0x0000000716167c10 */ /* 0x000fe4000ff7e0ff */
[----:B------:R-:W5:Y:S04]  /*34e90*/  LDL.LU R17, [R1+0xac0] ;  /* 0x000ac00001117983 */ /* 0x000f680000300800 */
[----:B------:R1:W-:Y:S04]  /*34ea0*/  LDGSTS.E [R2+0x4680], [R12.64], P0 ;  /* 0x046800000c027fae */ /* 0x0003e80008121848 */
[----:B------:R-:W-:Y:S01]  /*34eb0*/  STL [R1+0x9bc], R15 ;  /* 0x0009bc0f01007387 */ /* 0x000fe20000100800 */
[----:B-1----:R-:W-:Y:S01]  /*34ec0*/  IMAD.MOV.U32 R12, RZ, RZ, R15 ;  /* 0x000000ffff0c7224 */ /* 0x002fe200078e000f */
[----:B--2---:R-:W-:-:S05]  /*34ed0*/  IADD3.X R20, R20, UR6, RZ, P2, !PT ;  /* 0x0000000614147c10 */ /* 0x004fca00097fe4ff */
[----:B------:R-:W-:Y:S01]  /*34ee0*/  IMAD.MOV.U32 R13, RZ, RZ, R20 ;  /* 0x000000ffff0d7224 */ /* 0x000fe200078e0014 */
[----:B------:R1:W-:Y:S01]  /*34ef0*/  STL [R1+0x9b8], R20 ;  /* 0x0009b81401007387 */ /* 0x0003e20000100800 */
[----:B------:R-:W-:-:S03]  /*34f00*/  IADD3.X R26, R26, UR6, RZ, P3, !PT ;  /* 0x000000061a1a7c10 */ /* 0x000fc60009ffe4ff */
[----:B------:R2:W-:Y:S04]  /*34f10*/  STL [R1+0x9c4], R22 ;  /* 0x0009c41601007387 */ /* 0x0005e80000100800 */
[----:B------:R2:W-:Y:S04]  /*34f20*/  LDGSTS.E [R2+0x4e00], [R12.64], P1 ;  /* 0x04e000000c027fae */ /* 0x0005e80008921848 */
[----:B-1----:R-:W3:Y:S04]  /*34f30*/  LDL.LU R20, [R1+0xb3c] ;  /* 0x000b3c0001147983 */ /* 0x002ee80000300800 */
[----:B------:R1:W-:Y:S04]  /*34f40*/  STL [R1+0x9c0], R26 ;  /* 0x0009c01a01007387 */ /* 0x0003e80000100800 */
[----:B------:R-:W3:Y:S01]  /*34f50*/  LDL.LU R15, [R1+0xb44] ;  /* 0x000b4400010f7983 */ /* 0x000ee20000300800 */
[----:B--2---:R-:W-:-:S03]  /*34f60*/  MOV R12, R22 ;  /* 0x00000016000c7202 */ /* 0x004fc60000000f00 */
[----:B------:R-:W2:Y:S01]  /*34f70*/  LDL.LU R22, [R1+0xb38] ;  /* 0x000b380001167983 */ /* 0x000ea20000300800 */
[----:B------:R-:W-:-:S03]  /*34f80*/  IMAD.MOV.U32 R13, RZ, RZ, R26 ;  /* 0x000000ffff0d7224 */ /* 0x000fc600078e001a */
[----:B-1----:R-:W2:Y:S01]  /*34f90*/  LDL.LU R26, [R1+0xb40] ;  /* 0x000b4000011a7983 */ /* 0x002ea20000300800 */
[----:B----4-:R-:W-:Y:S02]  /*34fa0*/  IADD3 R23, P2, R23, UR7, RZ ;  /* 0x0000000717177c10 */ /* 0x010fe4000ff5e0ff */
[----:B------:R-:W-:Y:S01]  /*34fb0*/  IADD3 R14, P3, R14, UR7, RZ ;  /* 0x000000070e0e7c10 */ /* 0x000fe2000ff7e0ff */
[----:B------:R1:W-:Y:S04]  /*34fc0*/  LDGSTS.E [R2+0x4e80], [R12.64], P0 ;  /* 0x04e800000c027fae */ /* 0x0003e80008121848 */
[----:B------:R4:W-:Y:S01]  /*34fd0*/  STL [R1+0xa3c], R23 ;  /* 0x000a3c1701007387 */ /* 0x0009e20000100800 */
[----:B-1----:R-:W-:Y:S01]  /*34fe0*/  IMAD.MOV.U32 R12, RZ, RZ, R23 ;  /* 0x000000ffff0c7224 */ /* 0x002fe200078e0017 */
[----:B-----5:R-:W-:-:S05]  /*34ff0*/  IADD3.X R25, R25, UR6, RZ, P2, !PT ;  /* 0x0000000619197c10 */ /* 0x020fca00097fe4ff */
[----:B------:R1:W-:Y:S01]  /*35000*/  STL [R1+0xa38], R25 ;  /* 0x000a381901007387 */ /* 0x0003e20000100800 */
[----:B------:R-:W-:-:S03]  /*35010*/  IADD3.X R18, R18, UR6, RZ, P3, !PT ;  /* 0x0000000612127c10 */ /* 0x000fc60009ffe4ff */
[----:B------:R5:W-:Y:S04]  /*35020*/  STL [R1+0xa44], R14 ;  /* 0x000a440e01007387 */ /* 0x000be80000100800 */
[----:B------:R-:W2:Y:S04]  /*35030*/  LDL.LU R27, [R1+0xbbc] ;  /* 0x000bbc00011b7983 */ /* 0x000ea80000300800 */
[----:B------:R1:W-:Y:S04]  /*35040*/  STL [R1+0xa40], R18 ;  /* 0x000a401201007387 */ /* 0x0003e80000100800 */
[----:B----4-:R-:W4:Y:S04]  /*35050*/  LDL.LU R23, [R1+0xbc4] ;  /* 0x000bc40001177983 */ /* 0x010f280000300800 */
[----:B------:R-:W4:Y:S01]  /*35060*/  LDL.LU R28, [R1+0xbb8] ;  /* 0x000bb800011c7983 */ /* 0x000f220000300800 */
[----:B------:R-:W-:-:S03]  /*35070*/  MOV R13, R25 ;  /* 0x00000019000d7202 */ /* 0x000fc60000000f00 */
[----:B-1----:R-:W4:Y:S04]  /*35080*/  LDL.LU R25, [R1+0xbc0] ;  /* 0x000bc00001197983 */ /* 0x002f280000300800 */
[----:B------:R1:W-:Y:S02]  /*35090*/  LDGSTS.E [R2+0x5600], [R12.64], P1 ;  /* 0x056000000c027fae */ /* 0x0003e40008921848 */
[----:B-1----:R-:W-:Y:S02]  /*350a0*/  IMAD.MOV.U32 R12, RZ, RZ, R14 ;  /* 0x000000ffff0c7224 */ /* 0x002fe400078e000e */
[----:B------:R-:W-:Y:S01]  /*350b0*/  IMAD.MOV.U32 R13, RZ, RZ, R18 ;  /* 0x000000ffff0d7224 */ /* 0x000fe200078e0012 */
[----:B-----5:R-:W5:Y:S04]  /*350c0*/  LDL.LU R14, [R1+0xc3c] ;  /* 0x000c3c00010e7983 */ /* 0x020f680000300800 */
[----:B------:R-:W5:Y:S04]  /*350d0*/  LDL.LU R18, [R1+0xc44] ;  /* 0x000c440001127983 */ /* 0x000f680000300800 */
        /* <DEDUP_REMOVED lines=8> */
[----:B------:R-:W-:Y:S01]  /*35160*/  STL [R1+0xac4], R3 ;  /* 0x000ac40301007387 */ /* 0x000fe20000100800 */
[----:B------:R-:W-:-:S03]  /*35170*/  IMAD.MOV.U32 R13, RZ, RZ, R24 ;  /* 0x000000ffff0d7224 */ /* 0x000fc600078e0018 */
[----:B------:R-:W5:Y:S04]  /*35180*/  LDL.LU R19, [R1+0xc38] ;  /* 0x000c380001137983 */ /* 0x000f680000300800 */
[----:B------:R1:W-:Y:S04]  /*35190*/  STL [R1+0xac0], R17 ;  /* 0x000ac01101007387 */ /* 0x0003e80000100800 */
[----:B-1----:R-:W5:Y:S04]  /*351a0*/  LDL.LU R24, [R1+0xc40] ;  /* 0x000c400001187983 */ /* 0x002f680000300800 */
[----:B------:R1:W-:Y:S02]  /*351b0*/  LDGSTS.E [R2+0x5e00], [R12.64], P1 ;  /* 0x05e000000c027fae */ /* 0x0003e40008921848 */
[----:B-1----:R-:W-:Y:S01]  /*351c0*/  IMAD.MOV.U32 R12, RZ, RZ, R3 ;  /* 0x000000ffff0c7224 */ /* 0x002fe200078e0003 */
[----:B------:R-:W-:-:S02]  /*351d0*/  MOV R13, R17 ;  /* 0x00000011000d7202 */ /* 0x000fc40000000f00 */
[----:B------:R-:W5:Y:S04]  /*351e0*/  LDL.LU R17, [R1+0xcbc] ;  /* 0x000cbc0001117983 */ /* 0x000f680000300800 */
[----:B------:R-:W5:Y:S04]  /*351f0*/  LDL.LU R3, [R1+0xcc4] ;  /* 0x000cc40001037983 */ /* 0x000f680000300800 */
[----:B------:R1:W-:Y:S01]  /*35200*/  LDGSTS.E [R2+0x5e80], [R12.64], P0 ;  /* 0x05e800000c027fae */ /* 0x0003e20008121848 */
[----:B---3--:R-:W-:-:S05]  /*35210*/  IADD3 R20, P2, R20, UR7, RZ ;  /* 0x0000000714147c10 */ /* 0x008fca000ff5e0ff */
[----:B------:R-:W-:Y:S01]  /*35220*/  STL [R1+0xb3c], R20 ;  /* 0x000b3c1401007387 */ /* 0x000fe20000100800 */
[----:B------:R-:W-:Y:S02]  /*35230*/  IADD3 R15, P3, R15, UR7, RZ ;  /* 0x000000070f0f7c10 */ /* 0x000fe4000ff7e0ff */
[----:B--2---:R-:W-:Y:S02]  /*35240*/  IADD3.X R22, R22, UR6, RZ, P2, !PT ;  /* 0x0000000616167c10 */ /* 0x004fe400097fe4ff */
[----:B------:R-:W-:-:S03]  /*35250*/  IADD3.X R26, R26, UR6, RZ, P3, !PT ;  /* 0x000000061a1a7c10 */ /* 0x000fc60009ffe4ff */
[----:B------:R2:W-:Y:S01]  /*35260*/  STL [R1+0xb38], R22 ;  /* 0x000b381601007387 */ /* 0x0005e20000100800 */
[----:B-1----:R-:W-:-:S03]  /*35270*/  IMAD.MOV.U32 R13, RZ, RZ, R22 ;  /* 0x000000ffff0d7224 */ /* 0x002fc600078e0016 */
[----:B------:R1:W-:Y:S01]  /*35280*/  STL [R1+0xb44], R15 ;  /* 0x000b440f01007387 */ /* 0x0003e20000100800 */
[----:B------:R-:W-:-:S03]  /*35290*/  IMAD.MOV.U32 R12, RZ, RZ, R20 ;  /* 0x000000ffff0c7224 */ /* 0x000fc600078e0014 */
[----:B--2---:R-:W2:Y:S04]  /*352a0*/  LDL.LU R22, [R1+0xcb8] ;  /* 0x000cb80001167983 */ /* 0x004ea80000300800 */
[----:B------:R3:W-:Y:S04]  /*352b0*/  STL [R1+0xb40], R26 ;  /* 0x000b401a01007387 */ /* 0x0007e80000100800 */
[----:B------:R-:W2:Y:S04]  /*352c0*/  LDL.LU R20, [R1+0xcc0] ;  /* 0x000cc00001147983 */ /* 0x000ea80000300800 */
[----:B------:R1:W-:Y:S02]  /*352d0*/  LDGSTS.E [R2+0x6600], [R12.64], P1 ;  /* 0x066000000c027fae */ /* 0x0003e40008921848 */
[----:B-1----:R-:W-:Y:S01]  /*352e0*/  MOV R12, R15 ;  /* 0x0000000f000c7202 */ /* 0x002fe20000000f00 */
[----:B------:R-:W-:Y:S01]  /*352f0*/  IMAD.MOV.U32 R13, RZ, RZ, R26 ;  /* 0x000000ffff0d7224 */ /* 0x000fe200078e001a */
[----:B------:R-:W2:Y:S04]  /*35300*/  LDL.LU R15, [R1+0x54c] ;  /* 0x00054c00010f7983 */ /* 0x000ea80000300800 */
[----:B------:R1:W-:Y:S04]  /*35310*/  LDGSTS.E [R2+0x6680], [R12.64], P0 ;  /* 0x066800000c027fae */ /* 0x0003e80008121848 */
[----:B---3--:R-:W3:Y:S01]  /*35320*/  LDL.LU R26, [R1+0x554] ;  /* 0x00055400011a7983 */ /* 0x008ee20000300800 */
[----:B------:R-:W-:-:S05]  /*35330*/  IADD3 R27, P2, R27, UR7, RZ ;  /* 0x000000071b1b7c10 */ /* 0x000fca000ff5e0ff */
[----:B-1----:R-:W-:Y:S01]  /*35340*/  IMAD.MOV.U32 R12, RZ, RZ, R27 ;  /* 0x000000ffff0c7224 */ /* 0x002fe200078e001b */
[----:B----4-:R-:W-:Y:S02]  /*35350*/  IADD3 R23, P3, R23, UR7, RZ ;  /* 0x0000000717177c10 */ /* 0x010fe4000ff7e0ff */
[----:B------:R-:W-:Y:S01]  /*35360*/  IADD3.X R28, R28, UR6, RZ, P2, !PT ;  /* 0x000000061c1c7c10 */ /* 0x000fe200097fe4ff */
[----:B------:R-:W-:Y:S03]  /*35370*/  STL [R1+0xbbc], R27 ;  /* 0x000bbc1b01007387 */ /* 0x000fe60000100800 */
[----:B------:R-:W-:Y:S02]  /*35380*/  MOV R13, R28 ;  /* 0x0000001c000d7202 */ /* 0x000fe40000000f00 */
[----:B------:R-:W-:Y:S01]  /*35390*/  IADD3.X R25, R25, UR6, RZ, P3, !PT ;  /* 0x0000000619197c10 */ /* 0x000fe20009ffe4ff */
[----:B------:R-:W-:Y:S04]  /*353a0*/  STL [R1+0xbb8], R28 ;  /* 0x000bb81c01007387 */ /* 0x000fe80000100800 */
[----:B------:R1:W-:Y:S04]  /*353b0*/  STL [R1+0xbc4], R23 ;  /* 0x000bc41701007387 */ /* 0x0003e80000100800 */
[----:B------:R4:W-:Y:S04]  /*353c0*/  LDGSTS.E [R2+0x6e00], [R12.64], P1 ;  /* 0x06e000000c027fae */ /* 0x0009e80008921848 */
[----:B------:R-:W-:Y:S01]  /*353d0*/  STL [R1+0xbc0], R25 ;  /* 0x000bc01901007387 */ /* 0x000fe20000100800 */
[----:B-----5:R-:W-:Y:S01]  /*353e0*/  IADD3 R14, P2, R14, UR7, RZ ;  /* 0x000000070e0e7c10 */ /* 0x020fe2000ff5e0ff */
[----:B----4-:R-:W-:-:S02]  /*353f0*/  IMAD.MOV.U32 R12, RZ, RZ, R23 ;  /* 0x000000ffff0c7224 */ /* 0x010fc400078e0017 */
[----:B-1----:R-:W4:Y:S01]  /*35400*/  LDL.LU R23, [R1+0x548] ;  /* 0x0005480001177983 */ /* 0x002f220000300800 */
[----:B------:R-:W-:Y:S01]  /*35410*/  IMAD.MOV.U32 R13, RZ, RZ, R25 ;  /* 0x000000ffff0d7224 */ /* 0x000fe200078e0019 */
[----:B------:R-:W-:Y:S02]  /*35420*/  IADD3 R18, P3, R18, UR7, RZ ;  /* 0x0000000712127c10 */ /* 0x000fe4000ff7e0ff */
[----:B------:R-:W5:Y:S04]  /*35430*/  LDL.LU R27, [R1+0x550] ;  /* 0x00055000011b7983 */ /* 0x000f680000300800 */
[----:B------:R1:W-:Y:S04]  /*35440*/  LDGSTS.E [R2+0x6e80], [R12.64], P0 ;  /* 0x06e800000c027fae */ /* 0x0003e80008121848 */
[----:B------:R1:W-:Y:S02]  /*35450*/  STL [R1+0xc3c], R14 ;  /* 0x000c3c0e01007387 */ /* 0x0003e40000100800 */
[----:B-1----:R-:W-:-:S02]  /*35460*/  MOV R12, R14 ;  /* 0x0000000e000c7202 */ /* 0x002fc40000000f00 */
[----:B------:R-:W-:-:S05]  /*35470*/  IADD3.X R19, R19, UR6, RZ, P2, !PT ;  /* 0x0000000613137c10 */ /* 0x000fca00097fe4ff */
[----:B------:R-:W-:Y:S01]  /*35480*/  IMAD.MOV.U32 R13, RZ, RZ, R19 ;  /* 0x000000ffff0d7224 */ /* 0x000fe200078e0013 */
[----:B------:R1:W-:Y:S01]  /*35490*/  STL [R1+0xc38], R19 ;  /* 0x000c381301007387 */ /* 0x0003e20000100800 */
[----:B------:R-:W-:-:S03]  /*354a0*/  IADD3.X R24, R24, UR6, RZ, P3, !PT ;  /* 0x0000000618187c10 */ /* 0x000fc60009ffe4ff */
[----:B------:R1:W-:Y:S04]  /*354b0*/  STL [R1+0xc44], R18 ;  /* 0x000c441201007387 */ /* 0x0003e80000100800 */
[----:B------:R-:W5:Y:S04]  /*354c0*/  LDL.LU R14, [R1+0x5cc] ;  /* 0x0005cc00010e7983 */ /* 0x000f680000300800 */
[----:B------:R1:W-:Y:S04]  /*354d0*/  STL [R1+0xc40], R24 ;  /* 0x000c401801007387 */ /* 0x0003e80000100800 */
[----:B------:R1:W-:Y:S04]  /*354e0*/  LDGSTS.E [R2+0x7600], [R12.64], P1 ;  /* 0x076000000c027fae */ /* 0x0003e80008921848 */
[----:B-1----:R-:W5:Y:S01]  /*354f0*/  LDL.LU R19, [R1+0x5d4] ;  /* 0x0005d40001137983 */ /* 0x002f620000300800 */
[----:B------:R-:W-:Y:S01]  /*35500*/  IADD3 R17, P2, R17, UR7, RZ ;  /* 0x0000000711117c10 */ /* 0x000fe2000ff5e0ff */
[----:B------:R-:W-:-:S02]  /*35510*/  IMAD.MOV.U32 R12, RZ, RZ, R18 ;  /* 0x000000ffff0c7224 */ /* 0x000fc400078e0012 */
[----:B------:R-:W5:Y:S01]  /*35520*/  LDL.LU R18, [R1+0x5c8] ;  /* 0x0005c80001127983 */ /* 0x000f620000300800 */
[----:B------:R-:W-:Y:S02]  /*35530*/  MOV R13, R24 ;  /* 0x00000018000d7202 */ /* 0x000fe40000000f00 */
[----:B------:R-:W-:Y:S01]  /*35540*/  IADD3 R3, P3, R3, UR7, RZ ;  /* 0x0000000703037c10 */ /* 0x000fe2000ff7e0ff */
[----:B------:R-:W5:Y:S04]  /*35550*/  LDL.LU R24, [R1+0x5d0] ;  /* 0x0005d00001187983 */ /* 0x000f680000300800 */
        /* <DEDUP_REMOVED lines=8> */
[----:B------:R-:W2:Y:S04]  /*355e0*/  LDL.LU R17, [R1+0x64c] ;  /* 0x00064c0001117983 */ /* 0x000ea80000300800 */
[----:B------:R3:W-:Y:S04]  /*355f0*/  STL [R1+0xcc0], R20 ;  /* 0x000cc01401007387 */ /* 0x0007e80000100800 */
[----:B------:R3:W-:Y:S04]  /*35600*/  LDGSTS.E [R2+0x7e00], [R12.64], P1 ;  /* 0x07e000000c027fae */ /* 0x0007e80008921848 */
[----:B-1----:R-:W2:Y:S01]  /*35610*/  LDL.LU R22, [R1+0x654] ;  /* 0x0006540001167983 */ /* 0x002ea20000300800 */
[----:B---3--:R-:W-:-:S03]  /*35620*/  IMAD.MOV.U32 R13, RZ, RZ, R20 ;  /* 0x000000ffff0d7224 */ /* 0x008fc600078e0014 */
[----:B------:R-:W3:Y:S04]  /*35630*/  LDL.LU R20, [R1+0x648] ;  /* 0x0006480001147983 */ /* 0x000ee80000300800 */
[----:B------:R-:W3:Y:S01]  /*35640*/  LDL.LU R25, [R1+0x650] ;  /* 0x0006500001197983 */ /* 0x000ee20000300800 */
[----:B------:R-:W-:Y:S02]  /*35650*/  IADD3 R15, P2, R15, UR7, RZ ;  /* 0x000000070f0f7c10 */ /* 0x000fe4000ff5e0ff */
[----:B------:R-:W-:Y:S02]  /*35660*/  MOV R12, R3 ;  /* 0x00000003000c7202 */ /* 0x000fe40000000f00 */
[----:B------:R-:W-:Y:S01]  /*35670*/  IADD3 R26, P3, R26, UR7, RZ ;  /* 0x000000071a1a7c10 */ /* 0x000fe2000ff7e0ff */
[----:B------:R-:W-:Y:S01]  /*35680*/  STL [R1+0x54c], R15 ;  /* 0x00054c0f01007387 */ /* 0x000fe20000100800 */
[----:B------:R-:W-:-:S03]  /*35690*/  LOP3.LUT R3, R21, 0x70, RZ, 0x3c, !PT ;  /* 0x0000007015037812 */ /* 0x000fc600078e3cff */
[----:B------:R1:W-:Y:S04]  /*356a0*/  LDGSTS.E [R2+0x7e80], [R12.64], P0 ;  /* 0x07e800000c027fae */ /* 0x0003e80008121848 */
[----:B------:R-:W-:Y:S01]  /*356b0*/  STL [R1+0x554], R26 ;  /* 0x0005541a01007387 */ /* 0x000fe20000100800 */
[----:B-1----:R-:W-:Y:S02]  /*356c0*/  IMAD.U32 R2, RZ, RZ, UR5 ;  /* 0x00000005ff027e24 */ /* 0x002fe4000f8e00ff */
[----:B------:R-:W-:-:S03]  /*356d0*/  IMAD.MOV.U32 R12, RZ, RZ, R15 ;  /* 0x000000ffff0c7224 */ /* 0x000fc600078e000f */
[----:B------:R-:W-:Y:S02]  /*356e0*/  LEA R2, R2, R3, 0xf ;  /* 0x0000000302027211 */ /* 0x000fe400078e78ff */
[----:B----4-:R-:W-:-:S05]  /*356f0*/  IADD3.X R23, R23, UR6, RZ, P2, !PT ;  /* 0x0000000617177c10 */ /* 0x010fca00097fe4ff */
[----:B------:R1:W-:Y:S01]  /*35700*/  STL [R1+0x548], R23 ;  /* 0x0005481701007387 */ /* 0x0003e20000100800 */
[----:B------:R-:W-:-:S03]  /*35710*/  IMAD.MOV.U32 R13, RZ, RZ, R23 ;  /* 0x000000ffff0d7224 */ /* 0x000fc600078e0017 */
[----:B------:R-:W4:Y:S01]  /*35720*/  LDL.LU R21, [R1+0x6cc] ;  /* 0x0006cc0001157983 */ /* 0x000f220000300800 */
[----:B-----5:R-:W-:-:S03]  /*35730*/  IADD3.X R27, R27, UR6, RZ, P3, !PT ;  /* 0x000000061b1b7c10 */ /* 0x020fc60009ffe4ff */
[----:B------:R-:W5:Y:S04]  /*35740*/  LDL.LU R3, [R1+0x6d4] ;  /* 0x0006d40001037983 */ /* 0x000f680000300800 */
[----:B-1----:R-:W5:Y:S04]  /*35750*/  LDL.LU R23, [R1+0x6c8] ;  /* 0x0006c80001177983 */ /* 0x002f680000300800 */
[----:B------:R-:W5:Y:S04]  /*35760*/  LDL.LU R15, [R1+0x6d0] ;  /* 0x0006d000010f7983 */ /* 0x000f680000300800 */
[----:B------:R1:W-:Y:S04]  /*35770*/  LDGSTS.E [R2+0x700], [R12.64], P1 ;  /* 0x007000000c027fae */ /* 0x0003e80008921848 */
[----:B------:R-:W-:Y:S01]  /*35780*/  STL [R1+0x550], R27 ;  /* 0x0005501b01007387 */ /* 0x000fe20000100800 */
[----:B-1----:R-:W-:Y:S01]  /*35790*/  MOV R12, R26 ;  /* 0x0000001a000c7202 */ /* 0x002fe20000000f00 */
[----:B------:R-:W-:-:S05]  /*357a0*/  IMAD.MOV.U32 R13, RZ, RZ, R27 ;  /* 0x000000ffff0d7224 */ /* 0x000fca00078e001b */
[----:B------:R1:W-:Y:S01]  /*357b0*/  LDGSTS.E [R2+0x780], [R12.64], P0 ;  /* 0x007800000c027fae */ /* 0x0003e20008121848 */
[----:B------:R-:W-:-:S05]  /*357c0*/  IADD3 R14, P2, R14, UR7, RZ ;  /* 0x000000070e0e7c10 */ /* 0x000fca000ff5e0ff */
[----:B------:R-:W-:Y:S01]  /*357d0*/  STL [R1+0x5cc], R14 ;  /* 0x0005cc0e01007387 */ /* 0x000fe20000100800 */
[----:B-1----:R-:W-:Y:S01]  /*357e0*/  IMAD.MOV.U32 R12, RZ, RZ, R14 ;  /* 0x000000ffff0c7224 */ /* 0x002fe200078e000e */
[----:B------:R-:W-:Y:S02]  /*357f0*/  IADD3 R19, P3, R19, UR7, RZ ;  /* 0x0000000713137c10 */ /* 0x000fe4000ff7e0ff */
[----:B------:R-:W-:Y:S02]  /*35800*/  IADD3.X R18, R18, UR6, RZ, P2, !PT ;  /* 0x0000000612127c10 */ /* 0x000fe400097fe4ff */
[----:B------:R-:W-:-:S03]  /*35810*/  IADD3.X R24, R24, UR6, RZ, P3, !PT ;  /* 0x0000000618187c10 */ /* 0x000fc60009ffe4ff */
[----:B------:R1:W-:Y:S01]  /*35820*/  STL [R1+0x5c8], R18 ;  /* 0x0005c81201007387 */ /* 0x0003e20000100800 */
[----:B------:R-:W-:-:S03]  /*35830*/  MOV R13, R18 ;  /* 0x00000012000d7202 */ /* 0x000fc60000000f00 */
[----:B------:R1:W-:Y:S04]  /*35840*/  STL [R1+0x5d4], R19 ;  /* 0x0005d41301007387 */ /* 0x0003e80000100800 */
[----:B------:R1:W-:Y:S04]  /*35850*/  LDGSTS.E [R2+0xf00], [R12.64], P1 ;  /* 0x00f000000c027fae */ /* 0x0003e80008921848 */
[----:B-1----:R-:W5:Y:S04]  /*35860*/  LDL.LU R18, [R1+0x74c] ;  /* 0x00074c0001127983 */ /* 0x002f680000300800 */
[----:B------:R1:W-:Y:S04]  /*35870*/  STL [R1+0x5d0], R24 ;  /* 0x0005d01801007387 */ /* 0x0003e80000100800 */
[----:B------:R-:W5:Y:S01]  /*35880*/  LDL.LU R14, [R1+0x754] ;  /* 0x00075400010e7983 */ /* 0x000f620000300800 */
[----:B------:R-:W-:-:S03]  /*35890*/  IMAD.MOV.U32 R12, RZ, RZ, R19 ;  /* 0x000000ffff0c7224 */ /* 0x000fc600078e0013 */
[----:B------:R-:W5:Y:S01]  /*358a0*/  LDL.LU R19, [R1+0x748] ;  /* 0x0007480001137983 */ /* 0x000f620000300800 */
[----:B------:R-:W-:-:S03]  /*358b0*/  IMAD.MOV.U32 R13, RZ, RZ, R24 ;  /* 0x000000ffff0d7224 */ /* 0x000fc600078e0018 */
[----:B-1----:R-:W5:Y:S04]  /*358c0*/  LDL.LU R24, [R1+0x750] ;  /* 0x0007500001187983 */ /* 0x002f680000300800 */
[----:B------:R1:W-:Y:S01]  /*358d0*/  LDGSTS.E [R2+0xf80], [R12.64], P0 ;  /* 0x00f800000c027fae */ /* 0x0003e20008121848 */
[----:B--2---:R-:W-:-:S04]  /*358e0*/  IADD3 R17, P2, R17, UR7, RZ ;  /* 0x0000000711117c10 */ /* 0x004fc8000ff5e0ff */
[----:B-1----:R-:W-:Y:S01]  /*358f0*/  MOV R12, R17 ;  /* 0x00000011000c7202 */ /* 0x002fe20000000f00 */
[----:B------:R1:W-:Y:S01]  /*35900*/  STL [R1+0x64c], R17 ;  /* 0x00064c1101007387 */ /* 0x0003e20000100800 */
[----:B------:R-:W-:Y:S02]  /*35910*/  IADD3 R22, P3, R22, UR7, RZ ;  /* 0x0000000716167c10 */ /* 0x000fe4000ff7e0ff */
[----:B---3--:R-:W-:Y:S02]  /*35920*/  IADD3.X R20, R20, UR6, RZ, P2, !PT ;  /* 0x0000000614147c10 */ /* 0x008fe400097fe4ff */
[----:B------:R-:W-:-:S03]  /*35930*/  IADD3.X R25, R25, UR6, RZ, P3, !PT ;  /* 0x0000000619197c10 */ /* 0x000fc60009ffe4ff */
[----:B------:R-:W-:Y:S01]  /*35940*/  IMAD.MOV.U32 R13, RZ, RZ, R20 ;  /* 0x000000ffff0d7224 */ /* 0x000fe200078e0014 */
[----:B------:R2:W-:Y:S04]  /*35950*/  STL [R1+0x648], R20 ;  /* 0x0006481401007387 */ /* 0x0005e80000100800 */
[----:B------:R-:W-:Y:S04]  /*35960*/  STL [R1+0x654], R22 ;  /* 0x0006541601007387 */ /* 0x000fe80000100800 */
[----:B-1----:R-:W3:Y:S04]  /*35970*/  LDL.LU R17, [R1+0x7cc] ;  /* 0x0007cc0001117983 */ /* 0x002ee80000300800 */
[----:B------:R1:W-:Y:S04]  /*35980*/  STL [R1+0x650], R25 ;  /* 0x0006501901007387 */ /* 0x0003e80000100800 */
[----:B------:R1:W-:Y:S04]  /*35990*/  LDGSTS.E [R2+0x1700], [R12.64], P1 ;  /* 0x017000000c027fae */ /* 0x0003e80008921848 */
[----:B--2---:R-:W2:Y:S01]  /*359a0*/  LDL.LU R20, [R1+0x7d4] ;  /* 0x0007d40001147983 */ /* 0x004ea20000300800 */
[----:B-1----:R-:W-:-:S03]  /*359b0*/  MOV R13, R25 ;  /* 0x00000019000d7202 */ /* 0x002fc60000000f00 */
[----:B------:R-:W2:Y:S01]  /*359c0*/  LDL.LU R25, [R1+0x7c8] ;  /* 0x0007c80001197983 */ /* 0x000ea20000300800 */
[----:B------:R-:W-:-:S03]  /*359d0*/  IMAD.MOV.U32 R12, RZ, RZ, R22 ;  /* 0x000000ffff0c7224 */ /* 0x000fc600078e0016 */
[----:B------:R-:W2:Y:S04]  /*359e0*/  LDL.LU R22, [R1+0x7d0] ;  /* 0x0007d00001167983 */ /* 0x000ea80000300800 */
[----:B------:R1:W-:Y:S01]  /*359f0*/  LDGSTS.E [R2+0x1780], [R12.64], P0 ;  /* 0x017800000c027fae */ /* 0x0003e20008121848 */
[----:B----4-:R-:W-:Y:S02]  /*35a00*/  IADD3 R21, P2, R21, UR7, RZ ;  /* 0x0000000715157c10 */ /* 0x010fe4000ff5e0ff */
[----:B-----5:R-:W-:Y:S02]  /*35a10*/  IADD3 R3, P3, R3, UR7, RZ ;  /* 0x0000000703037c10 */ /* 0x020fe4000ff7e0ff */
[----:B------:R-:W-:Y:S01]  /*35a20*/  IADD3.X R23, R23, UR6, RZ, P2, !PT ;  /* 0x0000000617177c10 */ /* 0x000fe200097fe4ff */
[----:B------:R4:W-:Y:S01]  /*35a30*/  STL [R1+0x6cc], R21 ;  /* 0x0006cc1501007387 */ /* 0x0009e20000100800 */
[----:B-1----:R-:W-:Y:S01]  /*35a40*/  IMAD.MOV.U32 R12, RZ, RZ, R21 ;  /* 0x000000ffff0c7224 */ /* 0x002fe200078e0015 */
[----:B------:R-:W-:-:S02]  /*35a50*/  IADD3.X R15, R15, UR6, RZ, P3, !PT ;  /* 0x000000060f0f7c10 */ /* 0x000fc40009ffe4ff */
[----:B------:R1:W-:Y:S04]  /*35a60*/  STL [R1+0x6c8], R23 ;  /* 0x0006c81701007387 */ /* 0x0003e80000100800 */
[----:B------:R5:W-:Y:S01]  /*35a70*/  STL [R1+0x6d4], R3 ;  /* 0x0006d40301007387 */ /* 0x000be20000100800 */
[----:B------:R-:W-:-:S03]  /*35a80*/  IMAD.MOV.U32 R13, RZ, RZ, R23 ;  /* 0x000000ffff0d7224 */ /* 0x000fc600078e0017 */
[----:B----4-:R-:W4:Y:S04]  /*35a90*/  LDL.LU R21, [R1+0x84c] ;  /* 0x00084c0001157983 */ /* 0x010f280000300800 */
[----:B------:R5:W-:Y:S04]  /*35aa0*/  STL [R1+0x6d0], R15 ;  /* 0x0006d00f01007387 */ /* 0x000be80000100800 */
[----:B------:R-:W4:Y:S04]  /*35ab0*/  LDL.LU R26, [R1+0x854] ;  /* 0x00085400011a7983 */ /* 0x000f280000300800 */
[----:B-1----:R-:W4:Y:S04]  /*35ac0*/  LDL.LU R23, [R1+0x848] ;  /* 0x0008480001177983 */ /* 0x002f280000300800 */
[----:B------:R-:W4:Y:S04]  /*35ad0*/  LDL.LU R27, [R1+0x850] ;  /* 0x00085000011b7983 */ /* 0x000f280000300800 */
[----:B------:R1:W-:Y:S02]  /*35ae0*/  LDGSTS.E [R2+0x1f00], [R12.64], P1 ;  /* 0x01f000000c027fae */ /* 0x0003e40008921848 */
[----:B-1----:R-:W-:Y:S01]  /*35af0*/  MOV R12, R3 ;  /* 0x00000003000c7202 */ /* 0x002fe20000000f00 */
[----:B------:R-:W-:Y:S01]  /*35b00*/  IMAD.MOV.U32 R13, RZ, RZ, R15 ;  /* 0x000000ffff0d7224 */ /* 0x000fe200078e000f */
        /* <DEDUP_REMOVED lines=9> */
[----:B------:R1:W-:Y:S04]  /*35ba0*/  STL [R1+0x748], R19 ;  /* 0x0007481301007387 */ /* 0x0003e80000100800 */
[----:B------:R-:W-:Y:S01]  /*35bb0*/  STL [R1+0x754], R14 ;  /* 0x0007540e01007387 */ /* 0x000fe20000100800 */
[----:B------:R-:W-:-:S03]  /*35bc0*/  MOV R13, R19 ;  /* 0x00000013000d7202 */ /* 0x000fc60000000f00 */
[----:B------:R-:W5:Y:S04]  /*35bd0*/  LDL.LU R18, [R1+0x8c8] ;  /* 0x0008c80001127983 */ /* 0x000f680000300800 */
[----:B------:R1:W-:Y:S04]  /*35be0*/  STL [R1+0x750], R24 ;  /* 0x0007501801007387 */ /* 0x0003e80000100800 */
[----:B-1----:R-:W5:Y:S04]  /*35bf0*/  LDL.LU R19, [R1+0x8d0] ;  /* 0x0008d00001137983 */ /* 0x002f680000300800 */
[----:B------:R1:W-:Y:S02]  /*35c00*/  LDGSTS.E [R2+0x2700], [R12.64], P1 ;  /* 0x027000000c027fae */ /* 0x0003e40008921848 */
[----:B-1----:R-:W-:-:S02]  /*35c10*/  IMAD.MOV.U32 R12, RZ, RZ, R14 ;  /* 0x000000ffff0c7224 */ /* 0x002fc400078e000e */
[----:B------:R-:W-:Y:S02]  /*35c20*/  IMAD.MOV.U32 R13, RZ, RZ, R24 ;  /* 0x000000ffff0d7224 */ /* 0x000fe400078e0018 */
[----:B------:R-:W5:Y:S04]  /*35c30*/  LDL.LU R24, [R1+0x94c] ;  /* 0x00094c0001187983 */ /* 0x000f680000300800 */
[----:B------:R-:W5:Y:S04]  /*35c40*/  LDL.LU R14, [R1+0x954] ;  /* 0x00095400010e7983 */ /* 0x000f680000300800 */
[----:B------:R1:W-:Y:S01]  /*35c50*/  LDGSTS.E [R2+0x2780], [R12.64], P0 ;  /* 0x027800000c027fae */ /* 0x0003e20008121848 */
[----:B---3--:R-:W-:-:S05]  /*35c60*/  IADD3 R17, P2, R17, UR7, RZ ;  /* 0x0000000711117c10 */ /* 0x008fca000ff5e0ff */
[----:B------:R-:W-:Y:S01]  /*35c70*/  STL [R1+0x7cc], R17 ;  /* 0x0007cc1101007387 */ /* 0x000fe20000100800 */
[----:B--2---:R-:W-:Y:S02]  /*35c80*/  IADD3 R20, P3, R20, UR7, RZ ;  /* 0x0000000714147c10 */ /* 0x004fe4000ff7e0ff */
[----:B------:R-:W-:-:S05]  /*35c90*/  IADD3.X R25, R25, UR6, RZ, P2, !PT ;  /* 0x0000000619197c10 */ /* 0x000fca00097fe4ff */
[----:B------:R2:W-:Y:S01]  /*35ca0*/  STL [R1+0x7c8], R25 ;  /* 0x0007c81901007387 */ /* 0x0005e20000100800 */
[----:B-1----:R-:W-:Y:S01]  /*35cb0*/  IMAD.MOV.U32 R13, RZ, RZ, R25 ;  /* 0x000000ffff0d7224 */ /* 0x002fe200078e0019 */
[----:B------:R-:W-:Y:S02]  /*35cc0*/  IADD3.X R22, R22, UR6, RZ, P3, !PT ;  /* 0x0000000616167c10 */ /* 0x000fe40009ffe4ff */
[----:B------:R-:W-:Y:S01]  /*35cd0*/  STL [R1+0x7d4], R20 ;  /* 0x0007d41401007387 */ /* 0x000fe20000100800 */
[----:B------:R-:W-:-:S03]  /*35ce0*/  MOV R12, R17 ;  /* 0x00000011000c7202 */ /* 0x000fc60000000f00 */
[----:B--2---:R-:W2:Y:S04]  /*35cf0*/  LDL.LU R25, [R1+0x948] ;  /* 0x0009480001197983 */ /* 0x004ea80000300800 */
[----:B------:R1:W-:Y:S04]  /*35d00*/  STL [R1+0x7d0], R22 ;  /* 0x0007d01601007387 */ /* 0x0003e80000100800 */
[----:B------:R-:W3:Y:S04]  /*35d10*/  LDL.LU R17, [R1+0x950] ;  /* 0x0009500001117983 */ /* 0x000ee80000300800 */
[----:B------:R1:W-:Y:S02]  /*35d20*/  LDGSTS.E [R2+0x2f00], [R12.64], P1 ;  /* 0x02f000000c027fae */ /* 0x0003e40008921848 */
[----:B-1----:R-:W-:Y:S01]  /*35d30*/  IMAD.MOV.U32 R12, RZ, RZ, R20 ;  /* 0x000000ffff0c7224 */ /* 0x002fe200078e0014 */
[----:B------:R-:W-:-:S02]  /*35d40*/  MOV R13, R22 ;  /* 0x00000016000d7202 */ /* 0x000fc40000000f00 */
[----:B------:R-:W3:Y:S04]  /*35d50*/  LDL.LU R22, [R1+0x9cc] ;  /* 0x0009cc0001167983 */ /* 0x000ee80000300800 */
[----:B------:R-:W3:Y:S04]  /*35d60*/  LDL.LU R20, [R1+0x9d4] ;  /* 0x0009d40001147983 */ /* 0x000ee80000300800 */
[----:B------:R1:W-:Y:S01]  /*35d70*/  LDGSTS.E [R2+0x2f80], [R12.64], P0 ;  /* 0x02f800000c027fae */ /* 0x0003e20008121848 */
[----:B----4-:R-:W-:Y:S02]  /*35d80*/  IADD3 R21, P2, R21, UR7, RZ ;  /* 0x0000000715157c10 */ /* 0x010fe4000ff5e0ff */
[----:B------:R-:W-:-:S02]  /*35d90*/  IADD3 R26, P3, R26, UR7, RZ ;  /* 0x000000071a1a7c10 */ /* 0x000fc4000ff7e0ff */
[----:B------:R-:W-:Y:S01]  /*35da0*/  IADD3.X R23, R23, UR6, RZ, P2, !PT ;  /* 0x0000000617177c10 */ /* 0x000fe200097fe4ff */
[----:B------:R-:W-:Y:S01]  /*35db0*/  STL [R1+0x84c], R21 ;  /* 0x00084c1501007387 */ /* 0x000fe20000100800 */
[----:B------:R-:W-:-:S03]  /*35dc0*/  IADD3.X R27, R27, UR6, RZ, P3, !PT ;  /* 0x000000061b1b7c10 */ /* 0x000fc60009ffe4ff */
[----:B------:R4:W-:Y:S01]  /*35dd0*/  STL [R1+0x848], R23 ;  /* 0x0008481701007387 */ /* 0x0009e20000100800 */
[----:B-1----:R-:W-:Y:S02]  /*35de0*/  IMAD.MOV.U32 R13, RZ, RZ, R23 ;  /* 0x000000ffff0d7224 */ /* 0x002fe400078e0017 */
[----:B------:R-:W-:Y:S01]  /*35df0*/  IMAD.MOV.U32 R12, RZ, RZ, R21 ;  /* 0x000000ffff0c7224 */ /* 0x000fe200078e0015 */
[----:B------:R-:W-:Y:S04]  /*35e00*/  STL [R1+0x854], R26 ;  /* 0x0008541a01007387 */ /* 0x000fe80000100800 */
[----:B------:R1:W-:Y:S04]  /*35e10*/  LDGSTS.E [R2+0x3700], [R12.64], P1 ;  /* 0x037000000c027fae */ /* 0x0003e80008921848 */
[----:B----4-:R-:W4:Y:S04]  /*35e20*/  LDL.LU R23, [R1+0x9c8] ;  /* 0x0009c80001177983 */ /* 0x010f280000300800 */
[----:B------:R-:W-:Y:S01]  /*35e30*/  STL [R1+0x850], R27 ;  /* 0x0008501b01007387 */ /* 0x000fe20000100800 */
[----:B-----5:R-:W-:-:S03]  /*35e40*/  IADD3 R3, P2, R3, UR7, RZ ;  /* 0x0000000703037c10 */ /* 0x020fc6000ff5e0ff */
[----:B------:R-:W5:Y:S01]  /*35e50*/  LDL.LU R21, [R1+0x9d0] ;  /* 0x0009d00001157983 */ /* 0x000f620000300800 */
[----:B-1----:R-:W-:Y:S01]  /*35e60*/  MOV R12, R26 ;  /* 0x0000001a000c7202 */ /* 0x002fe20000000f00 */
[----:B------:R-:W-:Y:S01]  /*35e70*/  IMAD.MOV.U32 R13, RZ, RZ, R27 ;  /* 0x000000ffff0d7224 */ /* 0x000fe200078e001b */
[----:B------:R-:W-:Y:S01]  /*35e80*/  IADD3 R15, P3, R15, UR7, RZ ;  /* 0x000000070f0f7c10 */ /* 0x000fe2000ff7e0ff */
[----:B------:R-:W-:Y:S04]  /*35e90*/  STL [R1+0x8cc], R3 ;  /* 0x0008cc0301007387 */ /* 0x000fe80000100800 */
[----:B------:R1:W-:Y:S02]  /*35ea0*/  LDGSTS.E [R2+0x3780], [R12.64], P0 ;  /* 0x037800000c027fae */ /* 0x0003e40008121848 */
[----:B-1----:R-:W-:Y:S01]  /*35eb0*/  IMAD.MOV.U32 R12, RZ, RZ, R3 ;  /* 0x000000ffff0c7224 */ /* 0x002fe200078e0003 */
[----:B------:R-:W-:-:S04]  /*35ec0*/  IADD3.X R18, R18, UR6, RZ, P2, !PT ;  /* 0x0000000612127c10 */ /* 0x000fc800097fe4ff */
[----:B------:R-:W-:Y:S01]  /*35ed0*/  MOV R13, R18 ;  /* 0x00000012000d7202 */ /* 0x000fe20000000f00 */
        /* <DEDUP_REMOVED lines=10> */
[----:B------:R-:W-:Y:S01]  /*35f80*/  IMAD.MOV.U32 R12, RZ, RZ, R15 ;  /* 0x000000ffff0c7224 */ /* 0x000fe200078e000f */
[----:B------:R-:W-:Y:S02]  /*35f90*/  IADD3 R14, P3, R14, UR7, RZ ;  /* 0x000000070e0e7c10 */ /* 0x000fe4000ff7e0ff */
[----:B------:R-:W5:Y:S04]  /*35fa0*/  LDL.LU R15, [R1+0xa50] ;  /* 0x000a5000010f7983 */ /* 0x000f680000300800 */
[----:B------:R1:W-:Y:S04]  /*35fb0*/  LDGSTS.E [R2+0x3f80], [R12.64], P0 ;  /* 0x03f800000c027fae */ /* 0x0003e80008121848 */
[----:B------:R-:W-:Y:S01]  /*35fc0*/  STL [R1+0x94c], R24 ;  /* 0x00094c1801007387 */ /* 0x000fe20000100800 */
[----:B-1----:R-:W-:-:S02]  /*35fd0*/  MOV R12, R24 ;  /* 0x00000018000c7202 */ /* 0x002fc40000000f00 */
[----:B--2---:R-:W-:-:S05]  /*35fe0*/  IADD3.X R25, R25, UR6, RZ, P2, !PT ;  /* 0x0000000619197c10 */ /* 0x004fca00097fe4ff */
[----:B------:R-:W-:Y:S01]  /*35ff0*/  IMAD.MOV.U32 R13, RZ, RZ, R25 ;  /* 0x000000ffff0d7224 */ /* 0x000fe200078e0019 */
[----:B---3--:R-:W-:Y:S01]  /*36000*/  IADD3.X R17, R17, UR6, RZ, P3, !PT ;  /* 0x0000000611117c10 */ /* 0x008fe20009ffe4ff */
[----:B------:R-:W-:Y:S04]  /*36010*/  STL [R1+0x948], R25 ;  /* 0x0009481901007387 */ /* 0x000fe80000100800 */
[----:B------:R-:W-:Y:S04]  /*36020*/  STL [R1+0x954], R14 ;  /* 0x0009540e01007387 */ /* 0x000fe80000100800 */
[----:B------:R1:W-:Y:S04]  /*36030*/  LDGSTS.E [R2+0x4700], [R12.64], P1 ;  /* 0x047000000c027fae */ /* 0x0003e80008921848 */
[----:B------:R2:W-:Y:S01]  /*36040*/  STL [R1+0x950], R17 ;  /* 0x0009501101007387 */ /* 0x0005e20000100800 */
[----:B-1----:R-:W-:Y:S01]  /*36050*/  MOV R13, R17 ;  /* 0x00000011000d7202 */ /* 0x002fe20000000f00 */
[----:B------:R-:W-:-:S02]  /*36060*/  IMAD.MOV.U32 R12, RZ, RZ, R14 ;  /* 0x000000ffff0c7224 */ /* 0x000fc400078e000e */
[----:B--2---:R-:W2:Y:S04]  /*36070*/  LDL.LU R17, [R1+0xac8] ;  /* 0x000ac80001117983 */ /* 0x004ea80000300800 */
[----:B------:R-:W3:Y:S04]  /*36080*/  LDL.LU R14, [R1+0xacc] ;  /* 0x000acc00010e7983 */ /* 0x000ee80000300800 */
[----:B------:R-:W2:Y:S04]  /*36090*/  LDL.LU R31, [R1+0xad0] ;  /* 0x000ad000011f7983 */ /* 0x000ea80000300800 */
[----:B------:R-:W2:Y:S01]  /*360a0*/  LDL.LU R30, [R1+0xad4] ;  /* 0x000ad400011e7983 */ /* 0x000ea20000300800 */
[----:B------:R-:W-:-:S02]  /*360b0*/  IADD3 R22, P2, R22, UR7, RZ ;  /* 0x0000000716167c10 */ /* 0x000fc4000ff5e0ff */
[----:B------:R-:W-:Y:S01]  /*360c0*/  IADD3 R20, P3, R20, UR7, RZ ;  /* 0x0000000714147c10 */ /* 0x000fe2000ff7e0ff */
[----:B------:R1:W-:Y:S04]  /*360d0*/  LDGSTS.E [R2+0x4780], [R12.64], P0 ;  /* 0x047800000c027fae */ /* 0x0003e80008121848 */
[----:B------:R1:W-:Y:S01]  /*360e0*/  STL [R1+0x9cc], R22 ;  /* 0x0009cc1601007387 */ /* 0x0003e20000100800 */
[----:B----4-:R-:W-:-:S05]  /*360f0*/  IADD3.X R23, R23, UR6, RZ, P2, !PT ;  /* 0x0000000617177c10 */ /* 0x010fca00097fe4ff */
[----:B------:R4:W-:Y:S01]  /*36100*/  STL [R1+0x9c8], R23 ;  /* 0x0009c81701007387 */ /* 0x0009e20000100800 */
[----:B-----5:R-:W-:-:S03]  /*36110*/  IADD3.X R21, R21, UR6, RZ, P3, !PT ;  /* 0x0000000615157c10 */ /* 0x020fc60009ffe4ff */
[----:B------:R-:W-:Y:S04]  /*36120*/  STL [R1+0x9d4], R20 ;  /* 0x0009d41401007387 */ /* 0x000fe80000100800 */
[----:B------:R5:W-:Y:S04]  /*36130*/  STL [R1+0x9d0], R21 ;  /* 0x0009d01501007387 */ /* 0x000be80000100800 */
[----:B------:R-:W2:Y:S04]  /*36140*/  LDL.LU R29, [R1+0xb48] ;  /* 0x000b4800011d7983 */ /* 0x000ea80000300800 */
[----:B------:R-:W2:Y:S04]  /*36150*/  LDL.LU R28, [R1+0xb4c] ;  /* 0x000b4c00011c7983 */ /* 0x000ea80000300800 */
[----:B------:R-:W2:Y:S04]  /*36160*/  LDL.LU R27, [R1+0xb50] ;  /* 0x000b5000011b7983 */ /* 0x000ea80000300800 */
[----:B------:R-:W2:Y:S01]  /*36170*/  LDL.LU R26, [R1+0xb54] ;  /* 0x000b5400011a7983 */ /* 0x000ea20000300800 */
[----:B-1----:R-:W-:-:S03]  /*36180*/  IMAD.MOV.U32 R12, RZ, RZ, R22 ;  /* 0x000000ffff0c7224 */ /* 0x002fc600078e0016 */
[----:B------:R-:W2:Y:S01]  /*36190*/  LDL.LU R24, [R1+0xbcc] ;  /* 0x000bcc0001187983 */ /* 0x000ea20000300800 */
[----:B------:R-:W-:-:S03]  /*361a0*/  IMAD.MOV.U32 R13, RZ, RZ, R23 ;  /* 0x000000ffff0d7224 */ /* 0x000fc600078e0017 */
[----:B------:R-:W2:Y:S04]  /*361b0*/  LDL.LU R22, [R1+0xbd4] ;  /* 0x000bd40001167983 */ /* 0x000ea80000300800 */
[----:B------:R1:W-:Y:S02]  /*361c0*/  LDGSTS.E [R2+0x4f00], [R12.64], P1 ;  /* 0x04f000000c027fae */ /* 0x0003e40008921848 */
[----:B-1----:R-:W-:Y:S01]  /*361d0*/  MOV R12, R20 ;  /* 0x00000014000c7202 */ /* 0x002fe20000000f00 */
[----:B------:R-:W-:-:S05]  /*361e0*/  IMAD.MOV.U32 R13, RZ, RZ, R21 ;  /* 0x000000ffff0d7224 */ /* 0x000fca00078e0015 */
[----:B------:R1:W-:Y:S01]  /*361f0*/  LDGSTS.E [R2+0x4f80], [R12.64], P0 ;  /* 0x04f800000c027fae */ /* 0x0003e20008121848 */
[----:B------:R-:W-:-:S05]  /*36200*/  IADD3 R18, P2, R18, UR7, RZ ;  /* 0x0000000712127c10 */ /* 0x000fca000ff5e0ff */
[----:B------:R-:W-:Y:S01]  /*36210*/  STL [R1+0xa4c], R18 ;  /* 0x000a4c1201007387 */ /* 0x000fe20000100800 */
[----:B------:R-:W-:Y:S02]  /*36220*/  IADD3 R3, P3, R3, UR7, RZ ;  /* 0x0000000703037c10 */ /* 0x000fe4000ff7e0ff */
[----:B------:R-:W-:Y:S02]  /*36230*/  IADD3.X R19, R19, UR6, RZ, P2, !PT ;  /* 0x0000000613137c10 */ /* 0x000fe400097fe4ff */
[----:B------:R-:W-:-:S03]  /*36240*/  IADD3.X R15, R15, UR6, RZ, P3, !PT ;  /* 0x000000060f0f7c10 */ /* 0x000fc60009ffe4ff */
[----:B------:R1:W-:Y:S04]  /*36250*/  STL [R1+0xa48], R19 ;  /* 0x000a481301007387 */ /* 0x0003e80000100800 */
[----:B------:R-:W-:Y:S04]  /*36260*/  STL [R1+0xa54], R3 ;  /* 0x000a540301007387 */ /* 0x000fe80000100800 */
[----:B------:R-:W2:Y:S04]  /*36270*/  LDL.LU R25, [R1+0xbc8] ;  /* 0x000bc80001197983 */ /* 0x000ea80000300800 */
[----:B------:R1:W-:Y:S04]  /*36280*/  STL [R1+0xa50], R15 ;  /* 0x000a500f01007387 */ /* 0x0003e80000100800 */
[----:B----4-:R-:W4:Y:S04]  /*36290*/  LDL.LU R23, [R1+0xbd0] ;  /* 0x000bd00001177983 */ /* 0x010f280000300800 */
[----:B-----5:R-:W5:Y:S01]  /*362a0*/  LDL.LU R21, [R1+0xc48] ;  /* 0x000c480001157983 */ /* 0x020f620000300800 */
[----:B-1----:R-:W-:-:S03]  /*362b0*/  IMAD.MOV.U32 R12, RZ, RZ, R18 ;  /* 0x000000ffff0c7224 */ /* 0x002fc600078e0012 */
[----:B------:R-:W5:Y:S01]  /*362c0*/  LDL.LU R20, [R1+0xc4c] ;  /* 0x000c4c0001147983 */ /* 0x000f620000300800 */
[----:B------:R-:W-:-:S03]  /*362d0*/  MOV R13, R19 ;  /* 0x00000013000d7202 */ /* 0x000fc60000000f00 */
[----:B------:R-:W5:Y:S04]  /*362e0*/  LDL.LU R19, [R1+0xc50] ;  /* 0x000c500001137983 */ /* 0x000f680000300800 */
[----:B------:R-:W5:Y:S04]  /*362f0*/  LDL.LU R18, [R1+0xc54] ;  /* 0x000c540001127983 */ /* 0x000f680000300800 */
[----:B------:R1:W-:Y:S02]  /*36300*/  LDGSTS.E [R2+0x5700], [R12.64], P1 ;  /* 0x057000000c027fae */ /* 0x0003e40008921848 */
[----:B-1----:R-:W-:-:S02]  /*36310*/  IMAD.MOV.U32 R12, RZ, RZ, R3 ;  /* 0x000000ffff0c7224 */ /* 0x002fc400078e0003 */
[----:B------:R-:W-:Y:S02]  /*36320*/  IMAD.MOV.U32 R13, RZ, RZ, R15 ;  /* 0x000000ffff0d7224 */ /* 0x000fe400078e000f */
[----:B------:R-:W5:Y:S04]  /*36330*/  LDL.LU R15, [R1+0xccc] ;  /* 0x000ccc00010f7983 */ /* 0x000f680000300800 */
[----:B------:R-:W5:Y:S04]  /*36340*/  LDL.LU R3, [R1+0xcd4] ;  /* 0x000cd40001037983 */ /* 0x000f680000300800 */
[----:B------:R1:W-:Y:S01]  /*36350*/  LDGSTS.E [R2+0x5780], [R12.64], P0 ;  /* 0x057800000c027fae */ /* 0x0003e20008121848 */
[----:B---3--:R-:W-:-:S04]  /*36360*/  IADD3 R14, P2, R14, UR7, RZ ;  /* 0x000000070e0e7c10 */ /* 0x008fc8000ff5e0ff */
[----:B--2---:R-:W-:Y:S01]  /*36370*/  IADD3.X R17, R17, UR6, RZ, P2, !PT ;  /* 0x0000000611117c10 */ /* 0x004fe200097fe4ff */
[----:B------:R-:W-:Y:S01]  /*36380*/  STL [R1+0xacc], R14 ;  /* 0x000acc0e01007387 */ /* 0x000fe20000100800 */
[----:B------:R-:W-:-:S03]  /*36390*/  IADD3 R30, P3, R30, UR7, RZ ;  /* 0x000000071e1e7c10 */ /* 0x000fc6000ff7e0ff */
[----:B------:R2:W-:Y:S01]  /*363a0*/  STL [R1+0xac8], R17 ;  /* 0x000ac81101007387 */ /* 0x0005e20000100800 */
[----:B-1----:R-:W-:-:S03]  /*363b0*/  IMAD.MOV.U32 R13, RZ, RZ, R17 ;  /* 0x000000ffff0d7224 */ /* 0x002fc600078e0011 */
[----:B------:R-:W-:Y:S04]  /*363c0*/  STL [R1+0xad4], R30 ;  /* 0x000ad41e01007387 */ /* 0x000fe80000100800 */
[----:B--2---:R-:W2:Y:S01]  /*363d0*/  LDL.LU R17, [R1+0xcc8] ;  /* 0x000cc80001117983 */ /* 0x004ea20000300800 */
[----:B------:R-:W-:Y:S02]  /*363e0*/  IADD3.X R31, R31, UR6, RZ, P3, !PT ;  /* 0x000000061f1f7c10 */ /* 0x000fe40009ffe4ff */
[----:B------:R-:W-:-:S03]  /*363f0*/  MOV R12, R14 ;  /* 0x0000000e000c7202 */ /* 0x000fc60000000f00 */
[----:B------:R-:W-:Y:S04]  /*36400*/  STL [R1+0xad0], R31 ;  /* 0x000ad01f01007387 */ /* 0x000fe80000100800 */
[----:B------:R-:W3:Y:S04]  /*36410*/  LDL.LU R14, [R1+0xcd0] ;  /* 0x000cd000010e7983 */ /* 0x000ee80000300800 */
[----:B------:R1:W-:Y:S02]  /*36420*/  LDGSTS.E [R2+0x5f00], [R12.64], P1 ;  /* 0x05f000000c027fae */ /* 0x0003e40008921848 */
[----:B-1----:R-:W-:Y:S01]  /*36430*/  IMAD.MOV.U32 R12, RZ, RZ, R30 ;  /* 0x000000ffff0c7224 */ /* 0x002fe200078e001e */
[----:B------:R-:W-:-:S05]  /*36440*/  MOV R13, R31 ;  /* 0x0000001f000d7202 */ /* 0x000fca0000000f00 */
[----:B------:R1:W-:Y:S01]  /*36450*/  LDGSTS.E [R2+0x5f80], [R12.64], P0 ;  /* 0x05f800000c027fae */ /* 0x0003e20008121848 */
[----:B------:R-:W-:-:S04]  /*36460*/  IADD3 R28, P2, R28, UR7, RZ ;  /* 0x000000071c1c7c10 */ /* 0x000fc8000ff5e0ff */
[----:B------:R-:W-:Y:S02]  /*36470*/  IADD3.X R29, R29, UR6, RZ, P2, !PT ;  /* 0x000000061d1d7c10 */ /* 0x000fe400097fe4ff */
[----:B------:R-:W-:Y:S01]  /*36480*/  IADD3 R26, P3, R26, UR7, RZ ;  /* 0x000000071a1a7c10 */ /* 0x000fe2000ff7e0ff */
[----:B-1----:R-:W-:Y:S02]  /*36490*/  IMAD.MOV.U32 R12, RZ, RZ, R28 ;  /* 0x000000ffff0c7224 */ /* 0x002fe400078e001c */
[----:B------:R-:W-:Y:S01]  /*364a0*/  IMAD.MOV.U32 R13, RZ, RZ, R29 ;  /* 0x000000ffff0d7224 */ /* 0x000fe200078e001d */
[----:B------:R-:W-:Y:S02]  /*364b0*/  IADD3.X R27, R27, UR6, RZ, P3, !PT ;  /* 0x000000061b1b7c10 */ /* 0x000fe40009ffe4ff */
[----:B------:R-:W-:Y:S02]  /*364c0*/  IADD3 R24, P2, R24, UR7, RZ ;  /* 0x0000000718187c10 */ /* 0x000fe4000ff5e0ff */
[----:B------:R1:W-:Y:S01]  /*364d0*/  LDGSTS.E [R2+0x6700], [R12.64], P1 ;  /* 0x067000000c027fae */ /* 0x0003e20008921848 */
[----:B------:R-:W-:-:S02]  /*364e0*/  IADD3 R22, P3, R22, UR7, RZ ;  /* 0x0000000716167c10 */ /* 0x000fc4000ff7e0ff */
[----:B-1----:R-:W-:Y:S01]  /*364f0*/  MOV R12, R26 ;  /* 0x0000001a000c7202 */ /* 0x002fe20000000f00 */
[----:B------:R-:W-:-:S05]  /*36500*/  IMAD.MOV.U32 R13, RZ, RZ, R27 ;  /* 0x000000ffff0d7224 */ /* 0x000fca00078e001b */
[----:B------:R1:W-:Y:S02]  /*36510*/  LDGSTS.E [R2+0x6780], [R12.64], P0 ;  /* 0x067800000c027fae */ /* 0x0003e40008121848 */
[----:B-1----:R-:W-:Y:S02]  /*36520*/  IMAD.MOV.U32 R12, RZ, RZ, R24 ;  /* 0x000000ffff0c7224 */ /* 0x002fe400078e0018 */
[----:B------:R-:W-:Y:S04]  /*36530*/  STL [R1+0xb4c], R28 ;  /* 0x000b4c1c01007387 */ /* 0x000fe80000100800 */
[----:B------:R1:W-:Y:S04]  /*36540*/  STL [R1+0xb48], R29 ;  /* 0x000b481d01007387 */ /* 0x0003e80000100800 */
[----:B------:R-:W-:Y:S04]  /*36550*/  STL [R1+0xb54], R26 ;  /* 0x000b541a01007387 */ /* 0x000fe80000100800 */
[----:B------:R-:W-:Y:S04]  /*36560*/  STL [R1+0xb50], R27 ;  /* 0x000b501b01007387 */ /* 0x000fe80000100800 */
[----:B------:R-:W-:Y:S01]  /*36570*/  STL [R1+0xbcc], R24 ;  /* 0x000bcc1801007387 */ /* 0x000fe20000100800 */
[----:B------:R-:W-:-:S04]  /*36580*/  IADD3.X R25, R25, UR6, RZ, P2, !PT ;  /* 0x0000000619197c10 */ /* 0x000fc800097fe4ff */
[----:B------:R-:W-:Y:S02]  /*36590*/  MOV R13, R25 ;  /* 0x00000019000d7202 */ /* 0x000fe40000000f00 */
[----:B----4-:R-:W-:-:S03]  /*365a0*/  IADD3.X R23, R23, UR6, RZ, P3, !PT ;  /* 0x0000000617177c10 */ /* 0x010fc60009ffe4ff */
[----:B------:R4:W-:Y:S01]  /*365b0*/  LDGSTS.E [R2+0x6f00], [R12.64], P1 ;  /* 0x06f000000c027fae */ /* 0x0009e20008921848 */
[----:B-----5:R-:W-:-:S04]  /*365c0*/  IADD3 R20, P2, R20, UR7, RZ ;  /* 0x0000000714147c10 */ /* 0x020fc8000ff5e0ff */
[----:B------:R-:W-:Y:S01]  /*365d0*/  IADD3.X R21, R21, UR6, RZ, P2, !PT ;  /* 0x0000000615157c10 */ /* 0x000fe200097fe4ff */
[----:B----4-:R-:W-:Y:S02]  /*365e0*/  IMAD.MOV.U32 R12, RZ, RZ, R22 ;  /* 0x000000ffff0c7224 */ /* 0x010fe400078e0016 */
[----:B------:R-:W-:Y:S01]  /*365f0*/  IMAD.MOV.U32 R13, RZ, RZ, R23 ;  /* 0x000000ffff0d7224 */ /* 0x000fe200078e0017 */
[----:B------:R-:W-:-:S04]  /*36600*/  IADD3 R18, P3, R18, UR7, RZ ;  /* 0x0000000712127c10 */ /* 0x000fc8000ff7e0ff */
[----:B------:R4:W-:Y:S01]  /*36610*/  LDGSTS.E [R2+0x6f80], [R12.64], P0 ;  /* 0x06f800000c027fae */ /* 0x0009e20008121848 */
[----:B------:R-:W-:Y:S02]  /*36620*/  IADD3.X R19, R19, UR6, RZ, P3, !PT ;  /* 0x0000000613137c10 */ /* 0x000fe40009ffe4ff */
[----:B----4-:R-:W-:Y:S01]  /*36630*/  MOV R12, R20 ;  /* 0x00000014000c7202 */ /* 0x010fe20000000f00 */
[----:B------:R-:W-:Y:S01]  /*36640*/  IMAD.MOV.U32 R13, RZ, RZ, R21 ;  /* 0x000000ffff0d7224 */ /* 0x000fe200078e0015 */
[----:B------:R-:W-:-:S04]  /*36650*/  IADD3 R15, P2, R15, UR7, RZ ;  /* 0x000000070f0f7c10 */ /* 0x000fc8000ff5e0ff */
[----:B------:R4:W-:Y:S01]  /*36660*/  LDGSTS.E [R2+0x7700], [R12.64], P1 ;  /* 0x077000000c027fae */ /* 0x0009e20008921848 */
[----:B-1----:R-:W-:-:S03]  /*36670*/  MOV R29, 0x3f ;  /* 0x0000003f001d7802 */ /* 0x002fc60000000f00 */
[----:B------:R-:W-:Y:S01]  /*36680*/  STL [R1+0xbc8], R25 ;  /* 0x000bc81901007387 */ /* 0x000fe20000100800 */
[----:B------:R-:W-:-:S03]  /*36690*/  IADD3 R3, P3, R3, UR7, RZ ;  /* 0x0000000703037c10 */ /* 0x000fc6000ff7e0ff */
[----:B------:R-:W-:Y:S01]  /*366a0*/  STL [R1+0xbd4], R22 ;  /* 0x000bd41601007387 */ /* 0x000fe20000100800 */
[----:B----4-:R-:W-:Y:S01]  /*366b0*/  IMAD.MOV.U32 R12, RZ, RZ, R18 ;  /* 0x000000ffff0c7224 */ /* 0x010fe200078e0012 */
[----:B------:R-:W-:Y:S02]  /*366c0*/  MOV R13, R19 ;  /* 0x00000013000d7202 */ /* 0x000fe40000000f00 */
[----:B------:R-:W-:Y:S04]  /*366d0*/  STL [R1+0xbd0], R23 ;  /* 0x000bd01701007387 */ /* 0x000fe80000100800 */
[----:B------:R1:W-:Y:S01]  /*366e0*/  LDGSTS.E [R2+0x7780], [R12.64], P0 ;  /* 0x077800000c027fae */ /* 0x0003e20008121848 */
[----:B------:R-:W-:-:S03]  /*366f0*/  IADD3 R29, R29, c[0x0][0x180], RZ ;  /* 0x000060001d1d7a10 */ /* 0x000fc60007ffe0ff */
[----:B------:R-:W-:Y:S04]  /*36700*/  STL [R1+0xc4c], R20 ;  /* 0x000c4c1401007387 */ /* 0x000fe80000100800 */
[----:B------:R-:W-:Y:S01]  /*36710*/  STL [R1+0xc48], R21 ;  /* 0x000c481501007387 */ /* 0x000fe20000100800 */
[----:B-1----:R-:W-:-:S03]  /*36720*/  IMAD.MOV.U32 R12, RZ, RZ, R15 ;  /* 0x000000ffff0c7224 */ /* 0x002fc600078e000f */
[----:B------:R-:W-:Y:S04]  /*36730*/  STL [R1+0xc54], R18 ;  /* 0x000c541201007387 */ /* 0x000fe80000100800 */
[----:B------:R-:W-:Y:S04]  /*36740*/  STL [R1+0xc50], R19 ;  /* 0x000c501301007387 */ /* 0x000fe80000100800 */
[----:B------:R-:W-:Y:S01]  /*36750*/  STL [R1+0xccc], R15 ;  /* 0x000ccc0f01007387 */ /* 0x000fe20000100800 */
[----:B------:R-:W-:Y:S02]  /*36760*/  IADD3 R16, R16, 0x1, RZ ;  /* 0x0000000110107810 */ /* 0x000fe40007ffe0ff */
[----:B--2---:R-:W-:-:S05]  /*36770*/  IADD3.X R17, R17, UR6, RZ, P2, !PT ;  /* 0x0000000611117c10 */ /* 0x004fca00097fe4ff */
[----:B------:R-:W-:Y:S01]  /*36780*/  IMAD.MOV.U32 R13, RZ, RZ, R17 ;  /* 0x000000ffff0d7224 */ /* 0x000fe200078e0011 */
[----:B------:R-:W-:Y:S04]  /*36790*/  STL [R1+0xcc8], R17 ;  /* 0x000cc81101007387 */ /* 0x000fe80000100800 */
[----:B------:R1:W-:Y:S01]  /*367a0*/  LDGSTS.E [R2+0x7f00], [R12.64], P1 ;  /* 0x07f000000c027fae */ /* 0x0003e20008921848 */
[----:B---3--:R-:W-:-:S03]  /*367b0*/  IADD3.X R14, R14, UR6, RZ, P3, !PT ;  /* 0x000000060e0e7c10 */ /* 0x008fc60009ffe4ff */
[----:B------:R2:W-:Y:S01]  /*367c0*/  STL [R1+0xcd4], R3 ;  /* 0x000cd40301007387 */ /* 0x0005e20000100800 */
[----:B-1----:R-:W-:Y:S01]  /*367d0*/  IMAD.MOV.U32 R12, RZ, RZ, R3 ;  /* 0x000000ffff0c7224 */ /* 0x002fe200078e0003 */
[----:B--2---:R-:W-:Y:S02]  /*367e0*/  SHF.R.S32.HI R3, RZ, 0x1f, R29 ;  /* 0x0000001fff037819 */ /* 0x004fe4000001141d */
[----:B------:R1:W-:Y:S01]  /*367f0*/  STL [R1+0xcd0], R14 ;  /* 0x000cd00e01007387 */ /* 0x0003e20000100800 */
[----:B------:R-:W-:Y:S01]  /*36800*/  IMAD.MOV.U32 R13, RZ, RZ, R14 ;  /* 0x000000ffff0d7224 */ /* 0x000fe200078e000e */
[----:B------:R-:W-:Y:S02]  /*36810*/  LEA.HI R3, R3, R29, RZ, 0x6 ;  /* 0x0000001d03037211 */ /* 0x000fe400078f30ff */
[----:B------:R1:W-:Y:S02]  /*36820*/  STL [R1+0x310], R16 ;  /* 0x0003101001007387 */ /* 0x0003e40000100800 */
[----:B------:R-:W-:-:S02]  /*36830*/  SHF.R.S32.HI R3, RZ, 0x6, R3 ;  /* 0x00000006ff037819 */ /* 0x000fc40000011403 */
[----:B------:R1:W-:Y:S02]  /*36840*/  LDGSTS.E [R2+0x7f80], [R12.64], P0 ;  /* 0x07f800000c027fae */ /* 0x0003e40008121848 */
[----:B------:R-:W-:Y:S02]  /*36850*/  ISETP.NE.U32.AND P0, PT, R16, R3, PT ;  /* 0x000000031000720c */ /* 0x000fe40003f05070 */
[----:B------:R-:W0:Y:S11]  /*36860*/  LDGDEPBAR ;  /* 0x00000000000079af */ /* 0x000e360000000000 */
[----:B-1----:R-:W-:Y:S01]  /*36870*/  @!P0 CALL.REL.NOINC `(.L_x_0) ;  /* 0x0000001000008944 */ /* 0x002fe20003c00000 */
[----:B------:R-:W-:Y:S05]  /*36880*/  BRA `(.L_x_1) ;  /* 0xfffe78a000007947 */ /* 0x000fea000383ffff */
.L_x_0:
[----:B-----5:R-:W2:Y:S01]  /*36890*/  LDL.LU R15, [R1+0x10cc] ;  /* 0x0010cc00010f7983 */ /* 0x020ea20000300800 */
[----:B------:R-:W-:-:S04]  /*368a0*/  DEPBAR.LE SB0, 0x0 ;  /* 0x000080000000791a */ /* 0x000fc80000000000 */
[----:B------:R-:W3:Y:S04]  /*368b0*/  LDL.LU R14, [R1+0x10c8] ;  /* 0x0010c800010e7983 */ /* 0x000ee80000300800 */
[----:B------:R-:W4:Y:S04]  /*368c0*/  LDL.LU R13, [R1+0x10c4] ;  /* 0x0010c400010d7983 */ /* 0x000f280000300800 */
[----:B------:R-:W4:Y:S04]  /*368d0*/  LDL.LU R12, [R1+0x10c0] ;  /* 0x0010c000010c7983 */ /* 0x000f280000300800 */
[----:B------:R-:W1:Y:S01]  /*368e0*/  S2R R17, SR_TID.X ;  /* 0x0000000000117919 */ /* 0x000e620000002100 */
[----:B------:R-:W-:Y:S01]  /*368f0*/  IMAD.MOV.U32 R22, RZ, RZ, R196 ;  /* 0x000000ffff167224 */ /* 0x000fe200078e00c4 */
[----:B------:R-:W-:Y:S01]  /*36900*/  MOV R21, R205 ;  /* 0x000000cd00157202 */ /* 0x000fe20000000f00 */
[----:B------:R-:W-:Y:S01]  /*36910*/  IMAD.MOV.U32 R23, RZ, RZ, R197 ;  /* 0x000000ffff177224 */ /* 0x000fe200078e00c5 */
[----:B------:R-:W-:Y:S01]  /*36920*/  MOV R196, R206 ;  /* 0x000000ce00c47202 */ /* 0x000fe20000000f00 */
[----:B------:R-:W-:-:S02]  /*36930*/  IMAD.MOV.U32 R20, RZ, RZ, R204 ;  /* 0x000000ffff147224 */ /* 0x000fc400078e00cc */
[----:B------:R-:W-:Y:S01]  /*36940*/  IMAD.MOV.U32 R197, RZ, RZ, R207 ;  /* 0x000000ffffc57224 */ /* 0x000fe200078e00cf */
[C---:B-1----:R-:W-:Y:S01]  /*36950*/  SHF.L.U32 R2, R17.reuse, 0x6, RZ ;  /* 0x0000000611027819 */ /* 0x042fe200000006ff */
[C---:B------:R-:W-:Y:S02]  /*36960*/  IMAD.SHL.U32 R3, R17.reuse, 0x20, RZ ;  /* 0x0000002011037824 */ /* 0x040fe400078e00ff */
[C---:B------:R-:W-:Y:S01]  /*36970*/  IMAD.SHL.U32 R0, R17.reuse, 0x100, RZ ;  /* 0x0000010011007824 */ /* 0x040fe200078e00ff */
[----:B------:R-:W-:Y:S02]  /*36980*/  LOP3.LUT R2, R2, 0x600, RZ, 0xc0, !PT ;  /* 0x0000060002027812 */ /* 0x000fe400078ec0ff */
[C---:B------:R-:W-:Y:S02]  /*36990*/  LOP3.LUT R16, R17.reuse, 0x1f, RZ, 0xc0, !PT ;  /* 0x0000001f11107812 */ /* 0x040fe400078ec0ff */
[----:B------:R-:W-:Y:S02]  /*369a0*/  LOP3.LUT R2, R2, 0x60, R3, 0xf8, !PT ;  /* 0x0000006002027812 */ /* 0x000fe400078ef803 */
[----:B------:R-:W-:-:S02]  /*369b0*/  SHF.L.U32 R3, R17, 0x2, RZ ;  /* 0x0000000211037819 */ /* 0x000fc400000006ff */
[----:B------:R-:W-:Y:S02]  /*369c0*/  LOP3.LUT R0, R0, 0x600, RZ, 0xc0, !PT ;  /* 0x0000060000007812 */ /* 0x000fe400078ec0ff */
[----:B------:R-:W-:Y:S01]  /*369d0*/  LOP3.LUT R2, R2, 0x70, R3, 0x78, !PT ;  /* 0x0000007002027812 */ /* 0x000fe200078e7803 */
[----:B------:R-:W-:Y:S02]  /*369e0*/  BAR.SYNC.DEFER_BLOCKING 0x0 ;  /* 0x0000000000007b1d */ /* 0x000fe40000010000 */
[----:B------:R-:W-:-:S04]  /*369f0*/  IMAD R0, R16, 0x10, R0 ;  /* 0x0000001010007824 */ /* 0x000fc800078e0200 */
[----:B------:R-:W-:Y:S04]  /*36a00*/  STS.128 [R2], R20 ;  /* 0x0000001402007388 */ /* 0x000fe80000000c00 */
[----:B------:R-:W-:Y:S01]  /*36a10*/  STS.128 [R2+0x80], R196 ;  /* 0x000080c402007388 */ /* 0x000fe20000000c00 */
[C---:B------:R-:W-:Y:S02]  /*36a20*/  LOP3.LUT R152, R0.reuse, 0x20, RZ, 0x3c, !PT ;  /* 0x0000002000987812 */ /* 0x040fe400078e3cff */
[C---:B------:R-:W-:Y:S02]  /*36a30*/  LOP3.LUT R3, R0.reuse, 0x40, RZ, 0x3c, !PT ;  /* 0x0000004000037812 */ /* 0x040fe400078e3cff */
[----:B------:R-:W-:Y:S02]  /*36a40*/  LOP3.LUT R252, R0, 0x60, RZ, 0x3c, !PT ;  /* 0x0000006000fc7812 */ /* 0x000fe400078e3cff */
[----:B--2---:R-:W-:Y:S01]  /*36a50*/  ISETP.GE.AND P1, PT, R15, c[0x0][0x17c], PT ;  /* 0x00005f000f007a0c */ /* 0x004fe20003f26270 */
[----:B------:R-:W-:-:S02]  /*36a60*/  IMAD.MOV.U32 R15, RZ, RZ, R97 ;  /* 0x000000ffff0f7224 */ /* 0x000fc400078e0061 */
[----:B------:R-:W-:Y:S01]  /*36a70*/  IMAD.MOV.U32 R97, RZ, RZ, R35 ;  /* 0x000000ffff617224 */ /* 0x000fe200078e0023 */
[----:B---3--:R-:W-:Y:S01]  /*36a80*/  ISETP.GE.AND P4, PT, R14, c[0x0][0x17c], PT ;  /* 0x00005f000e007a0c */ /* 0x008fe20003f86270 */
[----:B------:R-:W-:Y:S01]  /*36a90*/  IMAD.MOV.U32 R14, RZ, RZ, R96 ;  /* 0x000000ffff0e7224 */ /* 0x000fe200078e0060 */
[----:B------:R-:W-:Y:S02]  /*36aa0*/  MOV R96, R34 ;  /* 0x0000002200607202 */ /* 0x000fe40000000f00 */
[----:B----4-:R-:W-:Y:S02]  /*36ab0*/  ISETP.GE.AND P2, PT, R13, c[0x0][0x17c], PT ;  /* 0x00005f000d007a0c */ /* 0x010fe40003f46270 */
[----:B------:R-:W-:Y:S02]  /*36ac0*/  MOV R13, R33 ;  /* 0x00000021000d7202 */ /* 0x000fe40000000f00 */
[----:B------:R-:W-:Y:S01]  /*36ad0*/  ISETP.GE.AND P3, PT, R12, c[0x0][0x17c], PT ;  /* 0x00005f000c007a0c */ /* 0x000fe20003f66270 */
[----:B------:R-:W-:Y:S01]  /*36ae0*/  IMAD.MOV.U32 R12, RZ, RZ, R32 ;  /* 0x000000ffff0c7224 */ /* 0x000fe200078e0020 */
[----:B------:R-:W-:Y:S04]  /*36af0*/  STS.128 [R2+0x180], R96 ;  /* 0x0001806002007388 */ /* 0x000fe80000000c00 */
[----:B------:R-:W-:Y:S01]  /*36b00*/  STS.128 [R2+0x100], R12 ;  /* 0x0001000c02007388 */ /* 0x000fe20000000c00 */
[----:B------:R-:W-:-:S06]  /*36b10*/  NOP ;  /* 0x0000000000007918 */ /* 0x000fcc0000000000 */
[----:B------:R-:W1:Y:S04]  /*36b20*/  LDS.128 R20, [R0] ;  /* 0x0000000000147984 */ /* 0x000e680000000c00 */
[----:B------:R-:W2:Y:S04]  /*36b30*/  LDS.128 R28, [R152] ;  /* 0x00000000981c7984 */ /* 0x000ea80000000c00 */
[----:B------:R-:W3:Y:S04]  /*36b40*/  LDS.128 R24, [R3] ;  /* 0x0000000003187984 */ /* 0x000ee80000000c00 */
[----:B-1----:R-:W-:Y:S04]  /*36b50*/  STL.64 [R1+0x50], R20 ;  /* 0x0000501401007387 */ /* 0x002fe80000100a00 */
[----:B------:R-:W-:Y:S04]  /*36b60*/  STL.64 [R1+0x58], R22 ;  /* 0x0000581601007387 */ /* 0x000fe80000100a00 */
[----:B------:R-:W1:Y:S01]  /*36b70*/  LDS.128 R20, [R252] ;  /* 0x00000000fc147984 */ /* 0x000e620000000c00 */
[----:B------:R-:W-:Y:S01]  /*36b80*/  IMAD.MOV.U32 R12, RZ, RZ, R76 ;  /* 0x000000ffff0c7224 */ /* 0x000fe200078e004c */
[----:B------:R-:W-:Y:S01]  /*36b90*/  MOV R13, R77 ;  /* 0x0000004d000d7202 */ /* 0x000fe20000000f00 */
[----:B------:R-:W-:Y:S01]  /*36ba0*/  IMAD.MOV.U32 R14, RZ, RZ, R84 ;  /* 0x000000ffff0e7224 */ /* 0x000fe200078e0054 */
[----:B--2---:R-:W-:Y:S01]  /*36bb0*/  STL.64 [R1+0x40], R28 ;  /* 0x0000401c01007387 */ /* 0x004fe20000100a00 */
[----:B------:R-:W-:Y:S01]  /*36bc0*/  IMAD.MOV.U32 R15, RZ, RZ, R85 ;  /* 0x000000ffff0f7224 */ /* 0x000fe200078e0055 */
[----:B------:R-:W-:-:S06]  /*36bd0*/  NOP ;  /* 0x0000000000007918 */ /* 0x000fcc0000000000 */
[----:B------:R-:W-:Y:S04]  /*36be0*/  STL.64 [R1+0x48], R30 ;  /* 0x0000481e01007387 */ /* 0x000fe80000100a00 */
[----:B---3--:R-:W-:Y:S04]  /*36bf0*/  STL.64 [R1+0x30], R24 ;  /* 0x0000301801007387 */ /* 0x008fe80000100a00 */
[----:B------:R-:W-:Y:S04]  /*36c00*/  STL.64 [R1+0x38], R26 ;  /* 0x0000381a01007387 */ /* 0x000fe80000100a00 */
[----:B------:R2:W-:Y:S04]  /*36c10*/  STS.128 [R2+0x100], R12 ;  /* 0x0001000c02007388 */ /* 0x0005e80000000c00 */
[----:B-1----:R-:W-:Y:S04]  /*36c20*/  STL.64 [R1+0x20], R20 ;  /* 0x0000201401007387 */ /* 0x002fe80000100a00 */
[----:B------:R1:W-:Y:S04]  /*36c30*/  STL.64 [R1+0x28], R22 ;  /* 0x0000281601007387 */ /* 0x0003e80000100a00 */
[----:B--2---:R-:W2:Y:S04]  /*36c40*/  LDL.LU R14, [R1+0xe0] ;  /* 0x0000e000010e7983 */ /* 0x004ea80000300800 */
[----:B------:R-:W2:Y:S04]  /*36c50*/  LDL.LU R15, [R1+0xe4] ;  /* 0x0000e400010f7983 */ /* 0x000ea80000300800 */
[----:B-1----:R-:W3:Y:S04]  /*36c60*/  LDL.LU R22, [R1+0xe8] ;  /* 0x0000e80001167983 */ /* 0x002ee80000300800 */
[----:B------:R-:W3:Y:S01]  /*36c70*/  LDL.LU R23, [R1+0xec] ;  /* 0x0000ec0001177983 */ /* 0x000ee20000300800 */
[----:B------:R-:W-:Y:S01]  /*36c80*/  IMAD.MOV.U32 R18, RZ, RZ, R136 ;  /* 0x000000ffff127224 */ /* 0x000fe200078e0088 */
[----:B------:R-:W-:Y:S01]  /*36c90*/  MOV R17, R93 ;  /* 0x0000005d00117202 */ /* 0x000fe20000000f00 */
[----:B------:R-:W-:Y:S01]  /*36ca0*/  IMAD.MOV.U32 R19, RZ, RZ, R137 ;  /* 0x000000ffff137224 */ /* 0x000fe200078e0089 */
[----:B------:R-:W-:Y:S01]  /*36cb0*/  MOV R136, R94 ;  /* 0x0000005e00887202 */ /* 0x000fe20000000f00 */
[----:B------:R-:W-:Y:S01]  /*36cc0*/  IMAD.MOV.U32 R16, RZ, RZ, R92 ;  /* 0x000000ffff107224 */ /* 0x000fe200078e005c */
[----:B------:R-:W-:Y:S01]  /*36cd0*/  MOV R84, R78 ;  /* 0x0000004e00547202 */ /* 0x000fe20000000f00 */
[----:B------:R-:W-:-:S02]  /*36ce0*/  IMAD.MOV.U32 R137, RZ, RZ, R95 ;  /* 0x000000ffff897224 */ /* 0x000fc400078e005f */
[----:B------:R-:W-:Y:S01]  /*36cf0*/  IMAD.MOV.U32 R85, RZ, RZ, R79 ;  /* 0x000000ffff557224 */ /* 0x000fe200078e004f */
[----:B------:R1:W-:Y:S04]  /*36d00*/  STS.128 [R2], R16 ;  /* 0x0000001002007388 */ /* 0x0003e80000000c00 */
[----:B------:R-:W-:Y:S04]  /*36d10*/  STS.128 [R2+0x80], R136 ;  /* 0x0000808802007388 */ /* 0x000fe80000000c00 */
[----:B------:R-:W-:Y:S01]  /*36d20*/  STS.128 [R2+0x180], R84 ;  /* 0x0001805402007388 */ /* 0x000fe20000000c00 */
[----:B------:R-:W-:-:S06]  /*36d30*/  NOP ;  /* 0x0000000000007918 */ /* 0x000fcc0000000000 */
[----:B------:R-:W4:Y:S04]  /*36d40*/  LDS.128 R28, [R0] ;  /* 0x00000000001c7984 */ /* 0x000f280000000c00 */
[----:B------:R-:W4:Y:S01]  /*36d50*/  LDS.128 R24, [R152] ;  /* 0x0000000098187984 */ /* 0x000f220000000c00 */
[----:B------:R-:W-:Y:S01]  /*36d60*/  IMAD.MOV.U32 R12, RZ, RZ, R192 ;  /* 0x000000ffff0c7224 */ /* 0x000fe200078e00c0 */
[----:B------:R-:W-:Y:S01]  /*36d70*/  MOV R13, R193 ;  /* 0x000000c1000d7202 */ /* 0x000fe20000000f00 */
[----:B-1----:R-:W-:Y:S01]  /*36d80*/  IMAD.MOV.U32 R18, RZ, RZ, R104 ;  /* 0x000000ffff127224 */ /* 0x002fe200078e0068 */
[----:B------:R-:W-:Y:S01]  /*36d90*/  MOV R19, R105 ;  /* 0x0000006900137202 */ /* 0x000fe20000000f00 */
[----:B------:R-:W-:Y:S01]  /*36da0*/  IMAD.MOV.U32 R20, RZ, RZ, R194 ;  /* 0x000000ffff147224 */ /* 0x000fe200078e00c2 */
[----:B------:R-:W-:Y:S01]  /*36db0*/  MOV R16, R100 ;  /* 0x0000006400107202 */ /* 0x000fe20000000f00 */
[----:B------:R-:W-:Y:S01]  /*36dc0*/  IMAD.MOV.U32 R21, RZ, RZ, R195 ;  /* 0x000000ffff157224 */ /* 0x000fe200078e00c3 */
[----:B------:R-:W1:Y:S01]  /*36dd0*/  LDS.128 R248, [R3] ;  /* 0x0000000003f87984 */ /* 0x000e620000000c00 */
[----:B------:R-:W-:-:S02]  /*36de0*/  IMAD.MOV.U32 R17, RZ, RZ, R101 ;  /* 0x000000ffff117224 */ /* 0x000fc400078e0065 */
[----:B------:R-:W-:Y:S01]  /*36df0*/  IMAD.MOV.U32 R104, RZ, RZ, R102 ;  /* 0x000000ffff687224 */ /* 0x000fe200078e0066 */
[----:B------:R-:W1:Y:S01]  /*36e00*/  LDS.128 R244, [R252] ;  /* 0x00000000fcf47984 */ /* 0x000e620000000c00 */
[----:B------:R-:W-:Y:S01]  /*36e10*/  IMAD.MOV.U32 R105, RZ, RZ, R103 ;  /* 0x000000ffff697224 */ /* 0x000fe200078e0067 */
[----:B------:R-:W-:-:S06]  /*36e20*/  NOP ;  /* 0x0000000000007918 */ /* 0x000fcc0000000000 */
[----:B------:R-:W-:Y:S04]  /*36e30*/  STS.128 [R2+0x100], R16 ;  /* 0x0001001002007388 */ /* 0x000fe80000000c00 */
[----:B------:R-:W-:Y:S04]  /*36e40*/  STS.128 [R2+0x180], R104 ;  /* 0x0001806802007388 */ /* 0x000fe80000000c00 */
[----:B----4-:R-:W-:Y:S04]  /*36e50*/  STL.64 [R1+0x10], R28 ;  /* 0x0000101c01007387 */ /* 0x010fe80000100a00 */
[----:B------:R-:W-:Y:S04]  /*36e60*/  STL.64 [R1+0x18], R30 ;  /* 0x0000181e01007387 */ /* 0x000fe80000100a00 */
[----:B------:R4:W-:Y:S04]  /*36e70*/  STL.64 [R1], R24 ;  /* 0x0000001801007387 */ /* 0x0009e80000100a00 */
[----:B------:R1:W-:Y:S01]  /*36e80*/  STL.64 [R1+0x8], R26 ;  /* 0x0000081a01007387 */ /* 0x0003e20000100a00 */
[----:B----4-:R-:W-:Y:S01]  /*36e90*/  MOV R24, R140 ;  /* 0x0000008c00187202 */ /* 0x010fe20000000f00 */
[----:B------:R-:W-:-:S02]  /*36ea0*/  IMAD.MOV.U32 R25, RZ, RZ, R141 ;  /* 0x000000ffff197224 */ /* 0x000fc400078e008d */
[----:B-1----:R-:W-:Y:S01]  /*36eb0*/  IMAD.MOV.U32 R26, RZ, RZ, R144 ;  /* 0x000000ffff1a7224 */ /* 0x002fe200078e0090 */
[----:B------:R-:W-:Y:S01]  /*36ec0*/  MOV R27, R145 ;  /* 0x00000091001b7202 */ /* 0x000fe20000000f00 */
[----:B--2---:R1:W-:Y:S04]  /*36ed0*/  STS.128 [R2], R12 ;  /* 0x0000000c02007388 */ /* 0x0043e80000000c00 */
[----:B---3--:R-:W-:Y:S01]  /*36ee0*/  STS.128 [R2+0x80], R20 ;  /* 0x0000801402007388 */ /* 0x008fe20000000c00 */
[----:B------:R-:W-:-:S06]  /*36ef0*/  NOP ;  /* 0x0000000000007918 */ /* 0x000fcc0000000000 */
[----:B------:R-:W2:Y:S01]  /*36f00*/  LDS.128 R32, [R0] ;  /* 0x0000000000207984 */ /* 0x000ea20000000c00 */
[----:B-1----:R-:W-:Y:S01]  /*36f10*/  MOV R12, R88 ;  /* 0x00000058000c7202 */ /* 0x002fe20000000f00 */
[----:B------:R-:W-:Y:S01]  /*36f20*/  IMAD.MOV.U32 R13, RZ, RZ, R89 ;  /* 0x000000ffff0d7224 */ /* 0x000fe200078e0059 */
[----:B------:R-:W-:Y:S01]  /*36f30*/  MOV R15, R81 ;  /* 0x00000051000f7202 */ /* 0x000fe20000000f00 */
[----:B------:R-:W-:Y:S01]  /*36f40*/  IMAD.MOV.U32 R14, RZ, RZ, R80 ;  /* 0x000000ffff0e7224 */ /* 0x000fe200078e0050 */
[----:B------:R-:W-:Y:S04]  /*36f50*/  LDS.128 R28, [R152] ;  /* 0x00000000981c7984 */ /* 0x000fe80000000c00 */
[----:B------:R-:W-:Y:S04]  /*36f60*/  LDS.128 R20, [R3] ;  /* 0x0000000003147984 */ /* 0x000fe80000000c00 */
[----:B------:R-:W-:Y:S01]  /*36f70*/  LDS.128 R16, [R252] ;  /* 0x00000000fc107984 */ /* 0x000fe20000000c00 */
[----:B------:R-:W-:-:S06]  /*36f80*/  NOP ;  /* 0x0000000000007918 */ /* 0x000fcc0000000000 */
[----:B------:R1:W-:Y:S04]  /*36f90*/  STS.128 [R2+0x100], R12 ;  /* 0x0001000c02007388 */ /* 0x0003e80000000c00 */
[----:B------:R3:W-:Y:S04]  /*36fa0*/  STS.128 [R2], R24 ;  /* 0x0000001802007388 */ /* 0x0007e80000000c00 */
[----:B-1----:R-:W4:Y:S04]  /*36fb0*/  LDL.LU R12, [R1+0x100] ;  /* 0x00010000010c7983 */ /* 0x002f280000300800 */
[----:B------:R-:W4:Y:S04]  /*36fc0*/  LDL.LU R13, [R1+0x104] ;  /* 0x00010400010d7983 */ /* 0x000f280000300800 */
[----:B------:R-:W4:Y:S04]  /*36fd0*/  LDL.LU R14, [R1+0x1d0] ;  /* 0x0001d000010e7983 */ /* 0x000f280000300800 */
[----:B------:R-:W4:Y:S04]  /*36fe0*/  LDL.LU R15, [R1+0x1d4] ;  /* 0x0001d400010f7983 */ /* 0x000f280000300800 */
[----:B---3--:R-:W3:Y:S04]  /*36ff0*/  LDL.LU R24, [R1+0x108] ;  /* 0x0001080001187983 */ /* 0x008ee80000300800 */
[----:B------:R-:W3:Y:S04]  /*37000*/  LDL.LU R25, [R1+0x10c] ;  /* 0x00010c0001197983 */ /* 0x000ee80000300800 */
[----:B------:R-:W3:Y:S04]  /*37010*/  LDL.LU R26, [R1+0x1d8] ;  /* 0x0001d800011a7983 */ /* 0x000ee80000300800 */
[----:B------:R-:W3:Y:S01]  /*37020*/  LDL.LU R27, [R1+0x1dc] ;  /* 0x0001dc00011b7983 */ /* 0x000ee20000300800 */
[----:B------:R-:W-:-:S02]  /*37030*/  IMAD.MOV.U32 R144, RZ, RZ, R142 ;  /* 0x000000ffff907224 */ /* 0x000fc400078e008e */
[----:B------:R-:W-:Y:S02]  /*37040*/  IMAD.MOV.U32 R145, RZ, RZ, R143 ;  /* 0x000000ffff917224 */ /* 0x000fe400078e008f */
[----:B------:R-:W-:Y:S02]  /*37050*/  IMAD.MOV.U32 R80, RZ, RZ, R90 ;  /* 0x000000ffff507224 */ /* 0x000fe400078e005a */
[----:B------:R-:W-:Y:S01]  /*37060*/  IMAD.MOV.U32 R81, RZ, RZ, R91 ;  /* 0x000000ffff517224 */ /* 0x000fe200078e005b */
[----:B------:R-:W-:Y:S04]  /*37070*/  STS.128 [R2+0x80], R144 ;  /* 0x0000809002007388 */ /* 0x000fe80000000c00 */
[----:B------:R-:W-:Y:S01]  /*37080*/  STS.128 [R2+0x180], R80 ;  /* 0x0001805002007388 */ /* 0x000fe20000000c00 */
[----:B------:R-:W-:-:S06]  /*37090*/  NOP ;  /* 0x0000000000007918 */ /* 0x000fcc0000000000 */
[----:B------:R-:W1:Y:S04]  /*370a0*/  LDS.128 R76, [R0] ;  /* 0x00000000004c7984 */ /* 0x000e680000000c00 */
[----:B------:R-:W1:Y:S04]  /*370b0*/  LDS.128 R68, [R152] ;  /* 0x0000000098447984 */ /* 0x000e680000000c00 */
[----:B------:R-:W1:Y:S04]  /*370c0*/  LDS.128 R64, [R3] ;  /* 0x0000000003407984 */ /* 0x000e680000000c00 */
[----:B------:R-:W1:Y:S01]  /*370d0*/  LDS.128 R60, [R252] ;  /* 0x00000000fc3c7984 */ /* 0x000e620000000c00 */
[----:B------:R-:W-:-:S06]  /*370e0*/  NOP ;  /* 0x0000000000007918 */ /* 0x000fcc0000000000 */
[----:B----4-:R4:W-:Y:S04]  /*370f0*/  STS.128 [R2], R12 ;  /* 0x0000000c02007388 */ /* 0x0109e80000000c00 */
[----:B----4-:R-:W4:Y:S04]  /*37100*/  LDL.LU R14, [R1+0x1f0] ;  /* 0x0001f000010e7983 */ /* 0x010f280000300800 */
[----:B------:R-:W4:Y:S04]  /*37110*/  LDL.LU R15, [R1+0x1f4] ;  /* 0x0001f400010f7983 */ /* 0x000f280000300800 */
[----:B---3--:R3:W-:Y:S04]  /*37120*/  STS.128 [R2+0x80], R24 ;  /* 0x0000801802007388 */ /* 0x0087e80000000c00 */
[----:B---3--:R-:W3:Y:S04]  /*37130*/  LDL.LU R26, [R1+0x1f8] ;  /* 0x0001f800011a7983 */ /* 0x008ee80000300800 */
[----:B------:R-:W3:Y:S01]  /*37140*/  LDL.LU R27, [R1+0x1fc] ;  /* 0x0001fc00011b7983 */ /* 0x000ee20000300800 */
[----:B------:R-:W-:Y:S01]  /*37150*/  IMAD.MOV.U32 R42, RZ, RZ, R112 ;  /* 0x000000ffff2a7224 */ /* 0x000fe200078e0070 */
[----:B------:R-:W-:Y:S01]  /*37160*/  MOV R43, R113 ;  /* 0x00000071002b7202 */ /* 0x000fe20000000f00 */
[----:B------:R-:W-:Y:S01]  /*37170*/  IMAD.MOV.U32 R41, RZ, RZ, R109 ;  /* 0x000000ffff297224 */ /* 0x000fe200078e006d */
[----:B------:R-:W-:Y:S01]  /*37180*/  MOV R40, R108 ;  /* 0x0000006c00287202 */ /* 0x000fe20000000f00 */
[----:B------:R-:W-:-:S02]  /*37190*/  IMAD.MOV.U32 R112, RZ, RZ, R110 ;  /* 0x000000ffff707224 */ /* 0x000fc400078e006e */
[----:B------:R-:W-:Y:S01]  /*371a0*/  IMAD.MOV.U32 R113, RZ, RZ, R111 ;  /* 0x000000ffff717224 */ /* 0x000fe200078e006f */
[----:B------:R-:W-:Y:S01]  /*371b0*/  MOV R12, R148 ;  /* 0x00000094000c7202 */ /* 0x000fe20000000f00 */
[----:B------:R-:W-:Y:S01]  /*371c0*/  IMAD.MOV.U32 R13, RZ, RZ, R149 ;  /* 0x000000ffff0d7224 */ /* 0x000fe200078e0095 */
[----:B------:R1:W-:Y:S01]  /*371d0*/  STS.128 [R2+0x100], R40 ;  /* 0x0001002802007388 */ /* 0x0003e20000000c00 */
[----:B------:R-:W-:Y:S01]  /*371e0*/  IMAD.MOV.U32 R88, RZ, RZ, R74 ;  /* 0x000000ffff587224 */ /* 0x000fe200078e004a */
[----:B------:R-:W-:Y:S01]  /*371f0*/  MOV R89, R75 ;  /* 0x0000004b00597202 */ /* 0x000fe20000000f00 */
[----:B------:R-:W-:Y:S01]  /*37200*/  IMAD.MOV.U32 R90, RZ, RZ, R10 ;  /* 0x000000ffff5a7224 */ /* 0x000fe200078e000a */
[----:B------:R-:W-:Y:S01]  /*37210*/  STS.128 [R2+0x180], R112 ;  /* 0x0001807002007388 */ /* 0x000fe20000000c00 */
[----:B------:R-:W-:Y:S01]  /*37220*/  IMAD.MOV.U32 R91, RZ, RZ, R11 ;  /* 0x000000ffff5b7224 */ /* 0x000fe200078e000b */
[----:B------:R-:W-:-:S06]  /*37230*/  NOP ;  /* 0x0000000000007918 */ /* 0x000fcc0000000000 */
[----:B------:R-:W2:Y:S01]  /*37240*/  LDS.128 R84, [R0] ;  /* 0x0000000000547984 */ /* 0x000ea20000000c00 */
[----:B------:R-:W-:Y:S01]  /*37250*/  IMAD.MOV.U32 R24, RZ, RZ, R150 ;  /* 0x000000ffff187224 */ /* 0x000fe200078e0096 */
[----:B------:R-:W-:Y:S01]  /*37260*/  MOV R25, R151 ;  /* 0x0000009700197202 */ /* 0x000fe20000000f00 */
[----:B-1----:R-:W-:Y:S01]  /*37270*/  IMAD.MOV.U32 R40, RZ, RZ, R72 ;  /* 0x000000ffff287224 */ /* 0x002fe200078e0048 */
[----:B------:R-:W-:Y:S01]  /*37280*/  MOV R42, R8 ;  /* 0x00000008002a7202 */ /* 0x000fe20000000f00 */
[----:B------:R-:W-:Y:S01]  /*37290*/  IMAD.MOV.U32 R41, RZ, RZ, R73 ;  /* 0x000000ffff297224 */ /* 0x000fe200078e0049 */
[----:B------:R-:W-:Y:S01]  /*372a0*/  LDS.128 R80, [R152] ;  /* 0x0000000098507984 */ /* 0x000fe20000000c00 */
[----:B------:R-:W-:-:S03]  /*372b0*/  IMAD.MOV.U32 R43, RZ, RZ, R9 ;  /* 0x000000ffff2b7224 */ /* 0x000fc600078e0009 */
[----:B------:R-:W-:Y:S04]  /*372c0*/  LDS.128 R72, [R3] ;  /* 0x0000000003487984 */ /* 0x000fe80000000c00 */
[----:B------:R-:W-:Y:S01]  /*372d0*/  LDS.128 R8, [R252] ;  /* 0x00000000fc087984 */ /* 0x000fe20000000c00 */
[----:B------:R-:W-:-:S06]  /*372e0*/  NOP ;  /* 0x0000000000007918 */ /* 0x000fcc0000000000 */
[----:B----4-:R1:W-:Y:S04]  /*372f0*/  STS.128 [R2], R12 ;  /* 0x0000000c02007388 */ /* 0x0103e80000000c00 */
[----:B-1----:R-:W4:Y:S04]  /*37300*/  LDL.LU R12, [R1+0x1c0] ;  /* 0x0001c000010c7983 */ /* 0x002f280000300800 */
[----:B------:R-:W4:Y:S04]  /*37310*/  LDL.LU R13, [R1+0x1c4] ;  /* 0x0001c400010d7983 */ /* 0x000f280000300800 */
[----:B------:R-:W4:Y:S04]  /*37320*/  LDL.LU R14, [R1+0x1b0] ;  /* 0x0001b000010e7983 */ /* 0x000f280000300800 */
[----:B---3--:R1:W-:Y:S04]  /*37330*/  STS.128 [R2+0x80], R24 ;  /* 0x0000801802007388 */ /* 0x0083e80000000c00 */
[----:B------:R-:W4:Y:S04]  /*37340*/  LDL.LU R15, [R1+0x1b4] ;  /* 0x0001b400010f7983 */ /* 0x000f280000300800 */
[----:B-1----:R-:W3:Y:S04]  /*37350*/  LDL.LU R24, [R1+0x1c8] ;  /* 0x0001c80001187983 */ /* 0x002ee80000300800 */
[----:B------:R-:W3:Y:S04]  /*37360*/  LDL.LU R25, [R1+0x1cc] ;  /* 0x0001cc0001197983 */ /* 0x000ee80000300800 */
[----:B------:R-:W3:Y:S04]  /*37370*/  LDL.LU R26, [R1+0x1b8] ;  /* 0x0001b800011a7983 */ /* 0x000ee80000300800 */
[----:B------:R-:W3:Y:S04]  /*37380*/  LDL.LU R27, [R1+0x1bc] ;  /* 0x0001bc00011b7983 */ /* 0x000ee80000300800 */
        /* <DEDUP_REMOVED lines=11> */
[----:B------:R-:W4:Y:S04]  /*37440*/  LDL.LU R14, [R1+0x290] ;  /* 0x00029000010e7983 */ /* 0x000f280000300800 */
[----:B---3--:R3:W-:Y:S04]  /*37450*/  STS.128 [R2+0x80], R24 ;  /* 0x0000801802007388 */ /* 0x0087e80000000c00 */
[----:B------:R-:W4:Y:S04]  /*37460*/  LDL.LU R15, [R1+0x294] ;  /* 0x00029400010f7983 */ /* 0x000f280000300800 */
[----:B---3--:R-:W3:Y:S04]  /*37470*/  LDL.LU R24, [R1+0x208] ;  /* 0x0002080001187983 */ /* 0x008ee80000300800 */
[----:B------:R-:W3:Y:S04]  /*37480*/  LDL.LU R25, [R1+0x20c] ;  /* 0x00020c0001197983 */ /* 0x000ee80000300800 */
[----:B------:R-:W3:Y:S04]  /*37490*/  LDL.LU R26, [R1+0x298] ;  /* 0x00029800011a7983 */ /* 0x000ee80000300800 */
[----:B------:R-:W3:Y:S01]  /*374a0*/  LDL.LU R27, [R1+0x29c] ;  /* 0x00029c00011b7983 */ /* 0x000ee20000300800 */
[----:B------:R-:W-:Y:S01]  /*374b0*/  MOV R40, R116 ;  /* 0x0000007400287202 */ /* 0x000fe20000000f00 */
[----:B------:R-:W-:Y:S01]  /*374c0*/  IMAD.MOV.U32 R41, RZ, RZ, R117 ;  /* 0x000000ffff297224 */ /* 0x000fe200078e0075 */
[----:B------:R-:W-:Y:S01]  /*374d0*/  MOV R43, R121 ;  /* 0x00000079002b7202 */ /* 0x000fe20000000f00 */
[----:B------:R-:W-:-:S02]  /*374e0*/  IMAD.MOV.U32 R42, RZ, RZ, R120 ;  /* 0x000000ffff2a7224 */ /* 0x000fc400078e0078 */
[----:B------:R-:W-:Y:S02]  /*374f0*/  IMAD.MOV.U32 R120, RZ, RZ, R118 ;  /* 0x000000ffff787224 */ /* 0x000fe400078e0076 */
[----:B------:R-:W-:Y:S01]  /*37500*/  IMAD.MOV.U32 R121, RZ, RZ, R119 ;  /* 0x000000ffff797224 */ /* 0x000fe200078e0077 */
[----:B------:R1:W-:Y:S04]  /*37510*/  STS.128 [R2+0x100], R40 ;  /* 0x0001002802007388 */ /* 0x0003e80000000c00 */
[----:B------:R-:W-:Y:S01]  /*37520*/  STS.128 [R2+0x180], R120 ;  /* 0x0001807802007388 */ /* 0x000fe20000000c00 */
[----:B------:R-:W-:-:S06]  /*37530*/  NOP ;  /* 0x0000000000007918 */ /* 0x000fcc0000000000 */
[----:B------:R-:W2:Y:S04]  /*37540*/  LDS.128 R112, [R0] ;  /* 0x0000000000707984 */ /* 0x000ea80000000c00 */
[----:B------:R-:W-:Y:S01]  /*37550*/  LDS.128 R108, [R152] ;  /* 0x00000000986c7984 */ /* 0x000fe20000000c00 */
[----:B-1----:R-:W-:Y:S01]  /*37560*/  IMAD.MOV.U32 R42, RZ, RZ, R240 ;  /* 0x000000ffff2a7224 */ /* 0x002fe200078e00f0 */
[----:B------:R-:W-:Y:S01]  /*37570*/  MOV R43, R241 ;  /* 0x000000f1002b7202 */ /* 0x000fe20000000f00 */
[----:B------:R-:W-:Y:S01]  /*37580*/  IMAD.MOV.U32 R41, RZ, RZ, R5 ;  /* 0x000000ffff297224 */ /* 0x000fe200078e0005 */
[----:B------:R-:W-:Y:S01]  /*37590*/  MOV R40, R4 ;  /* 0x0000000400287202 */ /* 0x000fe20000000f00 */
[----:B------:R-:W-:Y:S01]  /*375a0*/  IMAD.MOV.U32 R240, RZ, RZ, R6 ;  /* 0x000000fffff07224 */ /* 0x000fe200078e0006 */
[----:B------:R-:W-:Y:S01]  /*375b0*/  LDS.128 R104, [R3] ;  /* 0x0000000003687984 */ /* 0x000fe20000000c00 */
[----:B------:R-:W-:-:S03]  /*375c0*/  IMAD.MOV.U32 R241, RZ, RZ, R7 ;  /* 0x000000fffff17224 */ /* 0x000fc600078e0007 */
        /* <DEDUP_REMOVED lines=12> */
[----:B------:R1:W-:Y:S01]  /*37690*/  STS.128 [R2+0x180], R240 ;  /* 0x000180f002007388 */ /* 0x0003e20000000c00 */
[----:B------:R-:W-:Y:S01]  /*376a0*/  IMAD.MOV.U32 R136, RZ, RZ, R126 ;  /* 0x000000ffff887224 */ /* 0x000fe200078e007e */
[----:B------:R-:W-:Y:S01]  /*376b0*/  MOV R138, R130 ;  /* 0x00000082008a7202 */ /* 0x000fe20000000f00 */
[----:B------:R-:W-:Y:S01]  /*376c0*/  IMAD.MOV.U32 R137, RZ, RZ, R127 ;  /* 0x000000ffff897224 */ /* 0x000fe200078e007f */
[----:B------:R2:W-:Y:S01]  /*376d0*/  STS.128 [R2+0x100], R40 ;  /* 0x0001002802007388 */ /* 0x0005e20000000c00 */
[----:B------:R-:W-:Y:S01]  /*376e0*/  IMAD.MOV.U32 R139, RZ, RZ, R131 ;  /* 0x000000ffff8b7224 */ /* 0x000fe200078e0083 */
[----:B------:R-:W-:-:S06]  /*376f0*/  NOP ;  /* 0x0000000000007918 */ /* 0x000fcc0000000000 */
[----:B------:R-:W-:Y:S01]  /*37700*/  LDS.128 R116, [R252] ;  /* 0x00000000fc747984 */ /* 0x000fe20000000c00 */
[C---:B-1----:R-:W-:Y:S02]  /*37710*/  LOP3.LUT R242, R0.reuse, 0x20, RZ, 0x3c, !PT ;  /* 0x0000002000f27812 */ /* 0x042fe400078e3cff */
[----:B------:R-:W-:Y:S02]  /*37720*/  LOP3.LUT R243, R0, 0x40, RZ, 0x3c, !PT ;  /* 0x0000004000f37812 */ /* 0x000fe400078e3cff */
[----:B--2---:R-:W-:Y:S01]  /*37730*/  MOV R40, R124 ;  /* 0x0000007c00287202 */ /* 0x004fe20000000f00 */
[----:B------:R-:W-:Y:S01]  /*37740*/  IMAD.MOV.U32 R41, RZ, RZ, R125 ;  /* 0x000000ffff297224 */ /* 0x000fe200078e007d */
[----:B------:R-:W-:Y:S01]  /*37750*/  MOV R43, R129 ;  /* 0x00000081002b7202 */ /* 0x000fe20000000f00 */
[----:B------:R-:W-:Y:S01]  /*37760*/  IMAD.MOV.U32 R42, RZ, RZ, R128 ;  /* 0x000000ffff2a7224 */ /* 0x000fe200078e0080 */
[----:B------:R-:W-:Y:S04]  /*37770*/  LDS.128 R124, [R242] ;  /* 0x00000000f27c7984 */ /* 0x000fe80000000c00 */
[----:B------:R-:W1:Y:S04]  /*37780*/  LDS.128 R128, [R0] ;  /* 0x0000000000807984 */ /* 0x000e680000000c00 */
[----:B------:R-:W2:Y:S01]  /*37790*/  LDS.128 R120, [R243] ;  /* 0x00000000f3787984 */ /* 0x000ea20000000c00 */
        /* <DEDUP_REMOVED lines=10> */
[----:B------:R-:W3:Y:S04]  /*37840*/  LDL.LU R27, [R1+0x27c] ;  /* 0x00027c00011b7983 */ /* 0x000ee80000300800 */
[----:B------:R-:W-:Y:S04]  /*37850*/  STS.128 [R2+0x100], R40 ;  /* 0x0001002802007388 */ /* 0x000fe80000000c00 */
[----:B------:R-:W-:Y:S01]  /*37860*/  STS.128 [R2+0x180], R136 ;  /* 0x0001808802007388 */ /* 0x000fe20000000c00 */
[----:B------:R-:W-:-:S06]  /*37870*/  NOP ;  /* 0x0000000000007918 */ /* 0x000fcc0000000000 */
[----:B------:R-:W1:Y:S04]  /*37880*/  LDS.128 R148, [R0] ;  /* 0x0000000000947984 */ /* 0x000e680000000c00 */
[----:B------:R-:W-:Y:S04]  /*37890*/  LDS.128 R144, [R242] ;  /* 0x00000000f2907984 */ /* 0x000fe80000000c00 */
[----:B------:R-:W-:Y:S04]  /*378a0*/  LDS.128 R140, [R243] ;  /* 0x00000000f38c7984 */ /* 0x000fe80000000c00 */
[----:B------:R-:W-:Y:S01]  /*378b0*/  LDS.128 R136, [R252] ;  /* 0x00000000fc887984 */ /* 0x000fe20000000c00 */
        /* <DEDUP_REMOVED lines=21> */
[----:B------:R-:W-:Y:S02]  /*37a10*/  MOV R163, R51 ;  /* 0x0000003300a37202 */ /* 0x000fe40000000f00 */
[----:B------:R-:W-:Y:S01]  /*37a20*/  STS.128 [R2+0x180], R232 ;  /* 0x000180e802007388 */ /* 0x000fe20000000c00 */
[----:B------:R-:W-:-:S06]  /*37a30*/  NOP ;  /* 0x0000000000007918 */ /* 0x000fcc0000000000 */
[----:B------:R-:W2:Y:S04]  /*37a40*/  LDS.128 R156, [R0] ;  /* 0x00000000009c7984 */ /* 0x000ea80000000c00 */
[----:B------:R-:W2:Y:S01]  /*37a50*/  LDS.128 R152, [R242] ;  /* 0x00000000f2987984 */ /* 0x000ea20000000c00 */
[----:B-1----:R-:W-:Y:S01]  /*37a60*/  IMAD.MOV.U32 R40, RZ, RZ, R132 ;  /* 0x000000ffff287224 */ /* 0x002fe200078e0084 */
[----:B------:R-:W-:Y:S01]  /*37a70*/  MOV R41, R133 ;  /* 0x0000008500297202 */ /* 0x000fe20000000f00 */
[----:B------:R-:W-:Y:S01]  /*37a80*/  IMAD.MOV.U32 R42, RZ, RZ, R48 ;  /* 0x000000ffff2a7224 */ /* 0x000fe200078e0030 */
[----:B------:R-:W1:Y:S01]  /*37a90*/  LDS.128 R132, [R243] ;  /* 0x00000000f3847984 */ /* 0x000e620000000c00 */
[----:B------:R-:W-:-:S03]  /*37aa0*/  IMAD.MOV.U32 R43, RZ, RZ, R49 ;  /* 0x000000ffff2b7224 */ /* 0x000fc600078e0031 */
        /* <DEDUP_REMOVED lines=36> */
[----:B------:R-:W-:Y:S01]  /*37cf0*/  MOV R193, R59 ;  /* 0x0000003b00c17202 */ /* 0x000fe20000000f00 */
[----:B------:R-:W-:Y:S01]  /*37d00*/  IMAD.MOV.U32 R192, RZ, RZ, R58 ;  /* 0x000000ffffc07224 */ /* 0x000fe200078e003a */
[----:B------:R1:W-:Y:S01]  /*37d10*/  STS.128 [R2+0x100], R40 ;  /* 0x0001002802007388 */ /* 0x0003e20000000c00 */
[----:B------:R-:W-:Y:S02]  /*37d20*/  IMAD.MOV.U32 R194, RZ, RZ, R46 ;  /* 0x000000ffffc27224 */ /* 0x000fe400078e002e */
[----:B------:R-:W-:Y:S01]  /*37d30*/  IMAD.MOV.U32 R195, RZ, RZ, R47 ;  /* 0x000000ffffc37224 */ /* 0x000fe200078e002f */
[----:B------:R-:W-:Y:S01]  /*37d40*/  STS.128 [R2+0x180], R224 ;  /* 0x000180e002007388 */ /* 0x000fe20000000c00 */
[----:B------:R-:W-:-:S06]  /*37d50*/  NOP ;  /* 0x0000000000007918 */ /* 0x000fcc0000000000 */
[----:B------:R-:W2:Y:S04]  /*37d60*/  LDS.128 R184, [R0] ;  /* 0x0000000000b87984 */ /* 0x000ea80000000c00 */
[----:B------:R-:W2:Y:S01]  /*37d70*/  LDS.128 R180, [R242] ;  /* 0x00000000f2b47984 */ /* 0x000ea20000000c00 */
[----:B-1----:R-:W-:Y:S01]  /*37d80*/  IMAD.MOV.U32 R40, RZ, RZ, R56 ;  /* 0x000000ffff287224 */ /* 0x002fe200078e0038 */
[----:B------:R-:W-:Y:S01]  /*37d90*/  MOV R42, R44 ;  /* 0x0000002c002a7202 */ /* 0x000fe20000000f00 */
[----:B------:R-:W-:Y:S02]  /*37da0*/  IMAD.MOV.U32 R41, RZ, RZ, R57 ;  /* 0x000000ffff297224 */ /* 0x000fe400078e0039 */
[----:B------:R-:W-:Y:S01]  /*37db0*/  IMAD.MOV.U32 R43, RZ, RZ, R45 ;  /* 0x000000ffff2b7224 */ /* 0x000fe200078e002d */
        /* <DEDUP_REMOVED lines=31> */
[----:B------:R-:W2:Y:S04]  /*37fb0*/  LDL.LU R234, [R1+0x300] ;  /* 0x0003000001ea7983 */ /* 0x000ea80000300800 */
[----:B------:R-:W2:Y:S04]  /*37fc0*/  LDL.LU R233, [R1+0x304] ;  /* 0x0003040001e97983 */ /* 0x000ea80000300800 */
[----:B------:R-:W2:Y:S01]  /*37fd0*/  LDL.LU R232, [R1+0x308] ;  /* 0x0003080001e87983 */ /* 0x000ea20000300800 */
        /* <DEDUP_REMOVED lines=8> */
[----:B------:R-:W-:Y:S01]  /*38060*/  IMAD.MOV.U32 R231, RZ, RZ, R39 ;  /* 0x000000ffffe77224 */ /* 0x000fe200078e0027 */
[----:B------:R-:W-:Y:S01]  /*38070*/  MOV R225, R177 ;  /* 0x000000b100e17202 */ /* 0x000fe20000000f00 */
[----:B------:R-:W-:Y:S01]  /*38080*/  IMAD.MOV.U32 R217, RZ, RZ, R223 ;  /* 0x000000ffffd97224 */ /* 0x000fe200078e00df */
[----:B------:R1:W-:Y:S01]  /*38090*/  STS.128 [R2+0x100], R40 ;  /* 0x0001002802007388 */ /* 0x0003e20000000c00 */
[----:B------:R-:W-:-:S03]  /*380a0*/  IMAD.MOV.U32 R224, RZ, RZ, R176 ;  /* 0x000000ffffe07224 */ /* 0x000fc600078e00b0 */
[----:B------:R-:W-:Y:S01]  /*380b0*/  STS.128 [R2+0x180], R216 ;  /* 0x000180d802007388 */ /* 0x000fe20000000c00 */
[----:B------:R-:W-:-:S06]  /*380c0*/  NOP ;  /* 0x0000000000007918 */ /* 0x000fcc0000000000 */
[----:B------:R-:W2:Y:S01]  /*380d0*/  LDS.128 R220, [R0] ;  /* 0x0000000000dc7984 */ /* 0x000ea20000000c00 */
[----:B------:R-:W-:Y:S02]  /*380e0*/  IMAD.MOV.U32 R226, RZ, RZ, R188 ;  /* 0x000000ffffe27224 */ /* 0x000fe400078e00bc */
[----:B------:R-:W-:Y:S01]  /*380f0*/  IMAD.MOV.U32 R227, RZ, RZ, R189 ;  /* 0x000000ffffe37224 */ /* 0x000fe200078e00bd */
[----:B------:R-:W2:Y:S01]  /*38100*/  LDS.128 R216, [R242] ;  /* 0x00000000f2d87984 */ /* 0x000ea20000000c00 */
[----:B-1----:R-:W-:Y:S01]  /*38110*/  MOV R40, R52 ;  /* 0x0000003400287202 */ /* 0x002fe20000000f00 */
[----:B------:R-:W-:Y:S01]  /*38120*/  IMAD.MOV.U32 R41, RZ, RZ, R53 ;  /* 0x000000ffff297224 */ /* 0x000fe200078e0035 */
[----:B------:R-:W-:Y:S01]  /*38130*/  MOV R43, R37 ;  /* 0x00000025002b7202 */ /* 0x000fe20000000f00 */
[----:B------:R-:W-:Y:S01]  /*38140*/  IMAD.MOV.U32 R42, RZ, RZ, R36 ;  /* 0x000000ffff2a7224 */ /* 0x000fe200078e0024 */
[----:B------:R-:W1:Y:S04]  /*38150*/  LDS.128 R52, [R243] ;  /* 0x00000000f3347984 */ /* 0x000e680000000c00 */
[----:B------:R-:W1:Y:S01]  /*38160*/  LDS.128 R36, [R252] ;  /* 0x00000000fc247984 */ /* 0x000e620000000c00 */
[----:B------:R-:W-:-:S06]  /*38170*/  NOP ;  /* 0x0000000000007918 */ /* 0x000fcc0000000000 */
[----:B------:R-:W-:Y:S04]  /*38180*/  STS.128 [R2+0x100], R40 ;  /* 0x0001002802007388 */ /* 0x000fe80000000c00 */
[----:B------:R-:W-:Y:S04]  /*38190*/  STS.128 [R2+0x180], R228 ;  /* 0x000180e402007388 */ /* 0x000fe80000000c00 */
[----:B------:R-:W2:Y:S01]  /*381a0*/  LDL.LU R240, [R1+0x14] ;  /* 0x0000140001f07983 */ /* 0x000ea20000300800 */
[----:B------:R-:W-:-:S03]  /*381b0*/  MOV R188, R178 ;  /* 0x000000b200bc7202 */ /* 0x000fc60000000f00 */
[----:B------:R-:W2:Y:S01]  /*381c0*/  LDL.LU R239, [R1+0x40] ;  /* 0x0000400001ef7983 */ /* 0x000ea20000300800 */
[----:B------:R-:W-:-:S03]  /*381d0*/  IMAD.MOV.U32 R189, RZ, RZ, R179 ;  /* 0x000000ffffbd7224 */ /* 0x000fc600078e00b3 */
[----:B------:R-:W2:Y:S01]  /*381e0*/  LDL.LU R238, [R1] ;  /* 0x0000000001ee7983 */ /* 0x000ea20000300800 */
[----:B------:R-:W-:-:S03]  /*381f0*/  IMAD.MOV.U32 R178, RZ, RZ, R208 ;  /* 0x000000ffffb27224 */ /* 0x000fc600078e00d0 */
[----:B------:R-:W2:Y:S01]  /*38200*/  LDL.LU R235, [R1+0x10d8] ;  /* 0x0010d80001eb7983 */ /* 0x000ea20000300800 */
[----:B------:R-:W-:-:S03]  /*38210*/  IMAD.MOV.U32 R179, RZ, RZ, R209 ;  /* 0x000000ffffb37224 */ /* 0x000fc600078e00d1 */
[----:B------:R-:W2:Y:S01]  /*38220*/  LDL.LU R237, [R1+0x44] ;  /* 0x0000440001ed7983 */ /* 0x000ea20000300800 */
[----:B------:R-:W-:-:S03]  /*38230*/  MOV R208, R214 ;  /* 0x000000d600d07202 */ /* 0x000fc60000000f00 */
[----:B------:R-:W2:Y:S01]  /*38240*/  LDL.LU R241, [R1+0x4] ;  /* 0x0000040001f17983 */ /* 0x000ea20000300800 */
[----:B------:R-:W-:-:S03]  /*38250*/  IMAD.MOV.U32 R209, RZ, RZ, R215 ;  /* 0x000000ffffd17224 */ /* 0x000fc600078e00d7 */
[----:B----4-:R-:W-:Y:S04]  /*38260*/  STS.128 [R2], R12 ;  /* 0x0000000c02007388 */ /* 0x010fe80000000c00 */
[----:B---3--:R-:W-:Y:S01]  /*38270*/  STS.128 [R2+0x80], R24 ;  /* 0x0000801802007388 */ /* 0x008fe20000000c00 */
[----:B------:R-:W-:-:S06]  /*38280*/  NOP ;  /* 0x0000000000007918 */ /* 0x000fcc0000000000 */
[----:B------:R-:W3:Y:S01]  /*38290*/  LDS.128 R12, [R0] ;  /* 0x00000000000c7984 */ /* 0x000ee20000000c00 */
[----:B--2---:R-:W-:-:S03]  /*382a0*/  ISETP.GE.AND P0, PT, R233, c[0x0][0x178], PT ;  /* 0x00005e00e9007a0c */ /* 0x004fc60003f06270 */
[----:B------:R-:W-:Y:S01]  /*382b0*/  LDS.128 R24, [R242] ;  /* 0x00000000f2187984 */ /* 0x000fe20000000c00 */
[----:B------:R-:W-:-:S03]  /*382c0*/  ISETP.GE.AND P5, PT, R232, c[0x0][0x178], PT ;  /* 0x00005e00e8007a0c */ /* 0x000fc60003fa6270 */
[----:B------:R-:W-:Y:S01]  /*382d0*/  LDS.128 R40, [R243] ;  /* 0x00000000f3287984 */ /* 0x000fe20000000c00 */
[----:B------:R-:W-:-:S03]  /*382e0*/  ISETP.LT.AND P0, PT, R234, c[0x0][0x17c], !P0 ;  /* 0x00005f00ea007a0c */ /* 0x000fc60004701270 */
[----:B------:R-:W-:Y:S01]  /*382f0*/  LDS.128 R228, [R252] ;  /* 0x00000000fce47984 */ /* 0x000fe20000000c00 */
[----:B------:R-:W-:-:S06]  /*38300*/  NOP ;  /* 0x0000000000007918 */ /* 0x000fcc0000000000 */
[----:B------:R2:W-:Y:S01]  /*38310*/  STS.128 [R2], R224 ;  /* 0x000000e002007388 */ /* 0x0005e20000000c00 */
[----:B------:R-:W-:-:S03]  /*38320*/  ISETP.LT.AND P5, PT, R234, c[0x0][0x17c], !P5 ;  /* 0x00005f00ea007a0c */ /* 0x000fc60006fa1270 */
[----:B------:R4:W-:Y:S01]  /*38330*/  STS.128 [R2+0x80], R188 ;  /* 0x000080bc02007388 */ /* 0x0009e20000000c00 */
[----:B--2---:R-:W-:-:S03]  /*38340*/  IMAD R227, R234, c[0x0][0x198], RZ ;  /* 0x00006600eae37a24 */ /* 0x004fc600078e02ff */
[----:B------:R-:W2:Y:S04]  /*38350*/  LDL.LU R234, [R1+0x10dc] ;  /* 0x0010dc0001ea7983 */ /* 0x000ea80000300800 */
[----:B------:R-:W2:Y:S04]  /*38360*/  LDL.LU R236, [R1+0x30] ;  /* 0x0000300001ec7983 */ /* 0x000ea80000300800 */
[----:B------:R-:W2:Y:S04]  /*38370*/  LDL.LU R214, [R1+0x10d4] ;  /* 0x0010d40001d67983 */ /* 0x000ea80000300800 */
[----:B------:R-:W2:Y:S04]  /*38380*/  LDL.LU R215, [R1+0x54] ;  /* 0x0000540001d77983 */ /* 0x000ea80000300800 */
[----:B----4-:R-:W4:Y:S04]  /*38390*/  LDL.LU R189, [R1+0x50] ;  /* 0x0000500001bd7983 */ /* 0x010f280000300800 */
[----:B------:R-:W2:Y:S01]  /*383a0*/  LDL.LU R190, [R1+0x10] ;  /* 0x0000100001be7983 */ /* 0x000ea20000300800 */
[----:B------:R-:W-:Y:S01]  /*383b0*/  IMAD R3, R233, c[0x0][0x194], RZ ;  /* 0x00006500e9037a24 */ /* 0x000fe200078e02ff */
[----:B------:R-:W-:Y:S01]  /*383c0*/  MOV R177, R213 ;  /* 0x000000d500b17202 */ /* 0x000fe20000000f00 */
[----:B------:R-:W-:Y:S01]  /*383d0*/  IMAD.MOV.U32 R176, RZ, RZ, R212 ;  /* 0x000000ffffb07224 */ /* 0x000fe200078e00d4 */
[----:B------:R-:W-:Y:S02]  /*383e0*/  STS.128 [R2+0x180], R208 ;  /* 0x000180d002007388 */ /* 0x000fe40000000c00 */
[----:B------:R-:W-:-:S02]  /*383f0*/  LEA R224, P6, R3, c[0x0][0x170], 0x2 ;  /* 0x00005c0003e07a11 */ /* 0x000fc400078c10ff */
[----:B------:R-:W2:Y:S02]  /*38400*/  LDL.LU R191, [R1+0x10d0] ;  /* 0x0010d00001bf7983 */ /* 0x000ea40000300800 */
[----:B------:R-:W-:Y:S02]  /*38410*/  LEA.HI.X.SX32 R225, R3, c[0x0][0x174], 0x2, P6 ;  /* 0x00005d0003e17a11 */ /* 0x000fe400030f16ff */
[----:B------:R1:W-:Y:S03]  /*38420*/  STS.128 [R2+0x100], R176 ;  /* 0x000100b002007388 */ /* 0x0003e60000000c00 */
[----:B-1----:R-:W-:Y:S01]  /*38430*/  IMAD.WIDE R176, R227, 0x4, R224 ;  /* 0x00000004e3b07825 */ /* 0x002fe200078e02e0 */
[----:B------:R-:W-:-:S06]  /*38440*/  NOP ;  /* 0x0000000000007918 */ /* 0x000fcc0000000000 */
[----:B------:R-:W-:-:S05]  /*38450*/  IMAD R226, R232, c[0x0][0x194], RZ ;  /* 0x00006500e8e27a24 */ /* 0x000fca00078e02ff */
[C---:B------:R-:W-:Y:S01]  /*38460*/  LEA R212, P6, R226.reuse, c[0x0][0x170], 0x2 ;  /* 0x00005c00e2d47a11 */ /* 0x040fe200078c10ff */
[----:B----4-:R1:W-:Y:S04]  /*38470*/  @P0 STG.E [R176.64], R189 ;  /* 0x000000bdb0000986 */ /* 0x0103e8000c101908 */
[----:B-1----:R-:W4:Y:S01]  /*38480*/  LDL.LU R189, [R1+0x10e4] ;  /* 0x0010e40001bd7983 */ /* 0x002f220000300800 */
[----:B------:R-:W-:Y:S02]  /*38490*/  LEA.HI.X.SX32 R213, R226, c[0x0][0x174], 0x2, P6 ;  /* 0x00005d00e2d57a11 */ /* 0x000fe400030f16ff */
[----:B------:R-:W-:-:S03]  /*384a0*/  ISETP.LT.AND P6, PT, R233, c[0x0][0x178], !P1 ;  /* 0x00005e00e9007a0c */ /* 0x000fc60004fc1270 */
[C---:B------:R-:W-:Y:S01]  /*384b0*/  IMAD.WIDE R2, R227.reuse, 0x4, R212 ;  /* 0x00000004e3027825 */ /* 0x040fe200078e02d4 */
[----:B------:R-:W-:Y:S02]  /*384c0*/  IADD3 R179, R227, c[0x0][0x198], RZ ;  /* 0x00006600e3b37a10 */ /* 0x000fe40007ffe0ff */
[C---:B------:R-:W-:Y:S02]  /*384d0*/  ISETP.LT.AND P1, PT, R232.reuse, c[0x0][0x178], !P1 ;  /* 0x00005e00e8007a0c */ /* 0x040fe40004f21270 */
[----:B--2---:R1:W-:Y:S01]  /*384e0*/  @P5 STG.E [R2.64], R190 ;  /* 0x000000be02005986 */ /* 0x0043e2000c101908 */
[----:B------:R-:W-:Y:S01]  /*384f0*/  ISETP.LT.AND P5, PT, R233, c[0x0][0x178], !P4 ;  /* 0x00005e00e9007a0c */ /* 0x000fe200067a1270 */
[----:B------:R-:W-:Y:S01]  /*38500*/  IMAD.WIDE R176, R179, 0x4, R224 ;  /* 0x00000004b3b07825 */ /* 0x000fe200078e02e0 */
[----:B------:R-:W-:-:S04]  /*38510*/  ISETP.LT.AND P4, PT, R232, c[0x0][0x178], !P4 ;  /* 0x00005e00e8007a0c */ /* 0x000fc80006781270 */
[----:B------:R2:W-:Y:S01]  /*38520*/  @P6 STG.E [R176.64], R215 ;  /* 0x000000d7b0006986 */ /* 0x0005e2000c101908 */
[C---:B-1----:R-:W-:Y:S01]  /*38530*/  IMAD.WIDE R2, R179.reuse, 0x4, R212 ;  /* 0x00000004b3027825 */ /* 0x042fe200078e02d4 */
[----:B------:R-:W-:Y:S02]  /*38540*/  IADD3 R179, R179, c[0x0][0x198], RZ ;  /* 0x00006600b3b37a10 */ /* 0x000fe40007ffe0ff */
[----:B------:R-:W-:Y:S02]  /*38550*/  ISETP.LT.AND P6, PT, R233, c[0x0][0x178], !P2 ;  /* 0x00005e00e9007a0c */ /* 0x000fe400057c1270 */
[----:B------:R-:W-:Y:S01]  /*38560*/  ISETP.LT.AND P2, PT, R232, c[0x0][0x178], !P2 ;  /* 0x00005e00e8007a0c */ /* 0x000fe20005741270 */
[----:B------:R1:W-:Y:S01]  /*38570*/  @P1 STG.E [R2.64], R240 ;  /* 0x000000f002001986 */ /* 0x0003e2000c101908 */
[C---:B--2---:R-:W-:Y:S01]  /*38580*/  IMAD.WIDE R176, R179.reuse, 0x4, R224 ;  /* 0x00000004b3b07825 */ /* 0x044fe200078e02e0 */
[----:B------:R-:W-:-:S04]  /*38590*/  IADD3 R178, R179, c[0x0][0x198], RZ ;  /* 0x00006600b3b27a10 */ /* 0x000fc80007ffe0ff */
[----:B------:R2:W-:Y:S01]  /*385a0*/  @P5 STG.E [R176.64], R239 ;  /* 0x000000efb0005986 */ /* 0x0005e2000c101908 */
[----:B------:R-:W-:Y:S01]  /*385b0*/  ISETP.LT.AND P5, PT, R233, c[0x0][0x178], !P3 ;  /* 0x00005e00e9007a0c */ /* 0x000fe20005fa1270 */
[----:B-1----:R-:W-:Y:S02]  /*385c0*/  IMAD.WIDE R2, R179, 0x4, R212 ;  /* 0x00000004b3027825 */ /* 0x002fe400078e02d4 */
[----:B------:R-:W3:Y:S04]  /*385d0*/  LDL.LU R240, [R1+0x34] ;  /* 0x0000340001f07983 */ /* 0x000ee80000300800 */
[----:B------:R1:W-:Y:S01]  /*385e0*/  @P4 STG.E [R2.64], R238 ;  /* 0x000000ee02004986 */ /* 0x0003e2000c101908 */
[----:B--2---:R-:W-:Y:S01]  /*385f0*/  IMAD.WIDE R176, R178, 0x4, R224 ;  /* 0x00000004b2b07825 */ /* 0x004fe200078e02e0 */
[----:B------:R-:W-:-:S02]  /*38600*/  ISETP.LT.AND P3, PT, R232, c[0x0][0x178], !P3 ;  /* 0x00005e00e8007a0c */ /* 0x000fc40005f61270 */
[----:B------:R-:W2:Y:S04]  /*38610*/  LDL.LU R208, [R1+0x10e8] ;  /* 0x0010e80001d07983 */ /* 0x000ea80000300800 */
[----:B------:R-:W-:Y:S01]  /*38620*/  @P6 STG.E [R176.64], R237 ;  /* 0x000000edb0006986 */ /* 0x000fe2000c101908 */
[C---:B-1----:R-:W-:Y:S01]  /*38630*/  IMAD.WIDE R2, R178.reuse, 0x4, R212 ;  /* 0x00000004b2027825 */ /* 0x042fe200078e02d4 */
[----:B------:R-:W-:Y:S02]  /*38640*/  IADD3 R178, R178, c[0x0][0x198], RZ ;  /* 0x00006600b2b27a10 */ /* 0x000fe40007ffe0ff */
[----:B------:R-:W2:Y:S04]  /*38650*/  LDL.LU R238, [R1+0x20] ;  /* 0x0000200001ee7983 */ /* 0x000ea80000300800 */
[----:B------:R1:W-:Y:S04]  /*38660*/  @P2 STG.E [R2.64], R241 ;  /* 0x000000f102002986 */ /* 0x0003e8000c101908 */
[----:B------:R-:W2:Y:S01]  /*38670*/  LDL.LU R190, [R1+0x10f0] ;  /* 0x0010f00001be7983 */ /* 0x000ea20000300800 */
[----:B-1----:R-:W-:-:S03]  /*38680*/  IMAD.WIDE R2, R178, 0x4, R224 ;  /* 0x00000004b2027825 */ /* 0x002fc600078e02e0 */
[----:B------:R-:W2:Y:S04]  /*38690*/  LDL.LU R241, [R1+0x24] ;  /* 0x0000240001f17983 */ /* 0x000ea80000300800 */
[----:B------:R1:W-:Y:S02]  /*386a0*/  @P5 STG.E [R2.64], R236 ;  /* 0x000000ec02005986 */ /* 0x0003e4000c101908 */
[----:B-1----:R-:W-:-:S05]  /*386b0*/  IMAD.WIDE R2, R178, 0x4, R212 ;  /* 0x00000004b2027825 */ /* 0x002fca00078e02d4 */
[----:B------:R1:W-:Y:S01]  /*386c0*/  @P3 STG.E [R2.64], R248 ;  /* 0x000000f802003986 */ /* 0x0003e2000c101908 */
[----:B----4-:R-:W-:-:S03]  /*386d0*/  ISETP.GE.AND P3, PT, R189, c[0x0][0x17c], PT ;  /* 0x00005f00bd007a0c */ /* 0x010fc60003f66270 */
[----:B------:R-:W4:Y:S01]  /*386e0*/  LDL.LU R189, [R1+0x10fc] ;  /* 0x0010fc0001bd7983 */ /* 0x000f220000300800 */
[----:B------:R-:W-:-:S04]  /*386f0*/  ISETP.GE.AND P0, PT, R191, c[0x0][0x17c], PT ;  /* 0x00005f00bf007a0c */ /* 0x000fc80003f06270 */
[C---:B------:R-:W-:Y:S02]  /*38700*/  ISETP.LT.AND P6, PT, R233.reuse, c[0x0][0x178], !P0 ;  /* 0x00005e00e9007a0c */ /* 0x040fe400047c1270 */
[----:B------:R-:W-:Y:S02]  /*38710*/  ISETP.GE.AND P1, PT, R214, c[0x0][0x17c], PT ;  /* 0x00005f00d6007a0c */ /* 0x000fe40003f26270 */
[----:B------:R-:W-:Y:S02]  /*38720*/  IADD3 R188, R178, c[0x0][0x198], RZ ;  /* 0x00006600b2bc7a10 */ /* 0x000fe40007ffe0ff */
[----:B------:R-:W-:Y:S02]  /*38730*/  ISETP.LT.AND P0, PT, R232, c[0x0][0x178], !P0 ;  /* 0x00005e00e8007a0c */ /* 0x000fe40004701270 */
[----:B------:R-:W-:Y:S01]  /*38740*/  ISETP.LT.AND P5, PT, R233, c[0x0][0x178], !P1 ;  /* 0x00005e00e9007a0c */ /* 0x000fe20004fa1270 */
[----:B------:R-:W-:Y:S01]  /*38750*/  IMAD.WIDE R176, R188, 0x4, R224 ;  /* 0x00000004bcb07825 */ /* 0x000fe200078e02e0 */
[----:B------:R-:W-:-:S02]  /*38760*/  ISETP.GE.AND P2, PT, R234, c[0x0][0x17c], PT ;  /* 0x00005f00ea007a0c */ /* 0x000fc40003f46270 */
[----:B------:R-:W-:Y:S01]  /*38770*/  ISETP.LT.AND P1, PT, R232, c[0x0][0x178], !P1 ;  /* 0x00005e00e8007a0c */ /* 0x000fe20004f21270 */
[C---:B------:R-:W-:Y:S01]  /*38780*/  IMAD.WIDE R178, R188.reuse, 0x4, R212 ;  /* 0x00000004bcb27825 */ /* 0x040fe200078e02d4 */
[----:B------:R-:W4:Y:S01]  /*38790*/  LDL.LU R234, [R1+0x58] ;  /* 0x0000580001ea7983 */ /* 0x000f220000300800 */
[----:B------:R-:W-:Y:S02]  /*387a0*/  ISETP.GE.AND P4, PT, R235, c[0x0][0x17c], PT ;  /* 0x00005f00eb007a0c */ /* 0x000fe40003f86270 */
[----:B------:R-:W-:Y:S01]  /*387b0*/  IADD3 R188, R188, c[0x0][0x198], RZ ;  /* 0x00006600bcbc7a10 */ /* 0x000fe20007ffe0ff */
[----:B------:R-:W4:Y:S04]  /*387c0*/  LDL.LU R237, [R1+0x18] ;  /* 0x0000180001ed7983 */ /* 0x000f280000300800 */
[----:B------:R-:W4:Y:S01]  /*387d0*/  LDL.LU R191, [R1+0x10f8] ;  /* 0x0010f80001bf7983 */ /* 0x000f220000300800 */
[----:B-1----:R-:W-:-:S03]  /*387e0*/  IMAD.WIDE R2, R188, 0x4, R224 ;  /* 0x00000004bc027825 */ /* 0x002fc600078e02e0 */
[----:B------:R-:W4:Y:S04]  /*387f0*/  LDL.LU R236, [R1+0x5c] ;  /* 0x00005c0001ec7983 */ /* 0x000f280000300800 */
[----:B---3--:R1:W-:Y:S01]  /*38800*/  @P6 STG.E [R176.64], R240 ;  /* 0x000000f0b0006986 */ /* 0x0083e2000c101908 */
[----:B------:R-:W-:Y:S02]  /*38810*/  ISETP.LT.AND P6, PT, R233, c[0x0][0x178], !P4 ;  /* 0x00005e00e9007a0c */ /* 0x000fe400067c1270 */
[----:B------:R-:W-:Y:S01]  /*38820*/  ISETP.LT.AND P4, PT, R232, c[0x0][0x178], !P4 ;  /* 0x00005e00e8007a0c */ /* 0x000fe20006781270 */
[----:B------:R-:W-:Y:S01]  /*38830*/  @P0 STG.E [R178.64], R249 ;  /* 0x000000f9b2000986 */ /* 0x000fe2000c101908 */
[C---:B-1----:R-:W-:Y:S01]  /*38840*/  IMAD.WIDE R176, R188.reuse, 0x4, R212 ;  /* 0x00000004bcb07825 */ /* 0x042fe200078e02d4 */
[----:B------:R-:W-:-:S02]  /*38850*/  IADD3 R188, R188, c[0x0][0x198], RZ ;  /* 0x00006600bcbc7a10 */ /* 0x000fc40007ffe0ff */
[----:B------:R-:W3:Y:S04]  /*38860*/  LDL.LU R240, [R1+0x1c] ;  /* 0x00001c0001f07983 */ /* 0x000ee80000300800 */
[----:B--2---:R1:W-:Y:S04]  /*38870*/  @P5 STG.E [R2.64], R238 ;  /* 0x000000ee02005986 */ /* 0x0043e8000c101908 */
[----:B------:R2:W-:Y:S01]  /*38880*/  @P1 STG.E [R176.64], R244 ;  /* 0x000000f4b0001986 */ /* 0x0005e2000c101908 */
[----:B------:R-:W-:-:S03]  /*38890*/  ISETP.GE.AND P1, PT, R190, c[0x0][0x17c], PT ;  /* 0x00005f00be007a0c */ /* 0x000fc60003f26270 */
[----:B------:R-:W3:Y:S01]  /*388a0*/  LDL.LU R190, [R1+0x1108] ;  /* 0x0011080001be7983 */ /* 0x000ee20000300800 */
[----:B-1----:R-:W-:-:S03]  /*388b0*/  IMAD.WIDE R2, R188, 0x4, R224 ;  /* 0x00000004bc027825 */ /* 0x002fc600078e02e0 */
[----:B------:R-:W3:Y:S01]  /*388c0*/  LDL.LU R235, [R1+0x48] ;  /* 0x0000480001eb7983 */ /* 0x000ee20000300800 */
[----:B--2---:R-:W-:-:S03]  /*388d0*/  IMAD.WIDE R176, R188, 0x4, R212 ;  /* 0x00000004bcb07825 */ /* 0x004fc600078e02d4 */
[----:B------:R1:W-:Y:S04]  /*388e0*/  @P6 STG.E [R2.64], R241 ;  /* 0x000000f102006986 */ /* 0x0003e8000c101908 */
[----:B------:R2:W-:Y:S04]  /*388f0*/  @P4 STG.E [R176.64], R245 ;  /* 0x000000f5b0004986 */ /* 0x0005e8000c101908 */
[----:B------:R-:W3:Y:S01]  /*38900*/  LDL.LU R239, [R1+0x8] ;  /* 0x0000080001ef7983 */ /* 0x000ee20000300800 */
[----:B------:R-:W-:Y:S02]  /*38910*/  ISETP.GE.AND P0, PT, R208, c[0x0][0x17c], PT ;  /* 0x00005f00d0007a0c */ /* 0x000fe40003f06270 */
[----:B----4-:R-:W-:-:S02]  /*38920*/  ISETP.GE.AND P4, PT, R189, c[0x0][0x17c], PT ;  /* 0x00005f00bd007a0c */ /* 0x010fc40003f86270 */
[----:B------:R-:W4:Y:S04]  /*38930*/  LDL.LU R189, [R1+0x1114] ;  /* 0x0011140001bd7983 */ /* 0x000f280000300800 */
[----:B------:R-:W4:Y:S04]  /*38940*/  LDL.LU R238, [R1+0x4c] ;  /* 0x00004c0001ee7983 */ /* 0x000f280000300800 */
[----:B-1----:R-:W4:Y:S04]  /*38950*/  LDL.LU R241, [R1+0xc] ;  /* 0x00000c0001f17983 */ /* 0x002f280000300800 */
[----:B------:R-:W4:Y:S01]  /*38960*/  LDL.LU R208, [R1+0x1118] ;  /* 0x0011180001d07983 */ /* 0x000f220000300800 */
[----:B------:R-:W-:-:S02]  /*38970*/  ISETP.LT.AND P5, PT, R233, c[0x0][0x178], !P2 ;  /* 0x00005e00e9007a0c */ /* 0x000fc400057a1270 */
[----:B------:R-:W-:Y:S02]  /*38980*/  ISETP.LT.AND P2, PT, R232, c[0x0][0x178], !P2 ;  /* 0x00005e00e8007a0c */ /* 0x000fe40005741270 */
[----:B------:R-:W-:Y:S02]  /*38990*/  IADD3 R178, R188, c[0x0][0x198], RZ ;  /* 0x00006600bcb27a10 */ /* 0x000fe40007ffe0ff */
[----:B------:R-:W-:-:S03]  /*389a0*/  ISETP.LT.AND P6, PT, R233, c[0x0][0x178], !P3 ;  /* 0x00005e00e9007a0c */ /* 0x000fc60005fc1270 */
[----:B------:R-:W-:-:S04]  /*389b0*/  IMAD.WIDE R2, R178, 0x4, R224 ;  /* 0x00000004b2027825 */ /* 0x000fc800078e02e0 */
[C---:B--2---:R-:W-:Y:S01]  /*389c0*/  IMAD.WIDE R176, R178.reuse, 0x4, R212 ;  /* 0x00000004b2b07825 */ /* 0x044fe200078e02d4 */
[----:B------:R-:W-:Y:S01]  /*389d0*/  IADD3 R178, R178, c[0x0][0x198], RZ ;  /* 0x00006600b2b27a10 */ /* 0x000fe20007ffe0ff */
[----:B------:R1:W-:Y:S01]  /*389e0*/  @P5 STG.E [R2.64], R234 ;  /* 0x000000ea02005986 */ /* 0x0003e2000c101908 */
[----:B------:R-:W-:-:S03]  /*389f0*/  ISETP.LT.AND P3, PT, R232, c[0x0][0x178], !P3 ;  /* 0x00005e00e8007a0c */ /* 0x000fc60005f61270 */
[----:B------:R2:W-:Y:S01]  /*38a00*/  @P2 STG.E [R176.64], R237 ;  /* 0x000000edb0002986 */ /* 0x0005e2000c101908 */
[----:B------:R-:W-:Y:S02]  /*38a10*/  ISETP.LT.AND P5, PT, R233, c[0x0][0x178], !P0 ;  /* 0x00005e00e9007a0c */ /* 0x000fe400047a1270 */
[C---:B------:R-:W-:Y:S01]  /*38a20*/  IADD3 R188, R178.reuse, c[0x0][0x198], RZ ;  /* 0x00006600b2bc7a10 */ /* 0x040fe20007ffe0ff */
[--C-:B-1----:R-:W-:Y:S01]  /*38a30*/  IMAD.WIDE R2, R178, 0x4, R224.reuse ;  /* 0x00000004b2027825 */ /* 0x102fe200078e02e0 */
[----:B--2---:R-:W2:Y:S01]  /*38a40*/  LDL.LU R237, [R1+0x38] ;  /* 0x0000380001ed7983 */ /* 0x004ea20000300800 */
[----:B------:R-:W-:Y:S02]  /*38a50*/  ISETP.LT.AND P0, PT, R232, c[0x0][0x178], !P0 ;  /* 0x00005e00e8007a0c */ /* 0x000fe40004701270 */
[----:B------:R-:W-:Y:S01]  /*38a60*/  ISETP.GE.AND P2, PT, R191, c[0x0][0x17c], PT ;  /* 0x00005f00bf007a0c */ /* 0x000fe20003f46270 */
[----:B------:R1:W-:Y:S01]  /*38a70*/  @P6 STG.E [R2.64], R236 ;  /* 0x000000ec02006986 */ /* 0x0003e2000c101908 */
[----:B------:R-:W-:Y:S01]  /*38a80*/  ISETP.LT.AND P6, PT, R233, c[0x0][0x178], !P1 ;  /* 0x00005e00e9007a0c */ /* 0x000fe20004fc1270 */
[----:B------:R-:W-:Y:S01]  /*38a90*/  IMAD.WIDE R176, R188, 0x4, R224 ;  /* 0x00000004bcb07825 */ /* 0x000fe200078e02e0 */
[----:B------:R-:W-:Y:S01]  /*38aa0*/  ISETP.LT.AND P1, PT, R232, c[0x0][0x178], !P1 ;  /* 0x00005e00e8007a0c */ /* 0x000fe20004f21270 */
[----:B------:R-:W2:Y:S02]  /*38ab0*/  LDL.LU R191, [R1+0x1124] ;  /* 0x0011240001bf7983 */ /* 0x000ea40000300800 */
[----:B-1----:R-:W-:-:S02]  /*38ac0*/  IMAD.WIDE R2, R178, 0x4, R212 ;  /* 0x00000004b2027825 */ /* 0x002fc400078e02d4 */
[----:B------:R-:W2:Y:S02]  /*38ad0*/  LDL.LU R236, [R1+0x3c] ;  /* 0x00003c0001ec7983 */ /* 0x000ea40000300800 */
[C---:B------:R-:W-:Y:S01]  /*38ae0*/  IMAD.WIDE R178, R188.reuse, 0x4, R212 ;  /* 0x00000004bcb27825 */ /* 0x040fe200078e02d4 */
[----:B------:R-:W-:Y:S01]  /*38af0*/  IADD3 R188, R188, c[0x0][0x198], RZ ;  /* 0x00006600bcbc7a10 */ /* 0x000fe20007ffe0ff */
[----:B---3--:R1:W-:Y:S01]  /*38b00*/  @P3 STG.E [R2.64], R240 ;  /* 0x000000f002003986 */ /* 0x0083e2000c101908 */
[----:B------:R-:W-:-:S03]  /*38b10*/  ISETP.GE.AND P3, PT, R190, c[0x0][0x17c], PT ;  /* 0x00005f00be007a0c */ /* 0x000fc60003f66270 */
[----:B------:R-:W3:Y:S04]  /*38b20*/  LDL.LU R190, [R1+0x1120] ;  /* 0x0011200001be7983 */ /* 0x000ee80000300800 */
[----:B------:R1:W-:Y:S04]  /*38b30*/  @P5 STG.E [R176.64], R235 ;  /* 0x000000ebb0005986 */ /* 0x0003e8000c101908 */
[----:B-1----:R-:W3:Y:S01]  /*38b40*/  LDL.LU R240, [R1+0x28] ;  /* 0x0000280001f07983 */ /* 0x002ee20000300800 */
[----:B------:R-:W-:-:S03]  /*38b50*/  IMAD.WIDE R2, R188, 0x4, R224 ;  /* 0x00000004bc027825 */ /* 0x000fc600078e02e0 */
[----:B------:R-:W-:Y:S01]  /*38b60*/  @P0 STG.E [R178.64], R239 ;  /* 0x000000efb2000986 */ /* 0x000fe2000c101908 */
[----:B------:R-:W-:Y:S01]  /*38b70*/  IMAD.WIDE R176, R188, 0x4, R212 ;  /* 0x00000004bcb07825 */ /* 0x000fe200078e02d4 */
[----:B----4-:R-:W-:Y:S02]  /*38b80*/  ISETP.GE.AND P0, PT, R189, c[0x0][0x17c], PT ;  /* 0x00005f00bd007a0c */ /* 0x010fe40003f06270 */
[----:B------:R-:W4:Y:S04]  /*38b90*/  LDL.LU R189, [R1+0x1134] ;  /* 0x0011340001bd7983 */ /* 0x000f280000300800 */
[----:B------:R-:W-:Y:S04]  /*38ba0*/  @P6 STG.E [R2.64], R238 ;  /* 0x000000ee02006986 */ /* 0x000fe8000c101908 */
[----:B------:R1:W-:Y:S04]  /*38bb0*/  @P1 STG.E [R176.64], R241 ;  /* 0x000000f1b0001986 */ /* 0x0003e8000c101908 */
[----:B-1----:R-:W4:Y:S01]  /*38bc0*/  LDL.LU R241, [R1+0x2c] ;  /* 0x00002c0001f17983 */ /* 0x002f220000300800 */
[----:B------:R-:W-:-:S03]  /*38bd0*/  ISETP.GE.AND P1, PT, R208, c[0x0][0x17c], PT ;  /* 0x00005f00d0007a0c */ /* 0x000fc60003f26270 */
[----:B------:R-:W4:Y:S01]  /*38be0*/  LDL.LU R208, [R1+0x1138] ;  /* 0x0011380001d07983 */ /* 0x000f220000300800 */
[C---:B------:R-:W-:Y:S02]  /*38bf0*/  ISETP.LT.AND P5, PT, R233.reuse, c[0x0][0x178], !P4 ;  /* 0x00005e00e9007a0c */ /* 0x040fe400067a1270 */
[----:B------:R-:W-:Y:S02]  /*38c00*/  ISETP.LT.AND P4, PT, R232, c[0x0][0x178], !P4 ;  /* 0x00005e00e8007a0c */ /* 0x000fe40006781270 */
[----:B------:R-:W-:Y:S02]  /*38c10*/  IADD3 R188, R188, c[0x0][0x198], RZ ;  /* 0x00006600bcbc7a10 */ /* 0x000fe40007ffe0ff */
[----:B------:R-:W-:-:S03]  /*38c20*/  ISETP.LT.AND P6, PT, R233, c[0x0][0x178], !P2 ;  /* 0x00005e00e9007a0c */ /* 0x000fc600057c1270 */
[C---:B------:R-:W-:Y:S01]  /*38c30*/  IMAD.WIDE R2, R188.reuse, 0x4, R224 ;  /* 0x00000004bc027825 */ /* 0x040fe200078e02e0 */
[----:B------:R-:W-:-:S03]  /*38c40*/  IADD3 R178, R188, c[0x0][0x198], RZ ;  /* 0x00006600bcb27a10 */ /* 0x000fc60007ffe0ff */
[----:B------:R-:W-:Y:S01]  /*38c50*/  IMAD.WIDE R176, R188, 0x4, R212 ;  /* 0x00000004bcb07825 */ /* 0x000fe200078e02d4 */
[----:B------:R-:W-:Y:S01]  /*38c60*/  ISETP.LT.AND P2, PT, R232, c[0x0][0x178], !P2 ;  /* 0x00005e00e8007a0c */ /* 0x000fe20005741270 */
[----:B--2---:R1:W-:Y:S01]  /*38c70*/  @P5 STG.E [R2.64], R237 ;  /* 0x000000ed02005986 */ /* 0x0043e2000c101908 */
[----:B------:R-:W-:-:S03]  /*38c80*/  ISETP.LT.AND P5, PT, R233, c[0x0][0x178], !P3 ;  /* 0x00005e00e9007a0c */ /* 0x000fc60005fa1270 */
[----:B------:R2:W-:Y:S01]  /*38c90*/  @P4 STG.E [R176.64], R250 ;  /* 0x000000fab0004986 */ /* 0x0005e2000c101908 */
[----:B------:R-:W-:Y:S02]  /*38ca0*/  ISETP.LT.AND P3, PT, R232, c[0x0][0x178], !P3 ;  /* 0x00005e00e8007a0c */ /* 0x000fe40005f61270 */
[----:B------:R-:W-:Y:S02]  /*38cb0*/  ISETP.GE.AND P4, PT, R191, c[0x0][0x17c], PT ;  /* 0x00005f00bf007a0c */ /* 0x000fe40003f86270 */
[----:B------:R-:W4:Y:S01]  /*38cc0*/  LDL.LU R191, [R1+0x1140] ;  /* 0x0011400001bf7983 */ /* 0x000f220000300800 */
[----:B-1----:R-:W-:-:S04]  /*38cd0*/  IMAD.WIDE R2, R178, 0x4, R224 ;  /* 0x00000004b2027825 */ /* 0x002fc800078e02e0 */
[C---:B--2---:R-:W-:Y:S01]  /*38ce0*/  IMAD.WIDE R176, R178.reuse, 0x4, R212 ;  /* 0x00000004b2b07825 */ /* 0x044fe200078e02d4 */
[----:B------:R-:W-:Y:S01]  /*38cf0*/  IADD3 R178, R178, c[0x0][0x198], RZ ;  /* 0x00006600b2b27a10 */ /* 0x000fe20007ffe0ff */
[----:B------:R1:W-:Y:S01]  /*38d00*/  @P6 STG.E [R2.64], R236 ;  /* 0x000000ec02006986 */ /* 0x0003e2000c101908 */
[----:B------:R-:W-:Y:S02]  /*38d10*/  ISETP.LT.AND P6, PT, R233, c[0x0][0x178], !P0 ;  /* 0x00005e00e9007a0c */ /* 0x000fe400047c1270 */
[----:B------:R-:W-:Y:S01]  /*38d20*/  IADD3 R188, R178, c[0x0][0x198], RZ ;  /* 0x00006600b2bc7a10 */ /* 0x000fe20007ffe0ff */
[----:B------:R2:W-:Y:S01]  /*38d30*/  @P2 STG.E [R176.64], R251 ;  /* 0x000000fbb0002986 */ /* 0x0005e2000c101908 */
[----:B------:R-:W-:Y:S02]  /*38d40*/  ISETP.LT.AND P0, PT, R232, c[0x0][0x178], !P0 ;  /* 0x00005e00e8007a0c */ /* 0x000fe40004701270 */
[----:B---3--:R-:W-:Y:S02]  /*38d50*/  ISETP.GE.AND P2, PT, R190, c[0x0][0x17c], PT ;  /* 0x00005f00be007a0c */ /* 0x008fe40003f46270 */
[----:B------:R-:W3:Y:S01]  /*38d60*/  LDL.LU R190, [R1+0x114c] ;  /* 0x00114c0001be7983 */ /* 0x000ee20000300800 */
[----:B-1----:R-:W-:-:S05]  /*38d70*/  IMAD.WIDE R2, R178, 0x4, R224 ;  /* 0x00000004b2027825 */ /* 0x002fca00078e02e0 */
[----:B------:R1:W-:Y:S01]  /*38d80*/  @P5 STG.E [R2.64], R240 ;  /* 0x000000f002005986 */ /* 0x0003e2000c101908 */
[----:B------:R-:W-:Y:S01]  /*38d90*/  ISETP.LT.AND P5, PT, R233, c[0x0][0x178], !P1 ;  /* 0x00005e00e9007a0c */ /* 0x000fe20004fa1270 */
[----:B--2---:R-:W-:Y:S01]  /*38da0*/  IMAD.WIDE R176, R188, 0x4, R224 ;  /* 0x00000004bcb07825 */ /* 0x004fe200078e02e0 */
[----:B------:R-:W-:-:S03]  /*38db0*/  ISETP.LT.AND P1, PT, R232, c[0x0][0x178], !P1 ;  /* 0x00005e00e8007a0c */ /* 0x000fc60004f21270 */
[----:B-1----:R-:W-:-:S04]  /*38dc0*/  IMAD.WIDE R2, R178, 0x4, R212 ;  /* 0x00000004b2027825 */ /* 0x002fc800078e02d4 */
[C---:B------:R-:W-:Y:S01]  /*38dd0*/  IMAD.WIDE R178, R188.reuse, 0x4, R212 ;  /* 0x00000004bcb27825 */ /* 0x040fe200078e02d4 */
[----:B------:R-:W-:Y:S01]  /*38de0*/  IADD3 R188, R188, c[0x0][0x198], RZ ;  /* 0x00006600bcbc7a10 */ /* 0x000fe20007ffe0ff */
[----:B------:R1:W-:Y:S04]  /*38df0*/  @P3 STG.E [R2.64], R246 ;  /* 0x000000f602003986 */ /* 0x0003e8000c101908 */
[----:B-1----:R-:W-:Y:S01]  /*38e00*/  IMAD.WIDE R2, R188, 0x4, R224 ;  /* 0x00000004bc027825 */ /* 0x002fe200078e02e0 */
[----:B----4-:R-:W-:Y:S02]  /*38e10*/  ISETP.GE.AND P3, PT, R189, c[0x0][0x17c], PT ;  /* 0x00005f00bd007a0c */ /* 0x010fe40003f66270 */
[----:B------:R-:W2:Y:S04]  /*38e20*/  LDL.LU R189, [R1+0x1148] ;  /* 0x0011480001bd7983 */ /* 0x000ea80000300800 */
[----:B------:R1:W-:Y:S01]  /*38e30*/  @P6 STG.E [R176.64], R241 ;  /* 0x000000f1b0006986 */ /* 0x0003e2000c101908 */
[----:B------:R-:W-:-:S02]  /*38e40*/  ISETP.LT.AND P6, PT, R233, c[0x0][0x178], !P4 ;  /* 0x00005e00e9007a0c */ /* 0x000fc400067c1270 */
[----:B------:R-:W-:Y:S01]  /*38e50*/  ISETP.LT.AND P4, PT, R232, c[0x0][0x178], !P4 ;  /* 0x00005e00e8007a0c */ /* 0x000fe20006781270 */
[----:B------:R4:W-:Y:S04]  /*38e60*/  @P0 STG.E [R178.64], R247 ;  /* 0x000000f7b2000986 */ /* 0x0009e8000c101908 */
[----:B------:R4:W-:Y:S01]  /*38e70*/  @P5 STG.E [R2.64], R32 ;  /* 0x0000002002005986 */ /* 0x0009e2000c101908 */
[C---:B-1----:R-:W-:Y:S01]  /*38e80*/  IMAD.WIDE R176, R188.reuse, 0x4, R212 ;  /* 0x00000004bcb07825 */ /* 0x042fe200078e02d4 */
[----:B------:R-:W-:Y:S02]  /*38e90*/  IADD3 R188, R188, c[0x0][0x198], RZ ;  /* 0x00006600bcbc7a10 */ /* 0x000fe40007ffe0ff */
[----:B----4-:R-:W4:Y:S01]  /*38ea0*/  LDL.LU R179, [R1+0x1158] ;  /* 0x0011580001b37983 */ /* 0x010f220000300800 */
[----:B------:R-:W-:-:S02]  /*38eb0*/  ISETP.LT.AND P5, PT, R233, c[0x0][0x178], !P2 ;  /* 0x00005e00e9007a0c */ /* 0x000fc400057a1270 */
[----:B------:R-:W-:Y:S01]  /*38ec0*/  IMAD.WIDE R2, R188, 0x4, R224 ;  /* 0x00000004bc027825 */ /* 0x000fe200078e02e0 */
[----:B------:R1:W-:Y:S01]  /*38ed0*/  @P1 STG.E [R176.64], R76 ;  /* 0x0000004cb0001986 */ /* 0x0003e2000c101908 */
[----:B------:R-:W-:-:S03]  /*38ee0*/  ISETP.LT.AND P2, PT, R232, c[0x0][0x178], !P2 ;  /* 0x00005e00e8007a0c */ /* 0x000fc60005741270 */
[----:B------:R1:W-:Y:S01]  /*38ef0*/  @P6 STG.E [R2.64], R33 ;  /* 0x0000002102006986 */ /* 0x0003e2000c101908 */
[----:B------:R-:W-:-:S03]  /*38f00*/  ISETP.LT.AND P6, PT, R233, c[0x0][0x178], !P3 ;  /* 0x00005e00e9007a0c */ /* 0x000fc60005fc1270 */
[----:B------:R-:W4:Y:S01]  /*38f10*/  LDL.LU R178, [R1+0x1164] ;  /* 0x0011640001b27983 */ /* 0x000f220000300800 */
[C---:B-1----:R-:W-:Y:S01]  /*38f20*/  IADD3 R76, R188.reuse, c[0x0][0x198], RZ ;  /* 0x00006600bc4c7a10 */ /* 0x042fe20007ffe0ff */
[----:B------:R-:W-:Y:S01]  /*38f30*/  IMAD.WIDE R176, R188, 0x4, R212 ;  /* 0x00000004bcb07825 */ /* 0x000fe200078e02d4 */
[----:B------:R-:W-:-:S03]  /*38f40*/  ISETP.GE.AND P0, PT, R208, c[0x0][0x17c], PT ;  /* 0x00005f00d0007a0c */ /* 0x000fc60003f06270 */
[C---:B------:R-:W-:Y:S01]  /*38f50*/  IMAD.WIDE R2, R76.reuse, 0x4, R224 ;  /* 0x000000044c027825 */ /* 0x040fe200078e02e0 */
[----:B------:R1:W-:Y:S03]  /*38f60*/  @P4 STG.E [R176.64], R77 ;  /* 0x0000004db0004986 */ /* 0x0003e6000c101908 */
[C---:B------:R-:W-:Y:S01]  /*38f70*/  IMAD.WIDE R32, R76.reuse, 0x4, R212 ;  /* 0x000000044c207825 */ /* 0x040fe200078e02d4 */
[----:B------:R-:W-:Y:S01]  /*38f80*/  IADD3 R76, R76, c[0x0][0x198], RZ ;  /* 0x000066004c4c7a10 */ /* 0x000fe20007ffe0ff */
[----:B------:R3:W-:Y:S01]  /*38f90*/  @P5 STG.E [R2.64], R28 ;  /* 0x0000001c02005986 */ /* 0x0007e2000c101908 */
[C---:B------:R-:W-:Y:S02]  /*38fa0*/  ISETP.LT.AND P3, PT, R232.reuse, c[0x0][0x178], !P3 ;  /* 0x00005e00e8007a0c */ /* 0x040fe40005f61270 */
[----:B------:R-:W-:Y:S01]  /*38fb0*/  ISETP.LT.AND P5, PT, R233, c[0x0][0x178], !P0 ;  /* 0x00005e00e9007a0c */ /* 0x000fe200047a1270 */
[----:B-1----:R-:W4:Y:S01]  /*38fc0*/  LDL.LU R176, [R1+0x1168] ;  /* 0x0011680001b07983 */ /* 0x002f220000300800 */
[----:B------:R-:W-:-:S03]  /*38fd0*/  ISETP.LT.AND P0, PT, R232, c[0x0][0x178], !P0 ;  /* 0x00005e00e8007a0c */ /* 0x000fc60004701270 */
[----:B------:R1:W-:Y:S01]  /*38fe0*/  @P2 STG.E [R32.64], R68 ;  /* 0x0000004420002986 */ /* 0x0003e2000c101908 */
[----:B---3--:R-:W-:-:S03]  /*38ff0*/  IMAD.WIDE R2, R76, 0x4, R224 ;  /* 0x000000044c027825 */ /* 0x008fc600078e02e0 */
[----:B------:R-:W3:Y:S04]  /*39000*/  LDL.LU R77, [R1+0x1174] ;  /* 0x00117400014d7983 */ /* 0x000ee80000300800 */
[----:B------:R1:W-:Y:S02]  /*39010*/  @P6 STG.E [R2.64], R29 ;  /* 0x0000001d02006986 */ /* 0x0003e4000c101908 */
[----:B-1----:R-:W-:-:S05]  /*39020*/  IADD3 R68, R76, c[0x0][0x198], RZ ;  /* 0x000066004c447a10 */ /* 0x002fca0007ffe0ff */
[----:B------:R-:W-:-:S04]  /*39030*/  IMAD.WIDE R32, R68, 0x4, R212 ;  /* 0x0000000444207825 */ /* 0x000fc800078e02d4 */
[----:B------:R-:W-:-:S04]  /*39040*/  IMAD.WIDE R2, R76, 0x4, R212 ;  /* 0x000000044c027825 */ /* 0x000fc800078e02d4 */
[----:B------:R-:W-:Y:S01]  /*39050*/  IMAD.WIDE R28, R68, 0x4, R224 ;  /* 0x00000004441c7825 */ /* 0x000fe200078e02e0 */
[----:B------:R1:W-:Y:S04]  /*39060*/  @P3 STG.E [R2.64], R69 ;  /* 0x0000004502003986 */ /* 0x0003e8000c101908 */
[----:B------:R-:W-:Y:S04]  /*39070*/  @P5 STG.E [R28.64], R20 ;  /* 0x000000141c005986 */ /* 0x000fe8000c101908 */
[----:B------:R1:W-:Y:S04]  /*39080*/  @P0 STG.E [R32.64], R64 ;  /* 0x0000004020000986 */ /* 0x0003e8000c101908 */
[----:B-1----:R-:W3:Y:S04]  /*39090*/  LDL.LU R69, [R1+0x1170] ;  /* 0x0011700001457983 */ /* 0x002ee80000300800 */
[----:B------:R-:W3:Y:S04]  /*390a0*/  LDL.LU R33, [R1+0x1184] ;  /* 0x0011840001217983 */ /* 0x000ee80000300800 */
[----:B------:R-:W3:Y:S01]  /*390b0*/  LDL.LU R32, [R1+0x1188] ;  /* 0x0011880001207983 */ /* 0x000ee20000300800 */
[----:B------:R-:W-:-:S02]  /*390c0*/  ISETP.GE.AND P1, PT, R191, c[0x0][0x17c], PT ;  /* 0x00005f00bf007a0c */ /* 0x000fc40003f26270 */
[----:B------:R-:W-:Y:S01]  /*390d0*/  ISETP.GE.AND P4, PT, R190, c[0x0][0x17c], PT ;  /* 0x00005f00be007a0c */ /* 0x000fe20003f86270 */
[----:B------:R-:W3:Y:S01]  /*390e0*/  LDL.LU R64, [R1+0x1190] ;  /* 0x0011900001407983 */ /* 0x000ee20000300800 */
[C---:B------:R-:W-:Y:S02]  /*390f0*/  ISETP.LT.AND P6, PT, R233.reuse, c[0x0][0x178], !P1 ;  /* 0x00005e00e9007a0c */ /* 0x040fe40004fc1270 */
[----:B------:R-:W-:Y:S02]  /*39100*/  ISETP.LT.AND P1, PT, R232, c[0x0][0x178], !P1 ;  /* 0x00005e00e8007a0c */ /* 0x000fe40004f21270 */
[----:B------:R-:W-:Y:S02]  /*39110*/  IADD3 R68, R68, c[0x0][0x198], RZ ;  /* 0x0000660044447a10 */ /* 0x000fe40007ffe0ff */
[----:B------:R-:W-:Y:S02]  /*39120*/  ISETP.LT.AND P5, PT, R233, c[0x0][0x178], !P4 ;  /* 0x00005e00e9007a0c */ /* 0x000fe400067a1270 */
[----:B------:R-:W-:Y:S01]  /*39130*/  ISETP.LT.AND P4, PT, R232, c[0x0][0x178], !P4 ;  /* 0x00005e00e8007a0c */ /* 0x000fe20006781270 */
[C---:B------:R-:W-:Y:S01]  /*39140*/  IMAD.WIDE R2, R68.reuse, 0x4, R224 ;  /* 0x0000000444027825 */ /* 0x040fe200078e02e0 */
[----:B------:R-:W-:-:S03]  /*39150*/  IADD3 R20, R68, c[0x0][0x198], RZ ;  /* 0x0000660044147a10 */ /* 0x000fc60007ffe0ff */
[----:B------:R-:W-:Y:S01]  /*39160*/  IMAD.WIDE R28, R68, 0x4, R212 ;  /* 0x00000004441c7825 */ /* 0x000fe200078e02d4 */
[----:B------:R1:W-:Y:S04]  /*39170*/  @P6 STG.E [R2.64], R21 ;  /* 0x0000001502006986 */ /* 0x0003e8000c101908 */
[----:B------:R1:W-:Y:S02]  /*39180*/  @P1 STG.E [R28.64], R65 ;  /* 0x000000411c001986 */ /* 0x0003e4000c101908 */
[C---:B-1----:R-:W-:Y:S01]  /*39190*/  IMAD.WIDE R2, R20.reuse, 0x4, R224 ;  /* 0x0000000414027825 */ /* 0x042fe200078e02e0 */
[----:B------:R-:W-:-:S03]  /*391a0*/  IADD3 R28, R20, c[0x0][0x198], RZ ;  /* 0x00006600141c7a10 */ /* 0x000fc60007ffe0ff */
[----:B------:R-:W-:Y:S01]  /*391b0*/  IMAD.WIDE R20, R20, 0x4, R212 ;  /* 0x0000000414147825 */ /* 0x000fe200078e02d4 */
[----:B------:R1:W-:Y:S04]  /*391c0*/  @P5 STG.E [R2.64], R16 ;  /* 0x0000001002005986 */ /* 0x0003e8000c101908 */
[----:B------:R1:W-:Y:S02]  /*391d0*/  @P4 STG.E [R20.64], R60 ;  /* 0x0000003c14004986 */ /* 0x0003e4000c101908 */
[----:B-1----:R-:W-:-:S04]  /*391e0*/  IMAD.WIDE R2, R28, 0x4, R224 ;  /* 0x000000041c027825 */ /* 0x002fc800078e02e0 */
[C---:B------:R-:W-:Y:S01]  /*391f0*/  IMAD.WIDE R20, R28.reuse, 0x4, R212 ;  /* 0x000000041c147825 */ /* 0x040fe200078e02d4 */
[----:B------:R-:W-:Y:S01]  /*39200*/  IADD3 R28, R28, c[0x0][0x198], RZ ;  /* 0x000066001c1c7a10 */ /* 0x000fe20007ffe0ff */
[----:B------:R-:W3:Y:S03]  /*39210*/  LDL.LU R60, [R1+0x119c] ;  /* 0x00119c00013c7983 */ /* 0x000ee60000300800 */
[----:B------:R-:W-:Y:S02]  /*39220*/  IADD3 R29, R28, c[0x0][0x198], RZ ;  /* 0x000066001c1d7a10 */ /* 0x000fe40007ffe0ff */
[----:B--2---:R-:W-:-:S04]  /*39230*/  ISETP.GE.AND P2, PT, R189, c[0x0][0x17c], PT ;  /* 0x00005f00bd007a0c */ /* 0x004fc80003f46270 */
[----:B------:R-:W-:Y:S02]  /*39240*/  ISETP.LT.AND P6, PT, R233, c[0x0][0x178], !P2 ;  /* 0x00005e00e9007a0c */ /* 0x000fe400057c1270 */
[----:B------:R-:W-:-:S11]  /*39250*/  ISETP.LT.AND P2, PT, R232, c[0x0][0x178], !P2 ;  /* 0x00005e00e8007a0c */ /* 0x000fd60005741270 */
[----:B------:R1:W-:Y:S01]  /*39260*/  @P6 STG.E [R2.64], R17 ;  /* 0x0000001102006986 */ /* 0x0003e2000c101908 */
[----:B----4-:R-:W-:-:S04]  /*39270*/  ISETP.GE.AND P3, PT, R179, c[0x0][0x17c], PT ;  /* 0x00005f00b3007a0c */ /* 0x010fc80003f66270 */
[C---:B------:R-:W-:Y:S01]  /*39280*/  ISETP.LT.AND P5, PT, R233.reuse, c[0x0][0x178], !P3 ;  /* 0x00005e00e9007a0c */ /* 0x040fe20005fa1270 */
[----:B-1----:R-:W-:Y:S01]  /*39290*/  IMAD.WIDE R2, R28, 0x4, R224 ;  /* 0x000000041c027825 */ /* 0x002fe200078e02e0 */
[----:B------:R-:W-:Y:S02]  /*392a0*/  ISETP.LT.AND P3, PT, R232, c[0x0][0x178], !P3 ;  /* 0x00005e00e8007a0c */ /* 0x000fe40005f61270 */
[----:B------:R-:W-:Y:S01]  /*392b0*/  ISETP.GE.AND P0, PT, R178, c[0x0][0x17c], PT ;  /* 0x00005f00b2007a0c */ /* 0x000fe20003f06270 */
[----:B------:R1:W-:Y:S03]  /*392c0*/  @P2 STG.E [R20.64], R61 ;  /* 0x0000003d14002986 */ /* 0x0003e6000c101908 */
[----:B------:R-:W-:-:S05]  /*392d0*/  ISETP.LT.AND P6, PT, R233, c[0x0][0x178], !P0 ;  /* 0x00005e00e9007a0c */ /* 0x000fca00047c1270 */
[----:B------:R2:W-:Y:S01]  /*392e0*/  @P5 STG.E [R2.64], R34 ;  /* 0x0000002202005986 */ /* 0x0005e2000c101908 */
[----:B------:R-:W-:Y:S01]  /*392f0*/  ISETP.LT.AND P0, PT, R232, c[0x0][0x178], !P0 ;  /* 0x00005e00e8007a0c */ /* 0x000fe20004701270 */
[----:B------:R-:W-:-:S04]  /*39300*/  IMAD.WIDE R16, R29, 0x4, R224 ;  /* 0x000000041d107825 */ /* 0x000fc800078e02e0 */
[C-C-:B-1----:R-:W-:Y:S01]  /*39310*/  IMAD.WIDE R20, R29.reuse, 0x4, R212.reuse ;  /* 0x000000041d147825 */ /* 0x142fe200078e02d4 */
[----:B------:R-:W-:Y:S02]  /*39320*/  IADD3 R29, R29, c[0x0][0x198], RZ ;  /* 0x000066001d1d7a10 */ /* 0x000fe40007ffe0ff */
[----:B------:R-:W-:Y:S01]  /*39330*/  ISETP.GE.AND P1, PT, R176, c[0x0][0x17c], PT ;  /* 0x00005f00b0007a0c */ /* 0x000fe20003f26270 */
[----:B--2---:R-:W-:-:S03]  /*39340*/  IMAD.WIDE R2, R28, 0x4, R212 ;  /* 0x000000041c027825 */ /* 0x004fc600078e02d4 */
[----:B------:R-:W-:Y:S02]  /*39350*/  ISETP.LT.AND P5, PT, R233, c[0x0][0x178], !P1 ;  /* 0x00005e00e9007a0c */ /* 0x000fe40004fa1270 */
[----:B------:R-:W-:Y:S01]  /*39360*/  ISETP.LT.AND P1, PT, R232, c[0x0][0x178], !P1 ;  /* 0x00005e00e8007a0c */ /* 0x000fe20004f21270 */
[----:B------:R1:W-:Y:S04]  /*39370*/  @P3 STG.E [R2.64], R78 ;  /* 0x0000004e02003986 */ /* 0x0003e8000c101908 */
[----:B------:R2:W-:Y:S04]  /*39380*/  @P6 STG.E [R16.64], R35 ;  /* 0x0000002310006986 */ /* 0x0005e8000c101908 */
[----:B------:R4:W-:Y:S01]  /*39390*/  @P0 STG.E [R20.64], R79 ;  /* 0x0000004f14000986 */ /* 0x0009e2000c101908 */
[----:B-1----:R-:W-:-:S04]  /*393a0*/  IMAD.WIDE R2, R29, 0x4, R224 ;  /* 0x000000041d027825 */ /* 0x002fc800078e02e0 */
[C---:B--2---:R-:W-:Y:S01]  /*393b0*/  IMAD.WIDE R16, R29.reuse, 0x4, R212 ;  /* 0x000000041d107825 */ /* 0x044fe200078e02d4 */
[----:B------:R-:W-:Y:S01]  /*393c0*/  IADD3 R29, R29, c[0x0][0x198], RZ ;  /* 0x000066001d1d7a10 */ /* 0x000fe20007ffe0ff */
[----:B------:R1:W-:Y:S03]  /*393d0*/  @P5 STG.E [R2.64], R30 ;  /* 0x0000001e02005986 */ /* 0x0003e6000c101908 */
[C---:B----4-:R-:W-:Y:S01]  /*393e0*/  IADD3 R20, R29.reuse, c[0x0][0x198], RZ ;  /* 0x000066001d147a10 */ /* 0x050fe20007ffe0ff */
[----:B------:R2:W-:Y:S01]  /*393f0*/  @P1 STG.E [R16.64], R70 ;  /* 0x0000004610001986 */ /* 0x0005e2000c101908 */
[----:B-1----:R-:W-:-:S04]  /*39400*/  IMAD.WIDE R2, R29, 0x4, R224 ;  /* 0x000000041d027825 */ /* 0x002fc800078e02e0 */
[----:B--2---:R-:W-:Y:S01]  /*39410*/  IMAD.WIDE R16, R29, 0x4, R212 ;  /* 0x000000041d107825 */ /* 0x004fe200078e02d4 */
[----:B---3--:R-:W-:Y:S02]  /*39420*/  ISETP.GE.AND P3, PT, R33, c[0x0][0x17c], PT ;  /* 0x00005f0021007a0c */ /* 0x008fe40003f66270 */
[----:B------:R-:W2:Y:S01]  /*39430*/  LDL.LU R33, [R1+0x1198] ;  /* 0x0011980001217983 */ /* 0x000ea20000300800 */
[----:B------:R-:W-:-:S03]  /*39440*/  ISETP.GE.AND P0, PT, R32, c[0x0][0x17c], PT ;  /* 0x00005f0020007a0c */ /* 0x000fc60003f06270 */
[----:B------:R-:W3:Y:S04]  /*39450*/  LDL.LU R32, [R1+0x11a8] ;  /* 0x0011a80001207983 */ /* 0x000ee80000300800 */
[----:B------:R-:W4:Y:S04]  /*39460*/  LDL.LU R29, [R1+0x11b4] ;  /* 0x0011b400011d7983 */ /* 0x000f280000300800 */
[----:B------:R-:W2:Y:S01]  /*39470*/  LDL.LU R28, [R1+0x11b8] ;  /* 0x0011b800011c7983 */ /* 0x000ea20000300800 */
[----:B------:R-:W-:-:S04]  /*39480*/  ISETP.GE.AND P4, PT, R77, c[0x0][0x17c], PT ;  /* 0x00005f004d007a0c */ /* 0x000fc80003f86270 */
[----:B------:R-:W-:Y:S02]  /*39490*/  ISETP.LT.AND P6, PT, R233, c[0x0][0x178], !P4 ;  /* 0x00005e00e9007a0c */ /* 0x000fe400067c1270 */
[----:B------:R-:W-:Y:S02]  /*394a0*/  ISETP.LT.AND P4, PT, R232, c[0x0][0x178], !P4 ;  /* 0x00005e00e8007a0c */ /* 0x000fe40006781270 */
[----:B------:R-:W-:-:S04]  /*394b0*/  ISETP.GE.AND P2, PT, R69, c[0x0][0x17c], PT ;  /* 0x00005f0045007a0c */ /* 0x000fc80003f46270 */
[----:B------:R-:W-:Y:S02]  /*394c0*/  ISETP.LT.AND P5, PT, R233, c[0x0][0x178], !P2 ;  /* 0x00005e00e9007a0c */ /* 0x000fe400057a1270 */
[----:B------:R-:W-:-:S03]  /*394d0*/  ISETP.LT.AND P2, PT, R232, c[0x0][0x178], !P2 ;  /* 0x00005e00e8007a0c */ /* 0x000fc60005741270 */
[----:B------:R1:W-:Y:S01]  /*394e0*/  @P6 STG.E [R2.64], R31 ;  /* 0x0000001f02006986 */ /* 0x0003e2000c101908 */
[----:B------:R-:W-:-:S03]  /*394f0*/  ISETP.LT.AND P6, PT, R233, c[0x0][0x178], !P3 ;  /* 0x00005e00e9007a0c */ /* 0x000fc60005fc1270 */
[----:B------:R1:W-:Y:S01]  /*39500*/  @P4 STG.E [R16.64], R71 ;  /* 0x0000004710004986 */ /* 0x0003e2000c101908 */
[----:B------:R-:W-:Y:S01]  /*39510*/  ISETP.LT.AND P3, PT, R232, c[0x0][0x178], !P3 ;  /* 0x00005e00e8007a0c */ /* 0x000fe20005f61270 */
[----:B-1----:R-:W-:Y:S01]  /*39520*/  IMAD.WIDE R2, R20, 0x4, R224 ;  /* 0x0000000414027825 */ /* 0x002fe200078e02e0 */
[----:B------:R-:W-:Y:S01]  /*39530*/  ISETP.GE.AND P1, PT, R64, c[0x0][0x17c], PT ;  /* 0x00005f0040007a0c */ /* 0x000fe20003f26270 */
[----:B------:R-:W3:Y:S02]  /*39540*/  LDL.LU R31, [R1+0x11c4] ;  /* 0x0011c400011f7983 */ /* 0x000ee40000300800 */
[C---:B------:R-:W-:Y:S01]  /*39550*/  IMAD.WIDE R16, R20.reuse, 0x4, R212 ;  /* 0x0000000414107825 */ /* 0x040fe200078e02d4 */
[----:B------:R-:W-:Y:S01]  /*39560*/  IADD3 R20, R20, c[0x0][0x198], RZ ;  /* 0x0000660014147a10 */ /* 0x000fe20007ffe0ff */
[----:B------:R1:W-:Y:S01]  /*39570*/  @P5 STG.E [R2.64], R22 ;  /* 0x0000001602005986 */ /* 0x0003e2000c101908 */
[----:B------:R-:W-:Y:S02]  /*39580*/  ISETP.LT.AND P5, PT, R233, c[0x0][0x178], !P0 ;  /* 0x00005e00e9007a0c */ /* 0x000fe400047a1270 */
[----:B------:R-:W-:Y:S01]  /*39590*/  ISETP.LT.AND P0, PT, R232, c[0x0][0x178], !P0 ;  /* 0x00005e00e8007a0c */ /* 0x000fe20004701270 */
[----:B------:R1:W-:Y:S04]  /*395a0*/  @P2 STG.E [R16.64], R66 ;  /* 0x0000004210002986 */ /* 0x0003e8000c101908 */
[----:B------:R-:W3:Y:S01]  /*395b0*/  LDL.LU R30, [R1+0x11c0] ;  /* 0x0011c000011e7983 */ /* 0x000ee20000300800 */
[C---:B-1----:R-:W-:Y:S01]  /*395c0*/  IMAD.WIDE R2, R20.reuse, 0x4, R224 ;  /* 0x0000000414027825 */ /* 0x042fe200078e02e0 */
[----:B------:R-:W-:-:S04]  /*395d0*/  IADD3 R22, R20, c[0x0][0x198], RZ ;  /* 0x0000660014167a10 */ /* 0x000fc80007ffe0ff */
[----:B------:R1:W-:Y:S01]  /*395e0*/  @P6 STG.E [R2.64], R23 ;  /* 0x0000001702006986 */ /* 0x0003e2000c101908 */
[----:B------:R-:W-:Y:S01]  /*395f0*/  ISETP.LT.AND P6, PT, R233, c[0x0][0x178], !P1 ;  /* 0x00005e00e9007a0c */ /* 0x000fe20004fc1270 */
[----:B------:R-:W-:Y:S01]  /*39600*/  IMAD.WIDE R16, R22, 0x4, R224 ;  /* 0x0000000416107825 */ /* 0x000fe200078e02e0 */
[----:B------:R-:W-:-:S03]  /*39610*/  ISETP.LT.AND P1, PT, R232, c[0x0][0x178], !P1 ;  /* 0x00005e00e8007a0c */ /* 0x000fc60004f21270 */
[----:B-1----:R-:W-:-:S04]  /*39620*/  IMAD.WIDE R2, R20, 0x4, R212 ;  /* 0x0000000414027825 */ /* 0x002fc800078e02d4 */
[C---:B------:R-:W-:Y:S01]  /*39630*/  IMAD.WIDE R20, R22.reuse, 0x4, R212 ;  /* 0x0000000416147825 */ /* 0x040fe200078e02d4 */
[----:B------:R-:W-:Y:S01]  /*39640*/  IADD3 R22, R22, c[0x0][0x198], RZ ;  /* 0x0000660016167a10 */ /* 0x000fe20007ffe0ff */
[----:B------:R1:W-:Y:S04]  /*39650*/  @P3 STG.E [R2.64], R67 ;  /* 0x0000004302003986 */ /* 0x0003e8000c101908 */
[----:B------:R1:W-:Y:S04]  /*39660*/  @P5 STG.E [R16.64], R18 ;  /* 0x0000001210005986 */ /* 0x0003e8000c101908 */
[----:B------:R2:W-:Y:S01]  /*39670*/  @P0 STG.E [R20.64], R62 ;  /* 0x0000003e14000986 */ /* 0x0005e2000c101908 */
[----:B-1----:R-:W-:-:S04]  /*39680*/  IMAD.WIDE R2, R22, 0x4, R224 ;  /* 0x0000000416027825 */ /* 0x002fc800078e02e0 */
[----:B------:R-:W-:Y:S01]  /*39690*/  IMAD.WIDE R16, R22, 0x4, R212 ;  /* 0x0000000416107825 */ /* 0x000fe200078e02d4 */
[----:B------:R1:W-:Y:S04]  /*396a0*/  @P6 STG.E [R2.64], R19 ;  /* 0x0000001302006986 */ /* 0x0003e8000c101908 */
[----:B------:R1:W-:Y:S01]  /*396b0*/  @P1 STG.E [R16.64], R63 ;  /* 0x0000003f10001986 */ /* 0x0003e2000c101908 */
[----:B----4-:R-:W-:-:S03]  /*396c0*/  ISETP.GE.AND P0, PT, R29, c[0x0][0x17c], PT ;  /* 0x00005f001d007a0c */ /* 0x010fc60003f06270 */
[----:B------:R-:W4:Y:S01]  /*396d0*/  LDL.LU R29, [R1+0x11d4] ;  /* 0x0011d400011d7983 */ /* 0x000f220000300800 */
[----:B--2---:R-:W-:-:S03]  /*396e0*/  ISETP.GE.AND P1, PT, R28, c[0x0][0x17c], PT ;  /* 0x00005f001c007a0c */ /* 0x004fc60003f26270 */
[----:B------:R-:W2:Y:S04]  /*396f0*/  LDL.LU R28, [R1+0x11d8] ;  /* 0x0011d800011c7983 */ /* 0x000ea80000300800 */
[----:B------:R-:W4:Y:S04]  /*39700*/  LDL.LU R23, [R1+0x11e0] ;  /* 0x0011e00001177983 */ /* 0x000f280000300800 */
[----:B------:R-:W4:Y:S01]  /*39710*/  LDL.LU R21, [R1+0x11ec] ;  /* 0x0011ec0001157983 */ /* 0x000f220000300800 */
[----:B------:R-:W-:-:S04]  /*39720*/  ISETP.GE.AND P4, PT, R60, c[0x0][0x17c], PT ;  /* 0x00005f003c007a0c */ /* 0x000fc80003f86270 */
[----:B------:R-:W-:Y:S02]  /*39730*/  ISETP.LT.AND P5, PT, R233, c[0x0][0x178], !P4 ;  /* 0x00005e00e9007a0c */ /* 0x000fe400067a1270 */
[----:B------:R-:W-:Y:S02]  /*39740*/  ISETP.LT.AND P4, PT, R232, c[0x0][0x178], !P4 ;  /* 0x00005e00e8007a0c */ /* 0x000fe40006781270 */
[----:B------:R-:W-:Y:S02]  /*39750*/  ISETP.GE.AND P2, PT, R33, c[0x0][0x17c], PT ;  /* 0x00005f0021007a0c */ /* 0x000fe40003f46270 */
[----:B------:R-:W-:Y:S02]  /*39760*/  IADD3 R22, R22, c[0x0][0x198], RZ ;  /* 0x0000660016167a10 */ /* 0x000fe40007ffe0ff */
[----:B------:R-:W-:-:S03]  /*39770*/  ISETP.LT.AND P6, PT, R233, c[0x0][0x178], !P2 ;  /* 0x00005e00e9007a0c */ /* 0x000fc600057c1270 */
[----:B-1----:R-:W-:Y:S01]  /*39780*/  IMAD.WIDE R2, R22, 0x4, R224 ;  /* 0x0000000416027825 */ /* 0x002fe200078e02e0 */
[----:B---3--:R-:W-:Y:S02]  /*39790*/  ISETP.GE.AND P3, PT, R32, c[0x0][0x17c], PT ;  /* 0x00005f0020007a0c */ /* 0x008fe40003f66270 */
[C---:B------:R-:W-:Y:S01]  /*397a0*/  IADD3 R18, R22.reuse, c[0x0][0x198], RZ ;  /* 0x0000660016127a10 */ /* 0x040fe20007ffe0ff */
[----:B------:R-:W-:Y:S01]  /*397b0*/  IMAD.WIDE R16, R22, 0x4, R212 ;  /* 0x0000000416107825 */ /* 0x000fe200078e02d4 */
[----:B------:R-:W-:Y:S01]  /*397c0*/  ISETP.LT.AND P2, PT, R232, c[0x0][0x178], !P2 ;  /* 0x00005e00e8007a0c */ /* 0x000fe20005741270 */
[----:B------:R1:W-:Y:S01]  /*397d0*/  @P5 STG.E [R2.64], R84 ;  /* 0x0000005402005986 */ /* 0x0003e2000c101908 */
[----:B------:R-:W-:-:S03]  /*397e0*/  ISETP.LT.AND P5, PT, R233, c[0x0][0x178], !P3 ;  /* 0x00005e00e9007a0c */ /* 0x000fc60005fa1270 */
[----:B------:R3:W-:Y:S01]  /*397f0*/  @P4 STG.E [R16.64], R100 ;  /* 0x0000006410004986 */ /* 0x0007e2000c101908 */
[----:B------:R-:W-:-:S03]  /*39800*/  ISETP.LT.AND P3, PT, R232, c[0x0][0x178], !P3 ;  /* 0x00005e00e8007a0c */ /* 0x000fc60005f61270 */
[----:B------:R-:W4:Y:S01]  /*39810*/  LDL.LU R22, [R1+0x11e8] ;  /* 0x0011e80001167983 */ /* 0x000f220000300800 */
[----:B-1----:R-:W-:-:S04]  /*39820*/  IMAD.WIDE R2, R18, 0x4, R224 ;  /* 0x0000000412027825 */ /* 0x002fc800078e02e0 */
[C---:B---3--:R-:W-:Y:S01]  /*39830*/  IMAD.WIDE R16, R18.reuse, 0x4, R212 ;  /* 0x0000000412107825 */ /* 0x048fe200078e02d4 */
[----:B------:R-:W-:Y:S01]  /*39840*/  IADD3 R18, R18, c[0x0][0x198], RZ ;  /* 0x0000660012127a10 */ /* 0x000fe20007ffe0ff */
[----:B------:R1:W-:Y:S01]  /*39850*/  @P6 STG.E [R2.64], R85 ;  /* 0x0000005502006986 */ /* 0x0003e2000c101908 */
[----:B------:R-:W-:Y:S02]  /*39860*/  ISETP.LT.AND P6, PT, R233, c[0x0][0x178], !P0 ;  /* 0x00005e00e9007a0c */ /* 0x000fe400047c1270 */
[----:B------:R-:W-:Y:S01]  /*39870*/  IADD3 R20, R18, c[0x0][0x198], RZ ;  /* 0x0000660012147a10 */ /* 0x000fe20007ffe0ff */
[----:B------:R3:W-:Y:S01]  /*39880*/  @P2 STG.E [R16.64], R101 ;  /* 0x0000006510002986 */ /* 0x0007e2000c101908 */
[----:B------:R-:W-:Y:S01]  /*39890*/  ISETP.LT.AND P0, PT, R232, c[0x0][0x178], !P0 ;  /* 0x00005e00e8007a0c */ /* 0x000fe20004701270 */
[----:B-1----:R-:W-:Y:S01]  /*398a0*/  IMAD.WIDE R2, R18, 0x4, R224 ;  /* 0x0000000412027825 */ /* 0x002fe200078e02e0 */
[----:B------:R-:W-:-:S04]  /*398b0*/  ISETP.GE.AND P4, PT, R31, c[0x0][0x17c], PT ;  /* 0x00005f001f007a0c */ /* 0x000fc80003f86270 */
[----:B------:R1:W-:Y:S01]  /*398c0*/  @P5 STG.E [R2.64], R80 ;  /* 0x0000005002005986 */ /* 0x0003e2000c101908 */
[----:B------:R-:W-:Y:S01]  /*398d0*/  ISETP.LT.AND P5, PT, R233, c[0x0][0x178], !P1 ;  /* 0x00005e00e9007a0c */ /* 0x000fe20004fa1270 */
[----:B---3--:R-:W-:Y:S01]  /*398e0*/  IMAD.WIDE R16, R20, 0x4, R224 ;  /* 0x0000000414107825 */ /* 0x008fe200078e02e0 */
[----:B------:R-:W-:-:S03]  /*398f0*/  ISETP.LT.AND P1, PT, R232, c[0x0][0x178], !P1 ;  /* 0x00005e00e8007a0c */ /* 0x000fc60004f21270 */
[----:B-1----:R-:W-:-:S04]  /*39900*/  IMAD.WIDE R2, R18, 0x4, R212 ;  /* 0x0000000412027825 */ /* 0x002fc800078e02d4 */
[C---:B------:R-:W-:Y:S01]  /*39910*/  IMAD.WIDE R18, R20.reuse, 0x4, R212 ;  /* 0x0000000414127825 */ /* 0x040fe200078e02d4 */
[----:B------:R-:W-:Y:S01]  /*39920*/  IADD3 R20, R20, c[0x0][0x198], RZ ;  /* 0x0000660014147a10 */ /* 0x000fe20007ffe0ff */
[----:B------:R1:W-:Y:S04]  /*39930*/  @P3 STG.E [R2.64], R96 ;  /* 0x0000006002003986 */ /* 0x0003e8000c101908 */
[----:B------:R3:W-:Y:S01]  /*39940*/  @P6 STG.E [R16.64], R81 ;  /* 0x0000005110006986 */ /* 0x0007e2000c101908 */
[----:B------:R-:W-:Y:S02]  /*39950*/  ISETP.LT.AND P6, PT, R233, c[0x0][0x178], !P4 ;  /* 0x00005e00e9007a0c */ /* 0x000fe400067c1270 */
[----:B------:R-:W-:Y:S01]  /*39960*/  ISETP.LT.AND P4, PT, R232, c[0x0][0x178], !P4 ;  /* 0x00005e00e8007a0c */ /* 0x000fe20006781270 */
[----:B------:R-:W-:Y:S01]  /*39970*/  @P0 STG.E [R18.64], R97 ;  /* 0x0000006112000986 */ /* 0x000fe2000c101908 */
[----:B-1----:R-:W-:-:S04]  /*39980*/  IMAD.WIDE R2, R20, 0x4, R224 ;  /* 0x0000000414027825 */ /* 0x002fc800078e02e0 */
[C---:B---3--:R-:W-:Y:S01]  /*39990*/  IMAD.WIDE R16, R20.reuse, 0x4, R212 ;  /* 0x0000000414107825 */ /* 0x048fe200078e02d4 */
[----:B------:R-:W-:Y:S01]  /*399a0*/  IADD3 R20, R20, c[0x0][0x198], RZ ;  /* 0x0000660014147a10 */ /* 0x000fe20007ffe0ff */
[----:B------:R1:W-:Y:S04]  /*399b0*/  @P5 STG.E [R2.64], R72 ;  /* 0x0000004802005986 */ /* 0x0003e8000c101908 */
[----:B------:R3:W-:Y:S01]  /*399c0*/  @P1 STG.E [R16.64], R92 ;  /* 0x0000005c10001986 */ /* 0x0007e2000c101908 */
[----:B-1----:R-:W-:-:S04]  /*399d0*/  IMAD.WIDE R2, R20, 0x4, R224 ;  /* 0x0000000414027825 */ /* 0x002fc800078e02e0 */
[----:B---3--:R-:W-:Y:S01]  /*399e0*/  IMAD.WIDE R16, R20, 0x4, R212 ;  /* 0x0000000414107825 */ /* 0x008fe200078e02d4 */
[----:B------:R1:W-:Y:S04]  /*399f0*/  @P6 STG.E [R2.64], R73 ;  /* 0x0000004902006986 */ /* 0x0003e8000c101908 */
[----:B------:R3:W-:Y:S01]  /*39a00*/  @P4 STG.E [R16.64], R93 ;  /* 0x0000005d10004986 */ /* 0x0007e2000c101908 */
[----:B--2---:R-:W-:-:S03]  /*39a10*/  ISETP.GE.AND P0, PT, R28, c[0x0][0x17c], PT ;  /* 0x00005f001c007a0c */ /* 0x004fc60003f06270 */
[----:B------:R-:W2:Y:S01]  /*39a20*/  LDL.LU R28, [R1+0x11f8] ;  /* 0x0011f800011c7983 */ /* 0x000ea20000300800 */
[----:B----4-:R-:W-:-:S03]  /*39a30*/  ISETP.GE.AND P1, PT, R23, c[0x0][0x17c], PT ;  /* 0x00005f0017007a0c */ /* 0x010fc60003f26270 */
[----:B------:R-:W4:Y:S01]  /*39a40*/  LDL.LU R23, [R1+0x1204] ;  /* 0x0012040001177983 */ /* 0x000f220000300800 */
[----:B------:R-:W-:-:S03]  /*39a50*/  ISETP.GE.AND P4, PT, R21, c[0x0][0x17c], PT ;  /* 0x00005f0015007a0c */ /* 0x000fc60003f86270 */
[----:B------:R-:W2:Y:S01]  /*39a60*/  LDL.LU R21, [R1+0x1208] ;  /* 0x0012080001157983 */ /* 0x000ea20000300800 */
[----:B------:R-:W-:Y:S02]  /*39a70*/  ISETP.GE.AND P2, PT, R30, c[0x0][0x17c], PT ;  /* 0x00005f001e007a0c */ /* 0x000fe40003f46270 */
[----:B------:R-:W-:Y:S02]  /*39a80*/  ISETP.GE.AND P3, PT, R29, c[0x0][0x17c], PT ;  /* 0x00005f001d007a0c */ /* 0x000fe40003f66270 */
[C---:B------:R-:W-:Y:S02]  /*39a90*/  ISETP.LT.AND P5, PT, R233.reuse, c[0x0][0x178], !P2 ;  /* 0x00005e00e9007a0c */ /* 0x040fe400057a1270 */
[----:B------:R-:W-:Y:S02]  /*39aa0*/  IADD3 R18, R20, c[0x0][0x198], RZ ;  /* 0x0000660014127a10 */ /* 0x000fe40007ffe0ff */
[----:B------:R-:W-:Y:S02]  /*39ab0*/  ISETP.LT.AND P2, PT, R232, c[0x0][0x178], !P2 ;  /* 0x00005e00e8007a0c */ /* 0x000fe40005741270 */
[----:B------:R-:W-:Y:S01]  /*39ac0*/  ISETP.LT.AND P6, PT, R233, c[0x0][0x178], !P3 ;  /* 0x00005e00e9007a0c */ /* 0x000fe20005fc1270 */
[----:B-1----:R-:W-:-:S04]  /*39ad0*/  IMAD.WIDE R2, R18, 0x4, R224 ;  /* 0x0000000412027825 */ /* 0x002fc800078e02e0 */
[C---:B---3--:R-:W-:Y:S01]  /*39ae0*/  IMAD.WIDE R16, R18.reuse, 0x4, R212 ;  /* 0x0000000412107825 */ /* 0x048fe200078e02d4 */
[----:B------:R-:W-:Y:S01]  /*39af0*/  IADD3 R18, R18, c[0x0][0x198], RZ ;  /* 0x0000660012127a10 */ /* 0x000fe20007ffe0ff */
[----:B------:R1:W-:Y:S01]  /*39b00*/  @P5 STG.E [R2.64], R8 ;  /* 0x0000000802005986 */ /* 0x0003e2000c101908 */
[----:B------:R-:W-:Y:S02]  /*39b10*/  ISETP.LT.AND P3, PT, R232, c[0x0][0x178], !P3 ;  /* 0x00005e00e8007a0c */ /* 0x000fe40005f61270 */
[----:B------:R-:W-:Y:S01]  /*39b20*/  ISETP.LT.AND P5, PT, R233, c[0x0][0x178], !P0 ;  /* 0x00005e00e9007a0c */ /* 0x000fe200047a1270 */
[----:B------:R3:W-:Y:S01]  /*39b30*/  @P2 STG.E [R16.64], R88 ;  /* 0x0000005810002986 */ /* 0x0007e2000c101908 */
[----:B------:R-:W-:Y:S02]  /*39b40*/  IADD3 R19, R18, c[0x0][0x198], RZ ;  /* 0x0000660012137a10 */ /* 0x000fe40007ffe0ff */
[----:B------:R-:W-:Y:S01]  /*39b50*/  ISETP.LT.AND P0, PT, R232, c[0x0][0x178], !P0 ;  /* 0x00005e00e8007a0c */ /* 0x000fe20004701270 */
[----:B-1----:R-:W-:-:S05]  /*39b60*/  IMAD.WIDE R2, R18, 0x4, R224 ;  /* 0x0000000412027825 */ /* 0x002fca00078e02e0 */
        /* <DEDUP_REMOVED lines=9> */
[----:B------:R-:W-:-:S03]  /*39c00*/  ISETP.GE.AND P2, PT, R22, c[0x0][0x17c], PT ;  /* 0x00005f0016007a0c */ /* 0x000fc60003f46270 */
[----:B------:R-:W-:Y:S01]  /*39c10*/  @P0 STG.E [R16.64], R102 ;  /* 0x0000006610000986 */ /* 0x000fe2000c101908 */
[----:B-1----:R-:W-:-:S03]  /*39c20*/  IMAD.WIDE R2, R19, 0x4, R224 ;  /* 0x0000000413027825 */ /* 0x002fc600078e02e0 */
[----:B------:R-:W4:Y:S01]  /*39c30*/  LDL.LU R22, [R1+0x1214] ;  /* 0x0012140001167983 */ /* 0x000f220000300800 */
[----:B---3--:R-:W-:-:S03]  /*39c40*/  IMAD.WIDE R8, R19, 0x4, R212 ;  /* 0x0000000413087825 */ /* 0x008fc600078e02d4 */
[----:B------:R1:W-:Y:S04]  /*39c50*/  @P6 STG.E [R2.64], R87 ;  /* 0x0000005702006986 */ /* 0x0003e8000c101908 */
[----:B------:R-:W3:Y:S04]  /*39c60*/  LDL.LU R20, [R1+0x1210] ;  /* 0x0012100001147983 */ /* 0x000ee80000300800 */
[----:B------:R1:W-:Y:S04]  /*39c70*/  @P1 STG.E [R8.64], R103 ;  /* 0x0000006708001986 */ /* 0x0003e8000c101908 */
[----:B------:R-:W3:Y:S01]  /*39c80*/  LDL.LU R18, [R1+0x1224] ;  /* 0x0012240001127983 */ /* 0x000ee20000300800 */
[----:B--2---:R-:W-:-:S03]  /*39c90*/  ISETP.GE.AND P1, PT, R21, c[0x0][0x17c], PT ;  /* 0x00005f0015007a0c */ /* 0x004fc60003f26270 */
[----:B------:R-:W2:Y:S01]  /*39ca0*/  LDL.LU R21, [R1+0x1228] ;  /* 0x0012280001157983 */ /* 0x000ea20000300800 */
[----:B------:R-:W-:Y:S02]  /*39cb0*/  ISETP.LT.AND P5, PT, R233, c[0x0][0x178], !P4 ;  /* 0x00005e00e9007a0c */ /* 0x000fe400067a1270 */
[----:B------:R-:W-:Y:S02]  /*39cc0*/  IADD3 R19, R19, c[0x0][0x198], RZ ;  /* 0x0000660013137a10 */ /* 0x000fe40007ffe0ff */
[----:B------:R-:W-:Y:S02]  /*39cd0*/  ISETP.LT.AND P4, PT, R232, c[0x0][0x178], !P4 ;  /* 0x00005e00e8007a0c */ /* 0x000fe40006781270 */
[----:B------:R-:W-:Y:S01]  /*39ce0*/  ISETP.LT.AND P6, PT, R233, c[0x0][0x178], !P2 ;  /* 0x00005e00e9007a0c */ /* 0x000fe200057c1270 */
[C---:B-1----:R-:W-:Y:S01]  /*39cf0*/  IMAD.WIDE R2, R19.reuse, 0x4, R224 ;  /* 0x0000000413027825 */ /* 0x042fe200078e02e0 */
[----:B------:R-:W-:Y:S02]  /*39d00*/  ISETP.GE.AND P3, PT, R28, c[0x0][0x17c], PT ;  /* 0x00005f001c007a0c */ /* 0x000fe40003f66270 */
[C---:B------:R-:W-:Y:S01]  /*39d10*/  IADD3 R16, R19.reuse, c[0x0][0x198], RZ ;  /* 0x0000660013107a10 */ /* 0x040fe20007ffe0ff */
[----:B------:R-:W-:Y:S01]  /*39d20*/  IMAD.WIDE R8, R19, 0x4, R212 ;  /* 0x0000000413087825 */ /* 0x000fe200078e02d4 */
[----:B------:R-:W-:Y:S01]  /*39d30*/  ISETP.LT.AND P2, PT, R232, c[0x0][0x178], !P2 ;  /* 0x00005e00e8007a0c */ /* 0x000fe20005741270 */
[----:B------:R1:W-:Y:S01]  /*39d40*/  @P5 STG.E [R2.64], R82 ;  /* 0x0000005202005986 */ /* 0x0003e2000c101908 */
[----:B------:R-:W-:-:S02]  /*39d50*/  ISETP.LT.AND P5, PT, R233, c[0x0][0x178], !P3 ;  /* 0x00005e00e9007a0c */ /* 0x000fc40005fa1270 */
[----:B----4-:R-:W-:Y:S02]  /*39d60*/  ISETP.GE.AND P0, PT, R23, c[0x0][0x17c], PT ;  /* 0x00005f0017007a0c */ /* 0x010fe40003f06270 */
[----:B------:R-:W-:Y:S01]  /*39d70*/  IADD3 R17, R16, c[0x0][0x198], RZ ;  /* 0x0000660010117a10 */ /* 0x000fe20007ffe0ff */
[----:B------:R4:W-:Y:S01]  /*39d80*/  @P4 STG.E [R8.64], R98 ;  /* 0x0000006208004986 */ /* 0x0009e2000c101908 */
[----:B------:R-:W-:Y:S01]  /*39d90*/  ISETP.LT.AND P3, PT, R232, c[0x0][0x178], !P3 ;  /* 0x00005e00e8007a0c */ /* 0x000fe20005f61270 */
[----:B-1----:R-:W-:Y:S01]  /*39da0*/  IMAD.WIDE R2, R16, 0x4, R224 ;  /* 0x0000000410027825 */ /* 0x002fe200078e02e0 */
[----:B------:R-:W-:-:S04]  /*39db0*/  IADD3 R19, R17, c[0x0][0x198], RZ ;  /* 0x0000660011137a10 */ /* 0x000fc80007ffe0ff */
[----:B------:R1:W-:Y:S01]  /*39dc0*/  @P6 STG.E [R2.64], R83 ;  /* 0x0000005302006986 */ /* 0x0003e2000c101908 */
[----:B----4-:R-:W-:Y:S01]  /*39dd0*/  IMAD.WIDE R8, R16, 0x4, R212 ;  /* 0x0000000410087825 */ /* 0x010fe200078e02d4 */
[----:B------:R-:W-:Y:S02]  /*39de0*/  ISETP.LT.AND P6, PT, R233, c[0x0][0x178], !P0 ;  /* 0x00005e00e9007a0c */ /* 0x000fe400047c1270 */
[----:B------:R-:W-:Y:S02]  /*39df0*/  ISETP.LT.AND P0, PT, R232, c[0x0][0x178], !P0 ;  /* 0x00005e00e8007a0c */ /* 0x000fe40004701270 */
[----:B------:R4:W-:Y:S01]  /*39e00*/  @P2 STG.E [R8.64], R99 ;  /* 0x0000006308002986 */ /* 0x0009e2000c101908 */
[----:B-1----:R-:W-:-:S05]  /*39e10*/  IMAD.WIDE R2, R17, 0x4, R224 ;  /* 0x0000000411027825 */ /* 0x002fca00078e02e0 */
[----:B------:R1:W-:Y:S01]  /*39e20*/  @P5 STG.E [R2.64], R74 ;  /* 0x0000004a02005986 */ /* 0x0003e2000c101908 */
[----:B----4-:R-:W-:-:S04]  /*39e30*/  IMAD.WIDE R8, R19, 0x4, R224 ;  /* 0x0000000413087825 */ /* 0x010fc800078e02e0 */
[----:B-1----:R-:W-:-:S04]  /*39e40*/  IMAD.WIDE R2, R17, 0x4, R212 ;  /* 0x0000000411027825 */ /* 0x002fc800078e02d4 */
[----:B------:R-:W-:Y:S01]  /*39e50*/  IMAD.WIDE R16, R19, 0x4, R212 ;  /* 0x0000000413107825 */ /* 0x000fe200078e02d4 */
[----:B------:R-:W-:Y:S01]  /*39e60*/  ISETP.GE.AND P4, PT, R22, c[0x0][0x17c], PT ;  /* 0x00005f0016007a0c */ /* 0x000fe20003f86270 */
[----:B------:R-:W-:Y:S04]  /*39e70*/  @P3 STG.E [R2.64], R94 ;  /* 0x0000005e02003986 */ /* 0x000fe8000c101908 */
[----:B------:R-:W4:Y:S01]  /*39e80*/  LDL.LU R22, [R1+0x1230] ;  /* 0x0012300001167983 */ /* 0x000f220000300800 */
[----:B---3--:R-:W-:-:S03]  /*39e90*/  ISETP.GE.AND P2, PT, R20, c[0x0][0x17c], PT ;  /* 0x00005f0014007a0c */ /* 0x008fc60003f46270 */
[----:B------:R-:W-:Y:S04]  /*39ea0*/  @P6 STG.E [R8.64], R75 ;  /* 0x0000004b08006986 */ /* 0x000fe8000c101908 */
[----:B------:R-:W3:Y:S01]  /*39eb0*/  LDL.LU R20, [R1+0x123c] ;  /* 0x00123c0001147983 */ /* 0x000ee20000300800 */
[----:B------:R-:W-:-:S03]  /*39ec0*/  ISETP.GE.AND P3, PT, R18, c[0x0][0x17c], PT ;  /* 0x00005f0012007a0c */ /* 0x000fc60003f66270 */
[----:B------:R1:W-:Y:S04]  /*39ed0*/  @P0 STG.E [R16.64], R95 ;  /* 0x0000005f10000986 */ /* 0x0003e8000c101908 */
[----:B------:R-:W4:Y:S01]  /*39ee0*/  LDL.LU R18, [R1+0x1238] ;  /* 0x0012380001127983 */ /* 0x000f220000300800 */
[----:B--2---:R-:W-:-:S03]  /*39ef0*/  ISETP.GE.AND P0, PT, R21, c[0x0][0x17c], PT ;  /* 0x00005f0015007a0c */ /* 0x004fc60003f06270 */
[----:B------:R-:W2:Y:S04]  /*39f00*/  LDL.LU R21, [R1+0x1248] ;  /* 0x0012480001157983 */ /* 0x000ea80000300800 */
[----:B-1----:R-:W2:Y:S01]  /*39f10*/  LDL.LU R16, [R1+0x1254] ;  /* 0x0012540001107983 */ /* 0x002ea20000300800 */
[----:B------:R-:W-:Y:S02]  /*39f20*/  ISETP.LT.AND P5, PT, R233, c[0x0][0x178], !P1 ;  /* 0x00005e00e9007a0c */ /* 0x000fe40004fa1270 */
[----:B------:R-:W-:Y:S02]  /*39f30*/  ISETP.LT.AND P1, PT, R232, c[0x0][0x178], !P1 ;  /* 0x00005e00e8007a0c */ /* 0x000fe40004f21270 */
[----:B------:R-:W-:Y:S02]  /*39f40*/  IADD3 R19, R19, c[0x0][0x198], RZ ;  /* 0x0000660013137a10 */ /* 0x000fe40007ffe0ff */
[----:B------:R-:W-:-:S02]  /*39f50*/  ISETP.LT.AND P6, PT, R233, c[0x0][0x178], !P4 ;  /* 0x00005e00e9007a0c */ /* 0x000fc400067c1270 */
[----:B------:R-:W-:Y:S01]  /*39f60*/  ISETP.LT.AND P4, PT, R232, c[0x0][0x178], !P4 ;  /* 0x00005e00e8007a0c */ /* 0x000fe20006781270 */
[----:B------:R-:W-:-:S04]  /*39f70*/  IMAD.WIDE R2, R19, 0x4, R224 ;  /* 0x0000000413027825 */ /* 0x000fc800078e02e0 */
[C---:B------:R-:W-:Y:S01]  /*39f80*/  IMAD.WIDE R8, R19.reuse, 0x4, R212 ;  /* 0x0000000413087825 */ /* 0x040fe200078e02d4 */
[----:B------:R-:W-:Y:S01]  /*39f90*/  IADD3 R19, R19, c[0x0][0x198], RZ ;  /* 0x0000660013137a10 */ /* 0x000fe20007ffe0ff */
[----:B------:R1:W-:Y:S01]  /*39fa0*/  @P5 STG.E [R2.64], R10 ;  /* 0x0000000a02005986 */ /* 0x0003e2000c101908 */
[----:B------:R-:W-:Y:S02]  /*39fb0*/  ISETP.LT.AND P5, PT, R233, c[0x0][0x178], !P2 ;  /* 0x00005e00e9007a0c */ /* 0x000fe400057a1270 */
[C---:B------:R-:W-:Y:S01]  /*39fc0*/  IADD3 R17, R19.reuse, c[0x0][0x198], RZ ;  /* 0x0000660013117a10 */ /* 0x040fe20007ffe0ff */
[----:B------:R1:W-:Y:S01]  /*39fd0*/  @P1 STG.E [R8.64], R90 ;  /* 0x0000005a08001986 */ /* 0x0003e2000c101908 */
[----:B------:R-:W-:Y:S01]  /*39fe0*/  ISETP.LT.AND P2, PT, R232, c[0x0][0x178], !P2 ;  /* 0x00005e00e8007a0c */ /* 0x000fe20005741270 */
[----:B-1----:R-:W-:-:S04]  /*39ff0*/  IMAD.WIDE R2, R19, 0x4, R224 ;  /* 0x0000000413027825 */ /* 0x002fc800078e02e0 */
[----:B------:R-:W-:Y:S01]  /*3a000*/  IMAD.WIDE R8, R19, 0x4, R212 ;  /* 0x0000000413087825 */ /* 0x000fe200078e02d4 */
[----:B------:R1:W-:Y:S01]  /*3a010*/  @P6 STG.E [R2.64], R11 ;  /* 0x0000000b02006986 */ /* 0x0003e2000c101908 */
[----:B------:R-:W-:-:S03]  /*3a020*/  ISETP.LT.AND P6, PT, R233, c[0x0][0x178], !P3 ;  /* 0x00005e00e9007a0c */ /* 0x000fc60005fc1270 */
[----:B------:R1:W-:Y:S01]  /*3a030*/  @P4 STG.E [R8.64], R91 ;  /* 0x0000005b08004986 */ /* 0x0003e2000c101908 */
[----:B------:R-:W-:Y:S01]  /*3a040*/  ISETP.LT.AND P3, PT, R232, c[0x0][0x178], !P3 ;  /* 0x00005e00e8007a0c */ /* 0x000fe20005f61270 */
[----:B-1----:R-:W-:-:S04]  /*3a050*/  IMAD.WIDE R2, R17, 0x4, R224 ;  /* 0x0000000411027825 */ /* 0x002fc800078e02e0 */
[C---:B------:R-:W-:Y:S01]  /*3a060*/  IMAD.WIDE R8, R17.reuse, 0x4, R212 ;  /* 0x0000000411087825 */ /* 0x040fe200078e02d4 */
[----:B------:R-:W-:Y:S01]  /*3a070*/  IADD3 R17, R17, c[0x0][0x198], RZ ;  /* 0x0000660011117a10 */ /* 0x000fe20007ffe0ff */
[----:B------:R1:W-:Y:S01]  /*3a080*/  @P5 STG.E [R2.64], R112 ;  /* 0x0000007002005986 */ /* 0x0003e2000c101908 */
[----:B------:R-:W-:Y:S02]  /*3a090*/  ISETP.LT.AND P5, PT, R233, c[0x0][0x178], !P0 ;  /* 0x00005e00e9007a0c */ /* 0x000fe400047a1270 */
[----:B------:R-:W-:Y:S02]  /*3a0a0*/  ISETP.LT.AND P0, PT, R232, c[0x0][0x178], !P0 ;  /* 0x00005e00e8007a0c */ /* 0x000fe40004701270 */
[C---:B------:R-:W-:Y:S01]  /*3a0b0*/  IADD3 R19, R17.reuse, c[0x0][0x198], RZ ;  /* 0x0000660011137a10 */ /* 0x040fe20007ffe0ff */
[----:B------:R3:W-:Y:S01]  /*3a0c0*/  @P2 STG.E [R8.64], R128 ;  /* 0x0000008008002986 */ /* 0x0007e2000c101908 */
[----:B-1----:R-:W-:-:S05]  /*3a0d0*/  IMAD.WIDE R2, R17, 0x4, R224 ;  /* 0x0000000411027825 */ /* 0x002fca00078e02e0 */
[----:B------:R1:W-:Y:S01]  /*3a0e0*/  @P6 STG.E [R2.64], R113 ;  /* 0x0000007102006986 */ /* 0x0003e2000c101908 */
[----:B---3--:R-:W-:-:S04]  /*3a0f0*/  IMAD.WIDE R8, R19, 0x4, R224 ;  /* 0x0000000413087825 */ /* 0x008fc800078e02e0 */
[--C-:B------:R-:W-:Y:S01]  /*3a100*/  IMAD.WIDE R10, R19, 0x4, R212.reuse ;  /* 0x00000004130a7825 */ /* 0x100fe200078e02d4 */
[----:B------:R-:W-:Y:S02]  /*3a110*/  ISETP.GE.AND P4, PT, R20, c[0x0][0x17c], PT ;  /* 0x00005f0014007a0c */ /* 0x000fe40003f86270 */
[----:B------:R-:W3:Y:S01]  /*3a120*/  LDL.LU R20, [R1+0x1258] ;  /* 0x0012580001147983 */ /* 0x000ee20000300800 */
[----:B-1----:R-:W-:Y:S01]  /*3a130*/  IMAD.WIDE R2, R17, 0x4, R212 ;  /* 0x0000000411027825 */ /* 0x002fe200078e02d4 */
[----:B----4-:R-:W-:Y:S02]  /*3a140*/  ISETP.GE.AND P2, PT, R18, c[0x0][0x17c], PT ;  /* 0x00005f0012007a0c */ /* 0x010fe40003f46270 */
[----:B------:R-:W4:Y:S04]  /*3a150*/  LDL.LU R18, [R1+0x1264] ;  /* 0x0012640001127983 */ /* 0x000f280000300800 */
[----:B------:R1:W-:Y:S04]  /*3a160*/  @P3 STG.E [R2.64], R129 ;  /* 0x0000008102003986 */ /* 0x0003e8000c101908 */
[----:B------:R1:W-:Y:S04]  /*3a170*/  @P5 STG.E [R8.64], R108 ;  /* 0x0000006c08005986 */ /* 0x0003e8000c101908 */
[----:B------:R1:W-:Y:S04]  /*3a180*/  @P0 STG.E [R10.64], R124 ;  /* 0x0000007c0a000986 */ /* 0x0003e8000c101908 */
[----:B------:R-:W4:Y:S01]  /*3a190*/  LDL.LU R17, [R1+0x1260] ;  /* 0x0012600001117983 */ /* 0x000f220000300800 */
[----:B--2---:R-:W-:-:S03]  /*3a1a0*/  ISETP.GE.AND P0, PT, R16, c[0x0][0x17c], PT ;  /* 0x00005f0010007a0c */ /* 0x004fc60003f06270 */
[----:B------:R-:W2:Y:S01]  /*3a1b0*/  LDL.LU R16, [R1+0x1274] ;  /* 0x0012740001107983 */ /* 0x000ea20000300800 */
[----:B------:R-:W-:-:S04]  /*3a1c0*/  ISETP.GE.AND P1, PT, R22, c[0x0][0x17c], PT ;  /* 0x00005f0016007a0c */ /* 0x000fc80003f26270 */
[----:B------:R-:W-:Y:S02]  /*3a1d0*/  ISETP.LT.AND P6, PT, R233, c[0x0][0x178], !P1 ;  /* 0x00005e00e9007a0c */ /* 0x000fe40004fc1270 */
[C---:B------:R-:W-:Y:S02]  /*3a1e0*/  ISETP.LT.AND P1, PT, R232.reuse, c[0x0][0x178], !P1 ;  /* 0x00005e00e8007a0c */ /* 0x040fe40004f21270 */
[----:B------:R-:W-:Y:S02]  /*3a1f0*/  IADD3 R19, R19, c[0x0][0x198], RZ ;  /* 0x0000660013137a10 */ /* 0x000fe40007ffe0ff */
[----:B------:R-:W-:Y:S02]  /*3a200*/  ISETP.LT.AND P5, PT, R233, c[0x0][0x178], !P4 ;  /* 0x00005e00e9007a0c */ /* 0x000fe400067a1270 */
[----:B------:R-:W-:Y:S01]  /*3a210*/  ISETP.LT.AND P4, PT, R232, c[0x0][0x178], !P4 ;  /* 0x00005e00e8007a0c */ /* 0x000fe20006781270 */
[----:B-1----:R-:W-:-:S04]  /*3a220*/  IMAD.WIDE R2, R19, 0x4, R224 ;  /* 0x0000000413027825 */ /* 0x002fc800078e02e0 */
[C---:B------:R-:W-:Y:S01]  /*3a230*/  IMAD.WIDE R8, R19.reuse, 0x4, R212 ;  /* 0x0000000413087825 */ /* 0x040fe200078e02d4 */
[----:B------:R-:W-:Y:S01]  /*3a240*/  IADD3 R19, R19, c[0x0][0x198], RZ ;  /* 0x0000660013137a10 */ /* 0x000fe20007ffe0ff */
[----:B------:R1:W-:Y:S01]  /*3a250*/  @P6 STG.E [R2.64], R109 ;  /* 0x0000006d02006986 */ /* 0x0003e2000c101908 */
[----:B------:R-:W-:Y:S02]  /*3a260*/  ISETP.LT.AND P6, PT, R233, c[0x0][0x178], !P2 ;  /* 0x00005e00e9007a0c */ /* 0x000fe400057c1270 */
[----:B------:R-:W-:Y:S01]  /*3a270*/  ISETP.GE.AND P3, PT, R21, c[0x0][0x17c], PT ;  /* 0x00005f0015007a0c */ /* 0x000fe20003f66270 */
[----:B------:R1:W-:Y:S01]  /*3a280*/  @P1 STG.E [R8.64], R125 ;  /* 0x0000007d08001986 */ /* 0x0003e2000c101908 */
[C---:B------:R-:W-:Y:S02]  /*3a290*/  IADD3 R11, R19.reuse, c[0x0][0x198], RZ ;  /* 0x00006600130b7a10 */ /* 0x040fe40007ffe0ff */
[----:B------:R-:W-:Y:S01]  /*3a2a0*/  ISETP.LT.AND P2, PT, R232, c[0x0][0x178], !P2 ;  /* 0x00005e00e8007a0c */ /* 0x000fe20005741270 */
[----:B-1----:R-:W-:-:S04]  /*3a2b0*/  IMAD.WIDE R2, R19, 0x4, R224 ;  /* 0x0000000413027825 */ /* 0x002fc800078e02e0 */
[----:B------:R-:W-:Y:S01]  /*3a2c0*/  IMAD.WIDE R8, R19, 0x4, R212 ;  /* 0x0000000413087825 */ /* 0x000fe200078e02d4 */
[----:B------:R1:W-:Y:S01]  /*3a2d0*/  @P5 STG.E [R2.64], R104 ;  /* 0x0000006802005986 */ /* 0x0003e2000c101908 */
[----:B------:R-:W-:-:S03]  /*3a2e0*/  ISETP.LT.AND P5, PT, R233, c[0x0][0x178], !P3 ;  /* 0x00005e00e9007a0c */ /* 0x000fc60005fa1270 */
[----:B------:R1:W-:Y:S01]  /*3a2f0*/  @P4 STG.E [R8.64], R120 ;  /* 0x0000007808004986 */ /* 0x0003e2000c101908 */
[----:B------:R-:W-:-:S03]  /*3a300*/  ISETP.LT.AND P3, PT, R232, c[0x0][0x178], !P3 ;  /* 0x00005e00e8007a0c */ /* 0x000fc60005f61270 */
[----:B------:R-:W2:Y:S01]  /*3a310*/  LDL.LU R19, [R1+0x1278] ;  /* 0x0012780001137983 */ /* 0x000ea20000300800 */
[----:B-1----:R-:W-:-:S04]  /*3a320*/  IMAD.WIDE R2, R11, 0x4, R224 ;  /* 0x000000040b027825 */ /* 0x002fc800078e02e0 */
[C---:B------:R-:W-:Y:S01]  /*3a330*/  IMAD.WIDE R8, R11.reuse, 0x4, R212 ;  /* 0x000000040b087825 */ /* 0x040fe200078e02d4 */
[----:B------:R-:W-:Y:S01]  /*3a340*/  IADD3 R11, R11, c[0x0][0x198], RZ ;  /* 0x000066000b0b7a10 */ /* 0x000fe20007ffe0ff */
[----:B------:R1:W-:Y:S04]  /*3a350*/  @P6 STG.E [R2.64], R105 ;  /* 0x0000006902006986 */ /* 0x0003e8000c101908 */
[----:B------:R-:W-:Y:S01]  /*3a360*/  @P2 STG.E [R8.64], R121 ;  /* 0x0000007908002986 */ /* 0x000fe2000c101908 */
[----:B-1----:R-:W-:-:S05]  /*3a370*/  IMAD.WIDE R2, R11, 0x4, R224 ;  /* 0x000000040b027825 */ /* 0x002fca00078e02e0 */
[----:B------:R1:W-:Y:S01]  /*3a380*/  @P5 STG.E [R2.64], R4 ;  /* 0x0000000402005986 */ /* 0x0003e2000c101908 */
[----:B---3--:R-:W-:-:S03]  /*3a390*/  ISETP.GE.AND P1, PT, R20, c[0x0][0x17c], PT ;  /* 0x00005f0014007a0c */ /* 0x008fc60003f26270 */
[----:B------:R-:W3:Y:S01]  /*3a3a0*/  LDL.LU R20, [R1+0x1280] ;  /* 0x0012800001147983 */ /* 0x000ee20000300800 */
[----:B-1----:R-:W-:Y:S01]  /*3a3b0*/  IMAD.WIDE R2, R11, 0x4, R212 ;  /* 0x000000040b027825 */ /* 0x002fe200078e02d4 */
[----:B----4-:R-:W-:Y:S02]  /*3a3c0*/  ISETP.GE.AND P4, PT, R18, c[0x0][0x17c], PT ;  /* 0x00005f0012007a0c */ /* 0x010fe40003f86270 */
[----:B------:R-:W4:Y:S04]  /*3a3d0*/  LDL.LU R18, [R1+0x128c] ;  /* 0x00128c0001127983 */ /* 0x000f280000300800 */
[----:B------:R1:W-:Y:S01]  /*3a3e0*/  @P3 STG.E [R2.64], R116 ;  /* 0x0000007402003986 */ /* 0x0003e2000c101908 */
[----:B--2---:R-:W-:-:S03]  /*3a3f0*/  ISETP.GE.AND P3, PT, R16, c[0x0][0x17c], PT ;  /* 0x00005f0010007a0c */ /* 0x004fc60003f66270 */
[----:B------:R-:W2:Y:S01]  /*3a400*/  LDL.LU R16, [R1+0x1288] ;  /* 0x0012880001107983 */ /* 0x000ea20000300800 */
[----:B------:R-:W-:Y:S02]  /*3a410*/  ISETP.LT.AND P6, PT, R233, c[0x0][0x178], !P0 ;  /* 0x00005e00e9007a0c */ /* 0x000fe400047c1270 */
[----:B------:R-:W-:Y:S02]  /*3a420*/  ISETP.GE.AND P2, PT, R17, c[0x0][0x17c], PT ;  /* 0x00005f0011007a0c */ /* 0x000fe40003f46270 */
[----:B------:R-:W-:Y:S02]  /*3a430*/  IADD3 R17, R11, c[0x0][0x198], RZ ;  /* 0x000066000b117a10 */ /* 0x000fe40007ffe0ff */
[C---:B------:R-:W-:Y:S02]  /*3a440*/  ISETP.LT.AND P0, PT, R232.reuse, c[0x0][0x178], !P0 ;  /* 0x00005e00e8007a0c */ /* 0x040fe40004701270 */
[----:B------:R-:W-:Y:S01]  /*3a450*/  ISETP.LT.AND P5, PT, R233, c[0x0][0x178], !P1 ;  /* 0x00005e00e9007a0c */ /* 0x000fe20004fa1270 */
[----:B------:R-:W-:Y:S01]  /*3a460*/  IMAD.WIDE R8, R17, 0x4, R224 ;  /* 0x0000000411087825 */ /* 0x000fe200078e02e0 */
[----:B------:R-:W-:-:S03]  /*3a470*/  ISETP.LT.AND P1, PT, R232, c[0x0][0x178], !P1 ;  /* 0x00005e00e8007a0c */ /* 0x000fc60004f21270 */
[C---:B------:R-:W-:Y:S01]  /*3a480*/  IMAD.WIDE R10, R17.reuse, 0x4, R212 ;  /* 0x00000004110a7825 */ /* 0x040fe200078e02d4 */
[----:B------:R-:W-:Y:S01]  /*3a490*/  IADD3 R17, R17, c[0x0][0x198], RZ ;  /* 0x0000660011117a10 */ /* 0x000fe20007ffe0ff */
[----:B------:R1:W-:Y:S01]  /*3a4a0*/  @P6 STG.E [R8.64], R5 ;  /* 0x0000000508006986 */ /* 0x0003e2000c101908 */
[----:B------:R-:W-:Y:S02]  /*3a4b0*/  ISETP.LT.AND P6, PT, R233, c[0x0][0x178], !P4 ;  /* 0x00005e00e9007a0c */ /* 0x000fe400067c1270 */
[----:B------:R-:W-:Y:S01]  /*3a4c0*/  ISETP.LT.AND P4, PT, R232, c[0x0][0x178], !P4 ;  /* 0x00005e00e8007a0c */ /* 0x000fe20006781270 */
[C---:B-1----:R-:W-:Y:S01]  /*3a4d0*/  IMAD.WIDE R2, R17.reuse, 0x4, R224 ;  /* 0x0000000411027825 */ /* 0x042fe200078e02e0 */
[----:B------:R-:W-:Y:S04]  /*3a4e0*/  @P0 STG.E [R10.64], R117 ;  /* 0x000000750a000986 */ /* 0x000fe8000c101908 */
[----:B------:R1:W-:Y:S01]  /*3a4f0*/  @P5 STG.E [R2.64], R114 ;  /* 0x0000007202005986 */ /* 0x0003e2000c101908 */
[C---:B------:R-:W-:Y:S01]  /*3a500*/  IMAD.WIDE R4, R17.reuse, 0x4, R212 ;  /* 0x0000000411047825 */ /* 0x040fe200078e02d4 */
[----:B------:R-:W-:-:S02]  /*3a510*/  IADD3 R17, R17, c[0x0][0x198], RZ ;  /* 0x0000660011117a10 */ /* 0x000fc40007ffe0ff */
[----:B------:R-:W-:Y:S02]  /*3a520*/  ISETP.LT.AND P5, PT, R233, c[0x0][0x178], !P2 ;  /* 0x00005e00e9007a0c */ /* 0x000fe400057a1270 */
[----:B------:R-:W-:Y:S01]  /*3a530*/  ISETP.LT.AND P2, PT, R232, c[0x0][0x178], !P2 ;  /* 0x00005e00e8007a0c */ /* 0x000fe20005741270 */
[----:B------:R1:W-:Y:S01]  /*3a540*/  @P1 STG.E [R4.64], R130 ;  /* 0x0000008204001986 */ /* 0x0003e2000c101908 */
[C---:B------:R-:W-:Y:S01]  /*3a550*/  IADD3 R9, R17.reuse, c[0x0][0x198], RZ ;  /* 0x0000660011097a10 */ /* 0x040fe20007ffe0ff */
[----:B-1----:R-:W-:-:S05]  /*3a560*/  IMAD.WIDE R2, R17, 0x4, R224 ;  /* 0x0000000411027825 */ /* 0x002fca00078e02e0 */
[----:B------:R1:W-:Y:S01]  /*3a570*/  @P6 STG.E [R2.64], R115 ;  /* 0x0000007302006986 */ /* 0x0003e2000c101908 */
[----:B------:R-:W-:Y:S01]  /*3a580*/  IMAD.WIDE R4, R17, 0x4, R212 ;  /* 0x0000000411047825 */ /* 0x000fe200078e02d4 */
[----:B------:R-:W-:Y:S02]  /*3a590*/  ISETP.GE.AND P0, PT, R19, c[0x0][0x17c], PT ;  /* 0x00005f0013007a0c */ /* 0x000fe40003f06270 */
[----:B------:R-:W3:Y:S04]  /*3a5a0*/  LDL.LU R19, [R1+0x1298] ;  /* 0x0012980001137983 */ /* 0x000ee80000300800 */
[----:B------:R1:W-:Y:S02]  /*3a5b0*/  @P4 STG.E [R4.64], R131 ;  /* 0x0000008304004986 */ /* 0x0003e4000c101908 */
[----:B-1----:R-:W-:-:S02]  /*3a5c0*/  IMAD.WIDE R2, R9, 0x4, R224 ;  /* 0x0000000409027825 */ /* 0x002fc400078e02e0 */
[----:B------:R-:W3:Y:S04]  /*3a5d0*/  LDL.LU R10, [R1+0x12a4] ;  /* 0x0012a400010a7983 */ /* 0x000ee80000300800 */
[----:B------:R1:W-:Y:S01]  /*3a5e0*/  @P5 STG.E [R2.64], R110 ;  /* 0x0000006e02005986 */ /* 0x0003e2000c101908 */
[----:B------:R-:W-:-:S05]  /*3a5f0*/  IMAD.WIDE R4, R9, 0x4, R212 ;  /* 0x0000000409047825 */ /* 0x000fca00078e02d4 */
[----:B------:R1:W-:Y:S01]  /*3a600*/  @P2 STG.E [R4.64], R126 ;  /* 0x0000007e04002986 */ /* 0x0003e2000c101908 */
[----:B----4-:R-:W-:-:S03]  /*3a610*/  ISETP.GE.AND P4, PT, R18, c[0x0][0x17c], PT ;  /* 0x00005f0012007a0c */ /* 0x010fc60003f86270 */
[----:B------:R-:W4:Y:S01]  /*3a620*/  LDL.LU R18, [R1+0x12a8] ;  /* 0x0012a80001127983 */ /* 0x000f220000300800 */
[----:B--2---:R-:W-:-:S03]  /*3a630*/  ISETP.GE.AND P2, PT, R16, c[0x0][0x17c], PT ;  /* 0x00005f0010007a0c */ /* 0x004fc60003f46270 */
[----:B------:R-:W2:Y:S01]  /*3a640*/  LDL.LU R16, [R1+0x12b4] ;  /* 0x0012b40001107983 */ /* 0x000ea20000300800 */
[----:B------:R-:W-:Y:S02]  /*3a650*/  ISETP.LT.AND P6, PT, R233, c[0x0][0x178], !P3 ;  /* 0x00005e00e9007a0c */ /* 0x000fe40005fc1270 */
[----:B------:R-:W-:Y:S01]  /*3a660*/  IADD3 R9, R9, c[0x0][0x198], RZ ;  /* 0x0000660009097a10 */ /* 0x000fe20007ffe0ff */
[----:B------:R-:W2:Y:S01]  /*3a670*/  LDL.LU R17, [R1+0x12b0] ;  /* 0x0012b00001117983 */ /* 0x000ea20000300800 */
[----:B------:R-:W-:Y:S02]  /*3a680*/  ISETP.LT.AND P3, PT, R232, c[0x0][0x178], !P3 ;  /* 0x00005e00e8007a0c */ /* 0x000fe40005f61270 */
[----:B------:R-:W-:Y:S01]  /*3a690*/  ISETP.LT.AND P5, PT, R233, c[0x0][0x178], !P0 ;  /* 0x00005e00e9007a0c */ /* 0x000fe200047a1270 */
[C---:B-1----:R-:W-:Y:S01]  /*3a6a0*/  IMAD.WIDE R2, R9.reuse, 0x4, R224 ;  /* 0x0000000409027825 */ /* 0x042fe200078e02e0 */
[----:B------:R-:W-:Y:S02]  /*3a6b0*/  IADD3 R11, R9, c[0x0][0x198], RZ ;  /* 0x00006600090b7a10 */ /* 0x000fe40007ffe0ff */
[----:B---3--:R-:W-:-:S02]  /*3a6c0*/  ISETP.GE.AND P1, PT, R20, c[0x0][0x17c], PT ;  /* 0x00005f0014007a0c */ /* 0x008fc40003f26270 */
[C---:B------:R-:W-:Y:S01]  /*3a6d0*/  ISETP.LT.AND P0, PT, R232.reuse, c[0x0][0x178], !P0 ;  /* 0x00005e00e8007a0c */ /* 0x040fe20004701270 */
        /* <DEDUP_REMOVED lines=17> */
[----:B------:R-:W-:-:S03]  /*3a7f0*/  ISETP.GE.AND P0, PT, R10, c[0x0][0x17c], PT ;  /* 0x00005f000a007a0c */ /* 0x000fc60003f06270 */
[----:B------:R-:W2:Y:S01]  /*3a800*/  LDL.LU R10, [R1+0x12b8] ;  /* 0x0012b800010a7983 */ /* 0x000ea20000300800 */
[----:B-1----:R-:W-:-:S04]  /*3a810*/  IMAD.WIDE R2, R11, 0x4, R224 ;  /* 0x000000040b027825 */ /* 0x002fc800078e02e0 */
[----:B---3--:R-:W-:Y:S01]  /*3a820*/  IMAD.WIDE R4, R11, 0x4, R212 ;  /* 0x000000040b047825 */ /* 0x008fe200078e02d4 */
[----:B------:R1:W-:Y:S04]  /*3a830*/  @P5 STG.E [R2.64], R6 ;  /* 0x0000000602005986 */ /* 0x0003e8000c101908 */
[----:B------:R3:W-:Y:S01]  /*3a840*/  @P4 STG.E [R4.64], R118 ;  /* 0x0000007604004986 */ /* 0x0007e2000c101908 */
[----:B----4-:R-:W-:-:S03]  /*3a850*/  ISETP.GE.AND P1, PT, R18, c[0x0][0x17c], PT ;  /* 0x00005f0012007a0c */ /* 0x010fc60003f26270 */
[----:B------:R-:W4:Y:S01]  /*3a860*/  LDL.LU R18, [R1+0x12ac] ;  /* 0x0012ac0001127983 */ /* 0x000f220000300800 */
[----:B--2---:R-:W-:-:S03]  /*3a870*/  ISETP.GE.AND P4, PT, R16, c[0x0][0x17c], PT ;  /* 0x00005f0010007a0c */ /* 0x004fc60003f86270 */
[----:B------:R-:W2:Y:S04]  /*3a880*/  LDL.LU R16, [R1+0x12a0] ;  /* 0x0012a00001107983 */ /* 0x000ea80000300800 */
[----:B------:R-:W2:Y:S04]  /*3a890*/  LDL.LU R21, [R1+0x129c] ;  /* 0x00129c0001157983 */ /* 0x000ea80000300800 */
[----:B------:R-:W2:Y:S01]  /*3a8a0*/  LDL.LU R20, [R1+0x1294] ;  /* 0x0012940001147983 */ /* 0x000ea20000300800 */
[----:B------:R-:W-:Y:S02]  /*3a8b0*/  ISETP.LT.AND P6, PT, R233, c[0x0][0x178], !P2 ;  /* 0x00005e00e9007a0c */ /* 0x000fe400057c1270 */
[----:B------:R-:W-:-:S02]  /*3a8c0*/  ISETP.LT.AND P2, PT, R232, c[0x0][0x178], !P2 ;  /* 0x00005e00e8007a0c */ /* 0x000fc40005741270 */
[----:B------:R-:W-:Y:S02]  /*3a8d0*/  ISETP.GE.AND P3, PT, R19, c[0x0][0x17c], PT ;  /* 0x00005f0013007a0c */ /* 0x000fe40003f66270 */
[----:B------:R-:W-:Y:S02]  /*3a8e0*/  IADD3 R9, R11, c[0x0][0x198], RZ ;  /* 0x000066000b097a10 */ /* 0x000fe40007ffe0ff */
[----:B------:R-:W-:Y:S02]  /*3a8f0*/  ISETP.LT.AND P5, PT, R233, c[0x0][0x178], !P3 ;  /* 0x00005e00e9007a0c */ /* 0x000fe40005fa1270 */
[C---:B------:R-:W-:Y:S01]  /*3a900*/  IADD3 R11, R9.reuse, c[0x0][0x198], RZ ;  /* 0x00006600090b7a10 */ /* 0x040fe20007ffe0ff */
[----:B-1----:R-:W-:-:S04]  /*3a910*/  IMAD.WIDE R2, R9, 0x4, R224 ;  /* 0x0000000409027825 */ /* 0x002fc800078e02e0 */
[----:B---3--:R-:W-:Y:S01]  /*3a920*/  IMAD.WIDE R4, R9, 0x4, R212 ;  /* 0x0000000409047825 */ /* 0x008fe200078e02d4 */
[----:B------:R1:W-:Y:S01]  /*3a930*/  @P6 STG.E [R2.64], R7 ;  /* 0x0000000702006986 */ /* 0x0003e2000c101908 */
[C---:B------:R-:W-:Y:S02]  /*3a940*/  ISETP.LT.AND P3, PT, R232.reuse, c[0x0][0x178], !P3 ;  /* 0x00005e00e8007a0c */ /* 0x040fe40005f61270 */
[----:B------:R-:W-:Y:S01]  /*3a950*/  IMAD.WIDE R8, R11, 0x4, R224 ;  /* 0x000000040b087825 */ /* 0x000fe200078e02e0 */
[----:B------:R3:W-:Y:S01]  /*3a960*/  @P2 STG.E [R4.64], R119 ;  /* 0x0000007704002986 */ /* 0x0007e2000c101908 */
[----:B------:R-:W-:Y:S02]  /*3a970*/  ISETP.LT.AND P2, PT, R233, c[0x0][0x178], !P0 ;  /* 0x00005e00e9007a0c */ /* 0x000fe40004741270 */
[----:B------:R-:W-:Y:S02]  /*3a980*/  ISETP.LT.AND P6, PT, R232, c[0x0][0x178], !P0 ;  /* 0x00005e00e8007a0c */ /* 0x000fe400047c1270 */
[----:B------:R-:W-:-:S02]  /*3a990*/  ISETP.GE.AND P0, PT, R17, c[0x0][0x17c], PT ;  /* 0x00005f0011007a0c */ /* 0x000fc40003f06270 */
[----:B------:R-:W-:Y:S01]  /*3a9a0*/  IADD3 R17, R11, c[0x0][0x198], RZ ;  /* 0x000066000b117a10 */ /* 0x000fe20007ffe0ff */
[----:B------:R3:W-:Y:S01]  /*3a9b0*/  @P5 STG.E [R8.64], R148 ;  /* 0x0000009408005986 */ /* 0x0007e2000c101908 */
[----:B------:R-:W-:Y:S01]  /*3a9c0*/  ISETP.LT.AND P5, PT, R233, c[0x0][0x178], !P1 ;  /* 0x00005e00e9007a0c */ /* 0x000fe20004fa1270 */
[----:B-1----:R-:W-:Y:S01]  /*3a9d0*/  IMAD.WIDE R2, R11, 0x4, R212 ;  /* 0x000000040b027825 */ /* 0x002fe200078e02d4 */
[----:B------:R-:W-:-:S03]  /*3a9e0*/  ISETP.LT.AND P1, PT, R232, c[0x0][0x178], !P1 ;  /* 0x00005e00e8007a0c */ /* 0x000fc60004f21270 */
[----:B---3--:R-:W-:-:S04]  /*3a9f0*/  IMAD.WIDE R4, R17, 0x4, R224 ;  /* 0x0000000411047825 */ /* 0x008fc800078e02e0 */
[C---:B------:R-:W-:Y:S01]  /*3aa00*/  IMAD.WIDE R6, R17.reuse, 0x4, R212 ;  /* 0x0000000411067825 */ /* 0x040fe200078e02d4 */
[----:B------:R-:W-:Y:S01]  /*3aa10*/  IADD3 R17, R17, c[0x0][0x198], RZ ;  /* 0x0000660011117a10 */ /* 0x000fe20007ffe0ff */
[----:B------:R1:W-:Y:S04]  /*3aa20*/  @P3 STG.E [R2.64], R156 ;  /* 0x0000009c02003986 */ /* 0x0003e8000c101908 */
[----:B------:R-:W-:Y:S01]  /*3aa30*/  IMAD.WIDE R8, R17, 0x4, R224 ;  /* 0x0000000411087825 */ /* 0x000fe200078e02e0 */
[----:B------:R-:W-:-:S03]  /*3aa40*/  ISETP.GE.AND P3, PT, R10, c[0x0][0x17c], PT ;  /* 0x00005f000a007a0c */ /* 0x000fc60003f66270 */
[C---:B------:R-:W-:Y:S01]  /*3aa50*/  IMAD.WIDE R10, R17.reuse, 0x4, R212 ;  /* 0x00000004110a7825 */ /* 0x040fe200078e02d4 */
[----:B------:R3:W-:Y:S01]  /*3aa60*/  @P2 STG.E [R4.64], R149 ;  /* 0x0000009504002986 */ /* 0x0007e2000c101908 */
[----:B------:R-:W-:-:S03]  /*3aa70*/  IADD3 R17, R17, c[0x0][0x198], RZ ;  /* 0x0000660011117a10 */ /* 0x000fc60007ffe0ff */
[----:B------:R1:W-:Y:S01]  /*3aa80*/  @P6 STG.E [R6.64], R157 ;  /* 0x0000009d06006986 */ /* 0x0003e2000c101908 */
[C---:B------:R-:W-:Y:S02]  /*3aa90*/  ISETP.LT.AND P6, PT, R233.reuse, c[0x0][0x178], !P4 ;  /* 0x00005e00e9007a0c */ /* 0x040fe400067c1270 */
[C---:B------:R-:W-:Y:S01]  /*3aaa0*/  ISETP.LT.AND P4, PT, R232.reuse, c[0x0][0x178], !P4 ;  /* 0x00005e00e8007a0c */ /* 0x040fe20006781270 */
[----:B------:R3:W-:Y:S04]  /*3aab0*/  @P5 STG.E [R8.64], R144 ;  /* 0x0000009008005986 */ /* 0x0007e8000c101908 */
[----:B------:R2:W-:Y:S01]  /*3aac0*/  @P1 STG.E [R10.64], R152 ;  /* 0x000000980a001986 */ /* 0x0005e2000c101908 */
[----:B------:R-:W-:Y:S02]  /*3aad0*/  ISETP.LT.AND P1, PT, R233, c[0x0][0x178], !P0 ;  /* 0x00005e00e9007a0c */ /* 0x000fe40004721270 */
[----:B------:R-:W-:-:S02]  /*3aae0*/  ISETP.LT.AND P0, PT, R232, c[0x0][0x178], !P0 ;  /* 0x00005e00e8007a0c */ /* 0x000fc40004701270 */
[C---:B------:R-:W-:Y:S01]  /*3aaf0*/  IADD3 R19, R17.reuse, c[0x0][0x198], RZ ;  /* 0x0000660011137a10 */ /* 0x040fe20007ffe0ff */
[C---:B-1----:R-:W-:Y:S01]  /*3ab00*/  IMAD.WIDE R2, R17.reuse, 0x4, R224 ;  /* 0x0000000411027825 */ /* 0x042fe200078e02e0 */
[----:B----4-:R-:W-:Y:S02]  /*3ab10*/  ISETP.GE.AND P2, PT, R18, c[0x0][0x17c], PT ;  /* 0x00005f0012007a0c */ /* 0x010fe40003f46270 */
[----:B------:R-:W4:Y:S01]  /*3ab20*/  LDL.LU R18, [R1+0x1290] ;  /* 0x0012900001127983 */ /* 0x000f220000300800 */
[----:B---3--:R-:W-:-:S04]  /*3ab30*/  IMAD.WIDE R4, R17, 0x4, R212 ;  /* 0x0000000411047825 */ /* 0x008fc800078e02d4 */
[C---:B------:R-:W-:Y:S01]  /*3ab40*/  IMAD.WIDE R6, R19.reuse, 0x4, R224 ;  /* 0x0000000413067825 */ /* 0x040fe200078e02e0 */
[----:B------:R1:W-:Y:S03]  /*3ab50*/  @P6 STG.E [R2.64], R145 ;  /* 0x0000009102006986 */ /* 0x0003e6000c101908 */
[----:B------:R-:W-:Y:S01]  /*3ab60*/  IMAD.WIDE R8, R19, 0x4, R212 ;  /* 0x0000000413087825 */ /* 0x000fe200078e02d4 */
[----:B------:R3:W-:Y:S04]  /*3ab70*/  @P4 STG.E [R4.64], R153 ;  /* 0x0000009904004986 */ /* 0x0007e8000c101908 */
[----:B------:R1:W-:Y:S04]  /*3ab80*/  @P1 STG.E [R6.64], R140 ;  /* 0x0000008c06001986 */ /* 0x0003e8000c101908 */
[----:B------:R1:W-:Y:S01]  /*3ab90*/  @P0 STG.E [R8.64], R132 ;  /* 0x0000008408000986 */ /* 0x0003e2000c101908 */
[----:B--2---:R-:W-:-:S03]  /*3aba0*/  ISETP.GE.AND P5, PT, R16, c[0x0][0x17c], PT ;  /* 0x00005f0010007a0c */ /* 0x004fc60003fa6270 */
[----:B------:R-:W2:Y:S01]  /*3abb0*/  LDL.LU R16, [R1+0x1284] ;  /* 0x0012840001107983 */ /* 0x000ea20000300800 */
[----:B------:R-:W-:-:S03]  /*3abc0*/  ISETP.GE.AND P4, PT, R21, c[0x0][0x17c], PT ;  /* 0x00005f0015007a0c */ /* 0x000fc60003f86270 */
[----:B------:R-:W2:Y:S01]  /*3abd0*/  LDL.LU R21, [R1+0x127c] ;  /* 0x00127c0001157983 */ /* 0x000ea20000300800 */
[----:B------:R-:W-:-:S03]  /*3abe0*/  ISETP.GE.AND P0, PT, R20, c[0x0][0x17c], PT ;  /* 0x00005f0014007a0c */ /* 0x000fc60003f06270 */
[----:B------:R-:W2:Y:S01]  /*3abf0*/  LDL.LU R20, [R1+0x1270] ;  /* 0x0012700001147983 */ /* 0x000ea20000300800 */
[----:B------:R-:W-:Y:S02]  /*3ac00*/  ISETP.LT.AND P6, PT, R233, c[0x0][0x178], !P3 ;  /* 0x00005e00e9007a0c */ /* 0x000fe40005fc1270 */
[----:B------:R-:W-:Y:S02]  /*3ac10*/  IADD3 R19, R19, c[0x0][0x198], RZ ;  /* 0x0000660013137a10 */ /* 0x000fe40007ffe0ff */
[C---:B------:R-:W-:Y:S02]  /*3ac20*/  ISETP.LT.AND P3, PT, R232.reuse, c[0x0][0x178], !P3 ;  /* 0x00005e00e8007a0c */ /* 0x040fe40005f61270 */
[----:B------:R-:W-:Y:S02]  /*3ac30*/  ISETP.LT.AND P1, PT, R233, c[0x0][0x178], !P2 ;  /* 0x00005e00e9007a0c */ /* 0x000fe40005721270 */
[----:B------:R-:W-:Y:S02]  /*3ac40*/  ISETP.LT.AND P2, PT, R232, c[0x0][0x178], !P2 ;  /* 0x00005e00e8007a0c */ /* 0x000fe40005741270 */
[C---:B------:R-:W-:Y:S01]  /*3ac50*/  IADD3 R17, R19.reuse, c[0x0][0x198], RZ ;  /* 0x0000660013117a10 */ /* 0x040fe20007ffe0ff */
[----:B------:R-:W-:-:S04]  /*3ac60*/  IMAD.WIDE R10, R19, 0x4, R224 ;  /* 0x00000004130a7825 */ /* 0x000fc800078e02e0 */
[----:B-1----:R-:W-:Y:S01]  /*3ac70*/  IMAD.WIDE R2, R19, 0x4, R212 ;  /* 0x0000000413027825 */ /* 0x002fe200078e02d4 */
[----:B------:R1:W-:Y:S03]  /*3ac80*/  @P6 STG.E [R10.64], R141 ;  /* 0x0000008d0a006986 */ /* 0x0003e6000c101908 */
[C---:B---3--:R-:W-:Y:S01]  /*3ac90*/  IMAD.WIDE R4, R17.reuse, 0x4, R224 ;  /* 0x0000000411047825 */ /* 0x048fe200078e02e0 */
[----:B------:R3:W-:Y:S03]  /*3aca0*/  @P3 STG.E [R2.64], R133 ;  /* 0x0000008502003986 */ /* 0x0007e6000c101908 */
[C---:B------:R-:W-:Y:S01]  /*3acb0*/  IMAD.WIDE R6, R17.reuse, 0x4, R212 ;  /* 0x0000000411067825 */ /* 0x040fe200078e02d4 */
[----:B------:R-:W-:Y:S01]  /*3acc0*/  IADD3 R17, R17, c[0x0][0x198], RZ ;  /* 0x0000660011117a10 */ /* 0x000fe20007ffe0ff */
[----:B------:R3:W-:Y:S01]  /*3acd0*/  @P1 STG.E [R4.64], R136 ;  /* 0x0000008804001986 */ /* 0x0007e2000c101908 */
[----:B------:R-:W-:-:S02]  /*3ace0*/  ISETP.LT.AND P6, PT, R233, c[0x0][0x178], !P5 ;  /* 0x00005e00e9007a0c */ /* 0x000fc40006fc1270 */
[C---:B------:R-:W-:Y:S01]  /*3acf0*/  ISETP.LT.AND P5, PT, R232.reuse, c[0x0][0x178], !P5 ;  /* 0x00005e00e8007a0c */ /* 0x040fe20006fa1270 */
[----:B------:R2:W-:Y:S01]  /*3ad00*/  @P2 STG.E [R6.64], R48 ;  /* 0x0000003006002986 */ /* 0x0005e2000c101908 */
[----:B------:R-:W-:Y:S01]  /*3ad10*/  ISETP.LT.AND P1, PT, R233, c[0x0][0x178], !P4 ;  /* 0x00005e00e9007a0c */ /* 0x000fe20006721270 */
[----:B------:R-:W-:Y:S01]  /*3ad20*/  IMAD.WIDE R8, R17, 0x4, R224 ;  /* 0x0000000411087825 */ /* 0x000fe200078e02e0 */
[----:B------:R-:W-:-:S03]  /*3ad30*/  ISETP.LT.AND P4, PT, R232, c[0x0][0x178], !P4 ;  /* 0x00005e00e8007a0c */ /* 0x000fc60006781270 */
[C---:B-1----:R-:W-:Y:S01]  /*3ad40*/  IMAD.WIDE R10, R17.reuse, 0x4, R212 ;  /* 0x00000004110a7825 */ /* 0x042fe200078e02d4 */
[----:B------:R-:W-:-:S05]  /*3ad50*/  IADD3 R17, R17, c[0x0][0x198], RZ ;  /* 0x0000660011117a10 */ /* 0x000fca0007ffe0ff */
[C---:B---3--:R-:W-:Y:S01]  /*3ad60*/  IMAD.WIDE R2, R17.reuse, 0x4, R224 ;  /* 0x0000000411027825 */ /* 0x048fe200078e02e0 */
[----:B------:R1:W-:Y:S03]  /*3ad70*/  @P6 STG.E [R8.64], R137 ;  /* 0x0000008908006986 */ /* 0x0003e6000c101908 */
[----:B------:R-:W-:Y:S01]  /*3ad80*/  IMAD.WIDE R4, R17, 0x4, R212 ;  /* 0x0000000411047825 */ /* 0x000fe200078e02d4 */
[----:B------:R3:W-:Y:S01]  /*3ad90*/  @P5 STG.E [R10.64], R49 ;  /* 0x000000310a005986 */ /* 0x0007e2000c101908 */
[----:B------:R-:W-:Y:S02]  /*3ada0*/  ISETP.LT.AND P5, PT, R233, c[0x0][0x178], !P0 ;  /* 0x00005e00e9007a0c */ /* 0x000fe400047a1270 */
[----:B------:R-:W-:Y:S01]  /*3adb0*/  ISETP.LT.AND P6, PT, R232, c[0x0][0x178], !P0 ;  /* 0x00005e00e8007a0c */ /* 0x000fe200047c1270 */
[----:B------:R1:W-:Y:S04]  /*3adc0*/  @P1 STG.E [R2.64], R150 ;  /* 0x0000009602001986 */ /* 0x0003e8000c101908 */
[----:B------:R1:W-:Y:S01]  /*3add0*/  @P4 STG.E [R4.64], R158 ;  /* 0x0000009e04004986 */ /* 0x0003e2000c101908 */
[----:B----4-:R-:W-:-:S03]  /*3ade0*/  ISETP.GE.AND P3, PT, R18, c[0x0][0x17c], PT ;  /* 0x00005f0012007a0c */ /* 0x010fc60003f66270 */
[----:B------:R-:W4:Y:S01]  /*3adf0*/  LDL.LU R18, [R1+0x126c] ;  /* 0x00126c0001127983 */ /* 0x000f220000300800 */
[----:B--2---:R-:W-:-:S03]  /*3ae00*/  ISETP.GE.AND P2, PT, R16, c[0x0][0x17c], PT ;  /* 0x00005f0010007a0c */ /* 0x004fc60003f46270 */
[----:B------:R-:W2:Y:S01]  /*3ae10*/  LDL.LU R16, [R1+0x1268] ;  /* 0x0012680001107983 */ /* 0x000ea20000300800 */
[----:B------:R-:W-:-:S03]  /*3ae20*/  ISETP.GE.AND P0, PT, R21, c[0x0][0x17c], PT ;  /* 0x00005f0015007a0c */ /* 0x000fc60003f06270 */
[----:B------:R-:W2:Y:S01]  /*3ae30*/  LDL.LU R21, [R1+0x125c] ;  /* 0x00125c0001157983 */ /* 0x000ea20000300800 */
[----:B------:R-:W-:-:S03]  /*3ae40*/  ISETP.GE.AND P4, PT, R20, c[0x0][0x17c], PT ;  /* 0x00005f0014007a0c */ /* 0x000fc60003f86270 */
[----:B------:R-:W2:Y:S01]  /*3ae50*/  LDL.LU R20, [R1+0x1250] ;  /* 0x0012500001147983 */ /* 0x000ea20000300800 */
[----:B------:R-:W-:Y:S02]  /*3ae60*/  IADD3 R19, R17, c[0x0][0x198], RZ ;  /* 0x0000660011137a10 */ /* 0x000fe40007ffe0ff */
[----:B------:R-:W-:Y:S02]  /*3ae70*/  ISETP.LT.AND P1, PT, R233, c[0x0][0x178], !P3 ;  /* 0x00005e00e9007a0c */ /* 0x000fe40005f21270 */
[----:B------:R-:W-:Y:S01]  /*3ae80*/  ISETP.LT.AND P3, PT, R232, c[0x0][0x178], !P3 ;  /* 0x00005e00e8007a0c */ /* 0x000fe20005f61270 */
[----:B------:R-:W-:-:S04]  /*3ae90*/  IMAD.WIDE R6, R19, 0x4, R224 ;  /* 0x0000000413067825 */ /* 0x000fc800078e02e0 */
[C---:B-1----:R-:W-:Y:S01]  /*3aea0*/  IMAD.WIDE R8, R19.reuse, 0x4, R212 ;  /* 0x0000000413087825 */ /* 0x042fe200078e02d4 */
[----:B------:R-:W-:Y:S01]  /*3aeb0*/  IADD3 R19, R19, c[0x0][0x198], RZ ;  /* 0x0000660013137a10 */ /* 0x000fe20007ffe0ff */
[----:B------:R1:W-:Y:S04]  /*3aec0*/  @P5 STG.E [R6.64], R151 ;  /* 0x0000009706005986 */ /* 0x0003e8000c101908 */
[C---:B---3--:R-:W-:Y:S01]  /*3aed0*/  IMAD.WIDE R10, R19.reuse, 0x4, R224 ;  /* 0x00000004130a7825 */ /* 0x048fe200078e02e0 */
[----:B------:R3:W-:Y:S03]  /*3aee0*/  @P6 STG.E [R8.64], R159 ;  /* 0x0000009f08006986 */ /* 0x0007e6000c101908 */
[----:B------:R-:W-:Y:S01]  /*3aef0*/  IMAD.WIDE R2, R19, 0x4, R212 ;  /* 0x0000000413027825 */ /* 0x000fe200078e02d4 */
[----:B------:R-:W-:Y:S01]  /*3af00*/  ISETP.LT.AND P5, PT, R233, c[0x0][0x178], !P2 ;  /* 0x00005e00e9007a0c */ /* 0x000fe200057a1270 */
[----:B------:R1:W-:Y:S01]  /*3af10*/  @P1 STG.E [R10.64], R146 ;  /* 0x000000920a001986 */ /* 0x0003e2000c101908 */
[----:B------:R-:W-:-:S02]  /*3af20*/  ISETP.LT.AND P6, PT, R232, c[0x0][0x178], !P2 ;  /* 0x00005e00e8007a0c */ /* 0x000fc400057c1270 */
[----:B------:R-:W-:Y:S01]  /*3af30*/  IADD3 R17, R19, c[0x0][0x198], RZ ;  /* 0x0000660013117a10 */ /* 0x000fe20007ffe0ff */
[----:B------:R2:W-:Y:S01]  /*3af40*/  @P3 STG.E [R2.64], R154 ;  /* 0x0000009a02003986 */ /* 0x0005e2000c101908 */
[----:B------:R-:W-:-:S03]  /*3af50*/  ISETP.LT.AND P1, PT, R233, c[0x0][0x178], !P0 ;  /* 0x00005e00e9007a0c */ /* 0x000fc60004721270 */
[----:B------:R-:W-:-:S04]  /*3af60*/  IMAD.WIDE R4, R17, 0x4, R224 ;  /* 0x0000000411047825 */ /* 0x000fc800078e02e0 */
[C---:B-1----:R-:W-:Y:S01]  /*3af70*/  IMAD.WIDE R6, R17.reuse, 0x4, R212 ;  /* 0x0000000411067825 */ /* 0x042fe200078e02d4 */
[----:B------:R-:W-:Y:S01]  /*3af80*/  IADD3 R17, R17, c[0x0][0x198], RZ ;  /* 0x0000660011117a10 */ /* 0x000fe20007ffe0ff */
[----:B------:R1:W-:Y:S04]  /*3af90*/  @P5 STG.E [R4.64], R147 ;  /* 0x0000009304005986 */ /* 0x0003e8000c101908 */
[----:B---3--:R-:W-:Y:S01]  /*3afa0*/  IMAD.WIDE R8, R17, 0x4, R224 ;  /* 0x0000000411087825 */ /* 0x008fe200078e02e0 */
[----:B------:R3:W-:Y:S01]  /*3afb0*/  @P6 STG.E [R6.64], R155 ;  /* 0x0000009b06006986 */ /* 0x0007e2000c101908 */
[----:B------:R-:W-:Y:S02]  /*3afc0*/  ISETP.LT.AND P5, PT, R233, c[0x0][0x178], !P4 ;  /* 0x00005e00e9007a0c */ /* 0x000fe400067a1270 */
[----:B------:R-:W-:Y:S01]  /*3afd0*/  ISETP.LT.AND P6, PT, R232, c[0x0][0x178], !P4 ;  /* 0x00005e00e8007a0c */ /* 0x000fe200067c1270 */
        /* <DEDUP_REMOVED lines=9> */
[----:B------:R-:W-:Y:S01]  /*3b070*/  ISETP.LT.AND P0, PT, R232, c[0x0][0x178], !P0 ;  /* 0x00005e00e8007a0c */ /* 0x000fe20004701270 */
[C---:B------:R-:W-:Y:S01]  /*3b080*/  IMAD.WIDE R10, R17.reuse, 0x4, R212 ;  /* 0x00000004110a7825 */ /* 0x040fe200078e02d4 */
[----:B------:R-:W-:-:S04]  /*3b090*/  IADD3 R17, R17, c[0x0][0x198], RZ ;  /* 0x0000660011117a10 */ /* 0x000fc80007ffe0ff */
[----:B------:R-:W-:-:S07]  /*3b0a0*/  IADD3 R19, R17, c[0x0][0x198], RZ ;  /* 0x0000660011137a10 */ /* 0x000fce0007ffe0ff */
[----:B------:R3:W-:Y:S01]  /*3b0b0*/  @P0 STG.E [R10.64], R134 ;  /* 0x000000860a000986 */ /* 0x0007e2000c101908 */
[----:B------:R-:W-:Y:S02]  /*3b0c0*/  ISETP.LT.AND P0, PT, R233, c[0x0][0x178], !P2 ;  /* 0x00005e00e9007a0c */ /* 0x000fe40005701270 */
[----:B------:R-:W-:Y:S01]  /*3b0d0*/  ISETP.LT.AND P2, PT, R232, c[0x0][0x178], !P2 ;  /* 0x00005e00e8007a0c */ /* 0x000fe20005741270 */
[----:B------:R-:W-:-:S04]  /*3b0e0*/  IMAD.WIDE R2, R17, 0x4, R224 ;  /* 0x0000000411027825 */ /* 0x000fc800078e02e0 */
[----:B-1----:R-:W-:Y:S01]  /*3b0f0*/  IMAD.WIDE R4, R17, 0x4, R212 ;  /* 0x0000000411047825 */ /* 0x002fe200078e02d4 */
[----:B------:R1:W-:Y:S03]  /*3b100*/  @P5 STG.E [R2.64], R143 ;  /* 0x0000008f02005986 */ /* 0x0003e6000c101908 */
[C---:B---3--:R-:W-:Y:S01]  /*3b110*/  IMAD.WIDE R6, R19.reuse, 0x4, R224 ;  /* 0x0000000413067825 */ /* 0x048fe200078e02e0 */
[----:B------:R3:W-:Y:S03]  /*3b120*/  @P6 STG.E [R4.64], R135 ;  /* 0x0000008704006986 */ /* 0x0007e6000c101908 */
[----:B------:R-:W-:Y:S01]  /*3b130*/  IMAD.WIDE R8, R19, 0x4, R212 ;  /* 0x0000000413087825 */ /* 0x000fe200078e02d4 */
[----:B------:R-:W-:Y:S01]  /*3b140*/  ISETP.LT.AND P5, PT, R233, c[0x0][0x178], !P3 ;  /* 0x00005e00e9007a0c */ /* 0x000fe20005fa1270 */
[----:B------:R1:W-:Y:S01]  /*3b150*/  @P0 STG.E [R6.64], R138 ;  /* 0x0000008a06000986 */ /* 0x0003e2000c101908 */
[----:B------:R-:W-:-:S02]  /*3b160*/  IADD3 R19, R19, c[0x0][0x198], RZ ;  /* 0x0000660013137a10 */ /* 0x000fc40007ffe0ff */
[C---:B------:R-:W-:Y:S01]  /*3b170*/  ISETP.LT.AND P3, PT, R232.reuse, c[0x0][0x178], !P3 ;  /* 0x00005e00e8007a0c */ /* 0x040fe20005f61270 */
[----:B------:R2:W-:Y:S01]  /*3b180*/  @P2 STG.E [R8.64], R50 ;  /* 0x0000003208002986 */ /* 0x0005e2000c101908 */
        /* <DEDUP_REMOVED lines=8> */
[----:B------:R-:W-:Y:S01]  /*3b210*/  IMAD.WIDE R6, R17, 0x4, R212 ;  /* 0x0000000411067825 */ /* 0x000fe200078e02d4 */
        /* <DEDUP_REMOVED lines=11> */
[C---:B------:R-:W-:Y:S02]  /*3b2d0*/  ISETP.LT.AND P5, PT, R233.reuse, c[0x0][0x178], !P1 ;  /* 0x00005e00e9007a0c */ /* 0x040fe40004fa1270 */
[C---:B------:R-:W-:Y:S02]  /*3b2e0*/  ISETP.LT.AND P1, PT, R232.reuse, c[0x0][0x178], !P1 ;  /* 0x00005e00e8007a0c */ /* 0x040fe40004f21270 */
[----:B------:R-:W-:Y:S01]  /*3b2f0*/  ISETP.LT.AND P2, PT, R233, c[0x0][0x178], !P6 ;  /* 0x00005e00e9007a0c */ /* 0x000fe20007741270 */
[----:B------:R-:W-:Y:S01]  /*3b300*/  IMAD.WIDE R8, R17, 0x4, R224 ;  /* 0x0000000411087825 */ /* 0x000fe200078e02e0 */
[----:B------:R-:W-:-:S03]  /*3b310*/  ISETP.LT.AND P6, PT, R232, c[0x0][0x178], !P6 ;  /* 0x00005e00e8007a0c */ /* 0x000fc600077c1270 */
[C---:B-1----:R-:W-:Y:S01]  /*3b320*/  IMAD.WIDE R10, R17.reuse, 0x4, R212 ;  /* 0x00000004110a7825 */ /* 0x042fe200078e02d4 */
[----:B------:R-:W-:-:S05]  /*3b330*/  IADD3 R17, R17, c[0x0][0x198], RZ ;  /* 0x0000660011117a10 */ /* 0x000fca0007ffe0ff */
[C---:B---3--:R-:W-:Y:S01]  /*3b340*/  IMAD.WIDE R2, R17.reuse, 0x4, R224 ;  /* 0x0000000411027825 */ /* 0x048fe200078e02e0 */
[----:B------:R1:W-:Y:S03]  /*3b350*/  @P5 STG.E [R8.64], R173 ;  /* 0x000000ad08005986 */ /* 0x0003e6000c101908 */
[C---:B------:R-:W-:Y:S01]  /*3b360*/  IMAD.WIDE R4, R17.reuse, 0x4, R212 ;  /* 0x0000000411047825 */ /* 0x040fe200078e02d4 */
[----:B------:R3:W-:Y:S01]  /*3b370*/  @P1 STG.E [R10.64], R185 ;  /* 0x000000b90a001986 */ /* 0x0007e2000c101908 */
[----:B------:R-:W-:Y:S02]  /*3b380*/  IADD3 R19, R17, c[0x0][0x198], RZ ;  /* 0x0000660011137a10 */ /* 0x000fe40007ffe0ff */
[----:B------:R-:W-:Y:S01]  /*3b390*/  ISETP.LT.AND P1, PT, R233, c[0x0][0x178], !P0 ;  /* 0x00005e00e9007a0c */ /* 0x000fe20004721270 */
[----:B------:R3:W-:Y:S01]  /*3b3a0*/  @P2 STG.E [R2.64], R168 ;  /* 0x000000a802002986 */ /* 0x0007e2000c101908 */
[----:B------:R-:W-:-:S03]  /*3b3b0*/  ISETP.LT.AND P0, PT, R232, c[0x0][0x178], !P0 ;  /* 0x00005e00e8007a0c */ /* 0x000fc60004701270 */
[----:B------:R2:W-:Y:S01]  /*3b3c0*/  @P6 STG.E [R4.64], R180 ;  /* 0x000000b404006986 */ /* 0x0005e2000c101908 */
[----:B------:R-:W-:Y:S01]  /*3b3d0*/  ISETP.LT.AND P2, PT, R233, c[0x0][0x178], !P3 ;  /* 0x00005e00e9007a0c */ /* 0x000fe20005f41270 */
[----:B------:R-:W-:Y:S01]  /*3b3e0*/  IMAD.WIDE R6, R19, 0x4, R224 ;  /* 0x0000000413067825 */ /* 0x000fe200078e02e0 */
[----:B------:R-:W-:-:S03]  /*3b3f0*/  ISETP.LT.AND P3, PT, R232, c[0x0][0x178], !P3 ;  /* 0x00005e00e8007a0c */ /* 0x000fc60005f61270 */
[C---:B-1----:R-:W-:Y:S01]  /*3b400*/  IMAD.WIDE R8, R19.reuse, 0x4, R212 ;  /* 0x0000000413087825 */ /* 0x042fe200078e02d4 */
[----:B------:R-:W-:Y:S01]  /*3b410*/  IADD3 R19, R19, c[0x0][0x198], RZ ;  /* 0x0000660013137a10 */ /* 0x000fe20007ffe0ff */
[----:B------:R1:W-:Y:S04]  /*3b420*/  @P1 STG.E [R6.64], R169 ;  /* 0x000000a906001986 */ /* 0x0003e8000c101908 */
        /* <DEDUP_REMOVED lines=25> */
[----:B------:R-:W-:-:S03]  /*3b5c0*/  ISETP.LT.AND P1, PT, R233, c[0x0][0x178], !P6 ;  /* 0x00005e00e9007a0c */ /* 0x000fc60007721270 */
[----:B------:R1:W-:Y:S01]  /*3b5d0*/  @P2 STG.E [R8.64], R160 ;  /* 0x000000a008002986 */ /* 0x0003e2000c101908 */
[----:B------:R-:W-:-:S03]  /*3b5e0*/  ISETP.LT.AND P2, PT, R233, c[0x0][0x178], !P0 ;  /* 0x00005e00e9007a0c */ /* 0x000fc60004741270 */
[----:B------:R1:W-:Y:S01]  /*3b5f0*/  @P5 STG.E [R10.64], R44 ;  /* 0x0000002c0a005986 */ /* 0x0003e2000c101908 */
[C---:B------:R-:W-:Y:S02]  /*3b600*/  ISETP.LT.AND P5, PT, R232.reuse, c[0x0][0x178], !P0 ;  /* 0x00005e00e8007a0c */ /* 0x040fe400047a1270 */
[----:B------:R-:W-:Y:S02]  /*3b610*/  ISETP.LT.AND P6, PT, R232, c[0x0][0x178], !P6 ;  /* 0x00005e00e8007a0c */ /* 0x000fe400077c1270 */
[----:B------:R-:W-:-:S04]  /*3b620*/  IADD3 R17, R17, c[0x0][0x198], RZ ;  /* 0x0000660011117a10 */ /* 0x000fc80007ffe0ff */
[C---:B------:R-:W-:Y:S01]  /*3b630*/  IADD3 R19, R17.reuse, c[0x0][0x198], RZ ;  /* 0x0000660011137a10 */ /* 0x040fe20007ffe0ff */
[----:B------:R-:W-:-:S04]  /*3b640*/  IMAD.WIDE R2, R17, 0x4, R224 ;  /* 0x0000000411027825 */ /* 0x000fc800078e02e0 */
[----:B-1----:R-:W-:Y:S01]  /*3b650*/  IMAD.WIDE R4, R17, 0x4, R212 ;  /* 0x0000000411047825 */ /* 0x002fe200078e02d4 */
[----:B------:R1:W-:Y:S03]  /*3b660*/  @P1 STG.E [R2.64], R161 ;  /* 0x000000a102001986 */ /* 0x0003e6000c101908 */
[----:B---3--:R-:W-:Y:S01]  /*3b670*/  IMAD.WIDE R6, R19, 0x4, R224 ;  /* 0x0000000413067825 */ /* 0x008fe200078e02e0 */
        /* <DEDUP_REMOVED lines=10> */
[----:B------:R-:W-:Y:S01]  /*3b720*/  IMAD.WIDE R8, R19, 0x4, R212 ;  /* 0x0000000413087825 */ /* 0x000fe200078e02d4 */
[----:B------:R-:W-:Y:S02]  /*3b730*/  ISETP.LT.AND P1, PT, R233, c[0x0][0x178], !P3 ;  /* 0x00005e00e9007a0c */ /* 0x000fe40005f21270 */
[----:B------:R-:W-:Y:S02]  /*3b740*/  IADD3 R19, R19, c[0x0][0x198], RZ ;  /* 0x0000660013137a10 */ /* 0x000fe40007ffe0ff */
[C---:B------:R-:W-:Y:S01]  /*3b750*/  ISETP.LT.AND P3, PT, R232.reuse, c[0x0][0x178], !P3 ;  /* 0x00005e00e8007a0c */ /* 0x040fe20005f61270 */
[----:B------:R3:W-:Y:S01]  /*3b760*/  @P5 STG.E [R8.64], R186 ;  /* 0x000000ba08005986 */ /* 0x0007e2000c101908 */
[----:B------:R-:W-:Y:S02]  /*3b770*/  ISETP.LT.AND P5, PT, R233, c[0x0][0x178], !P4 ;  /* 0x00005e00e9007a0c */ /* 0x000fe400067a1270 */
[----:B------:R-:W-:-:S02]  /*3b780*/  ISETP.LT.AND P4, PT, R232, c[0x0][0x178], !P4 ;  /* 0x00005e00e8007a0c */ /* 0x000fc40006781270 */
        /* <DEDUP_REMOVED lines=20> */
[----:B------:R3:W-:Y:S04]  /*3b8d0*/  @P0 STG.E [R10.64], R183 ;  /* 0x000000b70a000986 */ /* 0x0007e8000c101908 */
        /* <DEDUP_REMOVED lines=25> */
[----:B------:R-:W-:-:S02]  /*3ba70*/  ISETP.LT.AND P4, PT, R232, c[0x0][0x178], !P4 ;  /* 0x00005e00e8007a0c */ /* 0x000fc40006781270 */
[----:B------:R-:W-:Y:S01]  /*3ba80*/  ISETP.LT.AND P5, PT, R233, c[0x0][0x178], !P1 ;  /* 0x00005e00e9007a0c */ /* 0x000fe20004fa1270 */
[----:B------:R2:W-:Y:S01]  /*3ba90*/  @P3 STG.E [R2.64], R46 ;  /* 0x0000002e02003986 */ /* 0x0005e2000c101908 */
        /* <DEDUP_REMOVED lines=12> */
[----:B------:R-:W-:Y:S02]  /*3bb60*/  ISETP.LT.AND P1, PT, R233, c[0x0][0x178], !P0 ;  /* 0x00005e00e9007a0c */ /* 0x000fe40004721270 */
[----:B------:R-:W-:Y:S02]  /*3bb70*/  ISETP.LT.AND P5, PT, R232, c[0x0][0x178], !P0 ;  /* 0x00005e00e8007a0c */ /* 0x000fe400047a1270 */
[----:B--2---:R-:W-:Y:S02]  /*3bb80*/  ISETP.GE.AND P3, PT, R16, c[0x0][0x17c], PT ;  /* 0x00005f0010007a0c */ /* 0x004fe40003f66270 */
[----:B------:R-:W2:Y:S01]  /*3bb90*/  LDL.LU R16, [R1+0x11a4] ;  /* 0x0011a40001107983 */ /* 0x000ea20000300800 */
[----:B------:R-:W-:-:S03]  /*3bba0*/  ISETP.GE.AND P4, PT, R21, c[0x0][0x17c], PT ;  /* 0x00005f0015007a0c */ /* 0x000fc60003f86270 */
[----:B------:R-:W2:Y:S01]  /*3bbb0*/  LDL.LU R21, [R1+0x11a0] ;  /* 0x0011a00001157983 */ /* 0x000ea20000300800 */
[----:B------:R-:W-:-:S03]  /*3bbc0*/  ISETP.GE.AND P0, PT, R20, c[0x0][0x17c], PT ;  /* 0x00005f0014007a0c */ /* 0x000fc60003f06270 */
[----:B------:R-:W2:Y:S01]  /*3bbd0*/  LDL.LU R20, [R1+0x1194] ;  /* 0x0011940001147983 */ /* 0x000ea20000300800 */
[----:B------:R-:W-:Y:S02]  /*3bbe0*/  ISETP.LT.AND P2, PT, R233, c[0x0][0x178], !P6 ;  /* 0x00005e00e9007a0c */ /* 0x000fe40007741270 */
[----:B------:R-:W-:Y:S02]  /*3bbf0*/  ISETP.LT.AND P6, PT, R232, c[0x0][0x178], !P6 ;  /* 0x00005e00e8007a0c */ /* 0x000fe400077c1270 */
[----:B------:R-:W-:-:S04]  /*3bc00*/  IADD3 R17, R17, c[0x0][0x198], RZ ;  /* 0x0000660011117a10 */ /* 0x000fc80007ffe0ff */
[C---:B------:R-:W-:Y:S01]  /*3bc10*/  IADD3 R19, R17.reuse, c[0x0][0x198], RZ ;  /* 0x0000660011137a10 */ /* 0x040fe20007ffe0ff */
        /* <DEDUP_REMOVED lines=54> */
[----:B------:R-:W-:Y:S03]  /*3bf80*/  @P1 STG.E [R8.64], R37 ;  /* 0x0000002508001986 */ /* 0x000fe6000c101908 */
[----:B------:R-:W-:Y:S01]  /*3bf90*/  IMAD.WIDE R2, R19, 0x4, R212 ;  /* 0x0000000413027825 */ /* 0x000fe200078e02d4 */
[----:B------:R-:W-:Y:S04]  /*3bfa0*/  @P5 STG.E [R10.64], R206 ;  /* 0x000000ce0a005986 */ /* 0x000fe8000c101908 */
[----:B------:R-:W-:Y:S01]  /*3bfb0*/  @P3 STG.E [R2.64], R222 ;  /* 0x000000de02003986 */ /* 0x000fe2000c101908 */
[----:B----4-:R-:W-:-:S03]  /*3bfc0*/  ISETP.GE.AND P2, PT, R18, c[0x0][0x17c], PT ;  /* 0x00005f0012007a0c */ /* 0x010fc60003f46270 */
[----:B------:R-:W3:Y:S01]  /*3bfd0*/  LDL.LU R18, [R1+0x116c] ;  /* 0x00116c0001127983 */ /* 0x000ee20000300800 */
[----:B------:R-:W-:Y:S02]  /*3bfe0*/  ISETP.LT.AND P1, PT, R233, c[0x0][0x178], !P4 ;  /* 0x00005e00e9007a0c */ /* 0x000fe40006721270 */
[----:B------:R-:W-:Y:S02]  /*3bff0*/  ISETP.LT.AND P4, PT, R232, c[0x0][0x178], !P4 ;  /* 0x00005e00e8007a0c */ /* 0x000fe40006781270 */
[----:B------:R-:W-:-:S05]  /*3c000*/  IADD3 R17, R19, c[0x0][0x198], RZ ;  /* 0x0000660013117a10 */ /* 0x000fca0007ffe0ff */
[----:B------:R-:W-:-:S04]  /*3c010*/  IMAD.WIDE R4, R17, 0x4, R224 ;  /* 0x0000000411047825 */ /* 0x000fc800078e02e0 */
[----:B-1----:R-:W-:Y:S01]  /*3c020*/  IMAD.WIDE R6, R17, 0x4, R212 ;  /* 0x0000000411067825 */ /* 0x002fe200078e02d4 */
[----:B------:R-:W-:Y:S04]  /*3c030*/  @P1 STG.E [R4.64], R207 ;  /* 0x000000cf04001986 */ /* 0x000fe8000c101908 */
[----:B------:R-:W-:Y:S04]  /*3c040*/  @P4 STG.E [R6.64], R223 ;  /* 0x000000df06004986 */ /* 0x000fe8000c101908 */
[----:B------:R1:W4:Y:S01]  /*3c050*/  LDS.128 R4, [R0] ;  /* 0x0000000000047984 */ /* 0x0003220000000c00 */
[----:B--2---:R-:W-:-:S03]  /*3c060*/  ISETP.GE.AND P6, PT, R16, c[0x0][0x17c], PT ;  /* 0x00005f0010007a0c */ /* 0x004fc60003fc6270 */
[----:B------:R-:W2:Y:S01]  /*3c070*/  LDL.LU R16, [R1+0x1160] ;  /* 0x0011600001107983 */ /* 0x000ea20000300800 */
[----:B------:R-:W-:-:S03]  /*3c080*/  ISETP.GE.AND P3, PT, R20, c[0x0][0x17c], PT ;  /* 0x00005f0014007a0c */ /* 0x000fc60003f66270 */
[----:B------:R-:W4:Y:S04]  /*3c090*/  LDL.LU R20, [R1+0x115c] ;  /* 0x00115c0001147983 */ /* 0x000f280000300800 */
[----:B------:R-:W4:Y:S04]  /*3c0a0*/  LDL.LU R28, [R1+0x1154] ;  /* 0x00115400011c7983 */ /* 0x000f280000300800 */
[----:B------:R-:W4:Y:S04]  /*3c0b0*/  LDL.LU R22, [R1+0x1150] ;  /* 0x0011500001167983 */ /* 0x000f280000300800 */
[----:B------:R-:W4:Y:S04]  /*3c0c0*/  LDL.LU R31, [R1+0x1144] ;  /* 0x00114400011f7983 */ /* 0x000f280000300800 */
[----:B------:R-:W4:Y:S04]  /*3c0d0*/  LDL.LU R30, [R1+0x113c] ;  /* 0x00113c00011e7983 */ /* 0x000f280000300800 */
[----:B------:R-:W4:Y:S04]  /*3c0e0*/  LDL.LU R35, [R1+0x1130] ;  /* 0x0011300001237983 */ /* 0x000f280000300800 */
[----:B-1----:R-:W4:Y:S01]  /*3c0f0*/  LDL.LU R0, [R1+0x112c] ;  /* 0x00112c0001007983 */ /* 0x002f220000300800 */
[----:B------:R-:W-:-:S02]  /*3c100*/  ISETP.LT.AND P5, PT, R233, c[0x0][0x178], !P2 ;  /* 0x00005e00e9007a0c */ /* 0x000fc400057a1270 */
[C---:B------:R-:W-:Y:S01]  /*3c110*/  ISETP.LT.AND P2, PT, R232.reuse, c[0x0][0x178], !P2 ;  /* 0x00005e00e8007a0c */ /* 0x040fe20005741270 */
[----:B------:R-:W4:Y:S01]  /*3c120*/  LDL.LU R34, [R1+0x1128] ;  /* 0x0011280001227983 */ /* 0x000f220000300800 */
[----:B------:R-:W-:Y:S02]  /*3c130*/  IADD3 R17, R17, c[0x0][0x198], RZ ;  /* 0x0000660011117a10 */ /* 0x000fe40007ffe0ff */
[----:B------:R-:W-:Y:S02]  /*3c140*/  ISETP.LT.AND P1, PT, R233, c[0x0][0x178], !P6 ;  /* 0x00005e00e9007a0c */ /* 0x000fe40007721270 */
[C---:B------:R-:W-:Y:S01]  /*3c150*/  IADD3 R19, R17.reuse, c[0x0][0x198], RZ ;  /* 0x0000660011137a10 */ /* 0x040fe20007ffe0ff */
[----:B------:R-:W-:Y:S01]  /*3c160*/  IMAD.WIDE R8, R17, 0x4, R224 ;  /* 0x0000000411087825 */ /* 0x000fe200078e02e0 */
[----:B------:R-:W-:-:S03]  /*3c170*/  ISETP.LT.AND P6, PT, R232, c[0x0][0x178], !P6 ;  /* 0x00005e00e8007a0c */ /* 0x000fc600077c1270 */
[----:B------:R-:W-:Y:S01]  /*3c180*/  IMAD.WIDE R10, R17, 0x4, R212 ;  /* 0x00000004110a7825 */ /* 0x000fe200078e02d4 */
[----:B------:R-:W-:Y:S01]  /*3c190*/  ISETP.GE.AND P0, PT, R21, c[0x0][0x17c], PT ;  /* 0x00005f0015007a0c */ /* 0x000fe20003f06270 */
[----:B------:R1:W-:Y:S02]  /*3c1a0*/  @P5 STG.E [R8.64], R202 ;  /* 0x000000ca08005986 */ /* 0x0003e4000c101908 */
[----:B------:R-:W-:Y:S02]  /*3c1b0*/  IMAD.WIDE R2, R19, 0x4, R224 ;  /* 0x0000000413027825 */ /* 0x000fe400078e02e0 */
[----:B------:R1:W-:Y:S01]  /*3c1c0*/  @P2 STG.E [R10.64], R218 ;  /* 0x000000da0a002986 */ /* 0x0003e2000c101908 */
[C---:B------:R-:W-:Y:S02]  /*3c1d0*/  ISETP.LT.AND P5, PT, R233.reuse, c[0x0][0x178], !P0 ;  /* 0x00005e00e9007a0c */ /* 0x040fe400047a1270 */
[----:B------:R-:W-:Y:S01]  /*3c1e0*/  ISETP.LT.AND P0, PT, R232, c[0x0][0x178], !P0 ;  /* 0x00005e00e8007a0c */ /* 0x000fe20004701270 */
[----:B------:R1:W-:Y:S01]  /*3c1f0*/  @P1 STG.E [R2.64], R203 ;  /* 0x000000cb02001986 */ /* 0x0003e2000c101908 */
[----:B------:R-:W-:-:S02]  /*3c200*/  ISETP.LT.AND P1, PT, R233, c[0x0][0x178], !P3 ;  /* 0x00005e00e9007a0c */ /* 0x000fc40005f21270 */
[----:B------:R-:W-:Y:S02]  /*3c210*/  ISETP.LT.AND P3, PT, R232, c[0x0][0x178], !P3 ;  /* 0x00005e00e8007a0c */ /* 0x000fe40005f61270 */
[----:B---3--:R-:W-:Y:S02]  /*3c220*/  ISETP.GE.AND P4, PT, R18, c[0x0][0x17c], PT ;  /* 0x00005f0012007a0c */ /* 0x008fe40003f86270 */
[----:B--2---:R-:W-:Y:S01]  /*3c230*/  ISETP.GE.AND P2, PT, R16, c[0x0][0x17c], PT ;  /* 0x00005f0010007a0c */ /* 0x004fe20003f46270 */
[C---:B------:R-:W-:Y:S01]  /*3c240*/  IMAD.WIDE R16, R19.reuse, 0x4, R212 ;  /* 0x0000000413107825 */ /* 0x040fe200078e02d4 */
[----:B------:R-:W-:-:S04]  /*3c250*/  IADD3 R19, R19, c[0x0][0x198], RZ ;  /* 0x0000660013137a10 */ /* 0x000fc80007ffe0ff */
[C---:B------:R-:W-:Y:S01]  /*3c260*/  IADD3 R21, R19.reuse, c[0x0][0x198], RZ ;  /* 0x0000660013157a10 */ /* 0x040fe20007ffe0ff */
[----:B------:R-:W-:Y:S01]  /*3c270*/  @P6 STG.E [R16.64], R219 ;  /* 0x000000db10006986 */ /* 0x000fe2000c101908 */
[----:B-1----:R-:W-:Y:S01]  /*3c280*/  IMAD.WIDE R8, R19, 0x4, R224 ;  /* 0x0000000413087825 */ /* 0x002fe200078e02e0 */
[----:B------:R-:W-:Y:S02]  /*3c290*/  ISETP.LT.AND P6, PT, R233, c[0x0][0x178], !P4 ;  /* 0x00005e00e9007a0c */ /* 0x000fe400067c1270 */
[----:B------:R-:W-:Y:S01]  /*3c2a0*/  ISETP.LT.AND P4, PT, R232, c[0x0][0x178], !P4 ;  /* 0x00005e00e8007a0c */ /* 0x000fe20006781270 */
[----:B------:R-:W-:Y:S01]  /*3c2b0*/  IMAD.WIDE R10, R19, 0x4, R212 ;  /* 0x00000004130a7825 */ /* 0x000fe200078e02d4 */
[----:B------:R-:W-:-:S03]  /*3c2c0*/  IADD3 R23, R21, c[0x0][0x198], RZ ;  /* 0x0000660015177a10 */ /* 0x000fc60007ffe0ff */
[C---:B------:R-:W-:Y:S01]  /*3c2d0*/  IMAD.WIDE R18, R21.reuse, 0x4, R224 ;  /* 0x0000000415127825 */ /* 0x040fe200078e02e0 */
[----:B------:R1:W-:Y:S03]  /*3c2e0*/  @P5 STG.E [R8.64], R198 ;  /* 0x000000c608005986 */ /* 0x0003e6000c101908 */
[----:B------:R-:W-:Y:S01]  /*3c2f0*/  IMAD.WIDE R2, R21, 0x4, R212 ;  /* 0x0000000415027825 */ /* 0x000fe200078e02d4 */
[----:B------:R-:W-:Y:S01]  /*3c300*/  @P0 STG.E [R10.64], R54 ;  /* 0x000000360a000986 */ /* 0x000fe2000c101908 */
[----:B----4-:R-:W-:-:S03]  /*3c310*/  ISETP.GE.AND P5, PT, R20, c[0x0][0x17c], PT ;  /* 0x00005f0014007a0c */ /* 0x010fc60003fa6270 */
[----:B------:R-:W-:Y:S01]  /*3c320*/  @P1 STG.E [R18.64], R199 ;  /* 0x000000c712001986 */ /* 0x000fe2000c101908 */
[----:B------:R-:W-:-:S03]  /*3c330*/  IMAD.WIDE R20, R23, 0x4, R224 ;  /* 0x0000000417147825 */ /* 0x000fc600078e02e0 */
[----:B------:R2:W-:Y:S01]  /*3c340*/  @P3 STG.E [R2.64], R55 ;  /* 0x0000003702003986 */ /* 0x0005e2000c101908 */
[C---:B-1----:R-:W-:Y:S02]  /*3c350*/  IADD3 R9, R23.reuse, c[0x0][0x198], RZ ;  /* 0x0000660017097a10 */ /* 0x042fe40007ffe0ff */
[----:B------:R-:W-:Y:S01]  /*3c360*/  ISETP.GE.AND P3, PT, R22, c[0x0][0x17c], PT ;  /* 0x00005f0016007a0c */ /* 0x000fe20003f66270 */
[----:B------:R-:W-:Y:S01]  /*3c370*/  IMAD.WIDE R22, R23, 0x4, R212 ;  /* 0x0000000417167825 */ /* 0x000fe200078e02d4 */
[----:B------:R-:W-:Y:S01]  /*3c380*/  ISETP.LT.AND P1, PT, R233, c[0x0][0x178], !P2 ;  /* 0x00005e00e9007a0c */ /* 0x000fe20005721270 */
[----:B------:R1:W-:Y:S01]  /*3c390*/  @P6 STG.E [R20.64], R194 ;  /* 0x000000c214006986 */ /* 0x0003e2000c101908 */
[----:B------:R-:W-:-:S03]  /*3c3a0*/  ISETP.LT.AND P2, PT, R232, c[0x0][0x178], !P2 ;  /* 0x00005e00e8007a0c */ /* 0x000fc60005741270 */
[----:B------:R3:W-:Y:S01]  /*3c3b0*/  @P4 STG.E [R22.64], R38 ;  /* 0x0000002616004986 */ /* 0x0007e2000c101908 */
[----:B------:R-:W-:Y:S02]  /*3c3c0*/  ISETP.LT.AND P4, PT, R233, c[0x0][0x178], !P5 ;  /* 0x00005e00e9007a0c */ /* 0x000fe40006f81270 */
[----:B------:R-:W-:Y:S01]  /*3c3d0*/  ISETP.GE.AND P6, PT, R31, c[0x0][0x17c], PT ;  /* 0x00005f001f007a0c */ /* 0x000fe20003fc6270 */
[----:B------:R-:W4:Y:S01]  /*3c3e0*/  LDS.128 R16, [R242] ;  /* 0x00000000f2107984 */ /* 0x000f220000000c00 */
[----:B------:R-:W-:Y:S02]  /*3c3f0*/  ISETP.LT.AND P5, PT, R232, c[0x0][0x178], !P5 ;  /* 0x00005e00e8007a0c */ /* 0x000fe40006fa1270 */
[----:B------:R-:W-:Y:S01]  /*3c400*/  ISETP.GE.AND P0, PT, R28, c[0x0][0x17c], PT ;  /* 0x00005f001c007a0c */ /* 0x000fe20003f06270 */
[C---:B------:R-:W-:Y:S01]  /*3c410*/  IMAD.WIDE R28, R9.reuse, 0x4, R224 ;  /* 0x00000004091c7825 */ /* 0x040fe200078e02e0 */
[----:B------:R-:W-:-:S03]  /*3c420*/  IADD3 R31, R9, c[0x0][0x198], RZ ;  /* 0x00006600091f7a10 */ /* 0x000fc60007ffe0ff */
[----:B--2---:R-:W-:Y:S01]  /*3c430*/  IMAD.WIDE R2, R9, 0x4, R212 ;  /* 0x0000000409027825 */ /* 0x004fe200078e02d4 */
[----:B------:R2:W-:Y:S03]  /*3c440*/  @P1 STG.E [R28.64], R195 ;  /* 0x000000c31c001986 */ /* 0x0005e6000c101908 */
[----:B-1----:R-:W-:Y:S01]  /*3c450*/  IMAD.WIDE R20, R31, 0x4, R224 ;  /* 0x000000041f147825 */ /* 0x002fe200078e02e0 */
[----:B------:R-:W-:Y:S01]  /*3c460*/  ISETP.LT.AND P1, PT, R233, c[0x0][0x178], !P0 ;  /* 0x00005e00e9007a0c */ /* 0x000fe20004721270 */
[----:B------:R1:W-:Y:S01]  /*3c470*/  @P2 STG.E [R2.64], R39 ;  /* 0x0000002702002986 */ /* 0x0003e2000c101908 */
[----:B------:R-:W-:Y:S02]  /*3c480*/  ISETP.LT.AND P0, PT, R232, c[0x0][0x178], !P0 ;  /* 0x00005e00e8007a0c */ /* 0x000fe40004701270 */
[C---:B---3--:R-:W-:Y:S01]  /*3c490*/  IADD3 R23, R31.reuse, c[0x0][0x198], RZ ;  /* 0x000066001f177a10 */ /* 0x048fe20007ffe0ff */
[----:B------:R-:W-:Y:S01]  /*3c4a0*/  @P4 STG.E [R20.64], R12 ;  /* 0x0000000c14004986 */ /* 0x000fe2000c101908 */
[----:B--2---:R-:W-:Y:S01]  /*3c4b0*/  IMAD.WIDE R28, R31, 0x4, R212 ;  /* 0x000000041f1c7825 */ /* 0x004fe200078e02d4 */
[----:B------:R-:W-:-:S02]  /*3c4c0*/  ISETP.LT.AND P4, PT, R233, c[0x0][0x178], !P3 ;  /* 0x00005e00e9007a0c */ /* 0x000fc40005f81270 */
[----:B------:R-:W2:Y:S04]  /*3c4d0*/  LDL.LU R38, [R1+0x111c] ;  /* 0x00111c0001267983 */ /* 0x000ea80000300800 */
[----:B------:R-:W-:Y:S01]  /*3c4e0*/  @P5 STG.E [R28.64], R4 ;  /* 0x000000041c005986 */ /* 0x000fe2000c101908 */
[----:B------:R-:W-:Y:S02]  /*3c4f0*/  ISETP.GE.AND P5, PT, R35, c[0x0][0x17c], PT ;  /* 0x00005f0023007a0c */ /* 0x000fe40003fa6270 */
[C---:B------:R-:W-:Y:S01]  /*3c500*/  IADD3 R35, R23.reuse, c[0x0][0x198], RZ ;  /* 0x0000660017237a10 */ /* 0x040fe20007ffe0ff */
[----:B------:R-:W3:Y:S01]  /*3c510*/  LDS.128 R8, [R243] ;  /* 0x00000000f3087984 */ /* 0x000ee20000000c00 */
[----:B------:R-:W-:Y:S01]  /*3c520*/  ISETP.GE.AND P2, PT, R30, c[0x0][0x17c], PT ;  /* 0x00005f001e007a0c */ /* 0x000fe20003f46270 */
[----:B------:R-:W-:-:S02]  /*3c530*/  IMAD.WIDE R30, R23, 0x4, R224 ;  /* 0x00000004171e7825 */ /* 0x000fc400078e02e0 */
[----:B------:R-:W2:Y:S02]  /*3c540*/  LDL.LU R36, [R1+0x1110] ;  /* 0x0011100001247983 */ /* 0x000ea40000300800 */
[----:B------:R-:W-:-:S04]  /*3c550*/  IMAD.WIDE R32, R23, 0x4, R212 ;  /* 0x0000000417207825 */ /* 0x000fc800078e02d4 */
[----:B-1----:R-:W-:Y:S01]  /*3c560*/  IMAD.WIDE R2, R35, 0x4, R224 ;  /* 0x0000000423027825 */ /* 0x002fe200078e02e0 */
[----:B------:R-:W-:Y:S04]  /*3c570*/  @P1 STG.E [R30.64], R13 ;  /* 0x0000000d1e001986 */ /* 0x000fe8000c101908 */
[----:B------:R1:W-:Y:S04]  /*3c580*/  @P0 STG.E [R32.64], R5 ;  /* 0x0000000520000986 */ /* 0x0003e8000c101908 */
[----:B------:R1:W-:Y:S01]  /*3c590*/  @P4 STG.E [R2.64], R24 ;  /* 0x0000001802004986 */ /* 0x0003e2000c101908 */
[----:B------:R-:W-:-:S03]  /*3c5a0*/  ISETP.GE.AND P4, PT, R0, c[0x0][0x17c], PT ;  /* 0x00005f0000007a0c */ /* 0x000fc60003f86270 */
[----:B------:R-:W2:Y:S01]  /*3c5b0*/  LDL.LU R0, [R1+0x110c] ;  /* 0x00110c0001007983 */ /* 0x000ea20000300800 */
[C---:B------:R-:W-:Y:S02]  /*3c5c0*/  ISETP.LT.AND P3, PT, R232.reuse, c[0x0][0x178], !P3 ;  /* 0x00005e00e8007a0c */ /* 0x040fe40005f61270 */
[----:B------:R-:W-:Y:S01]  /*3c5d0*/  ISETP.LT.AND P0, PT, R233, c[0x0][0x178], !P6 ;  /* 0x00005e00e9007a0c */ /* 0x000fe20007701270 */
[----:B------:R-:W2:Y:S01]  /*3c5e0*/  LDS.128 R20, [R252] ;  /* 0x00000000fc147984 */ /* 0x000ea20000000c00 */
[----:B------:R-:W-:Y:S02]  /*3c5f0*/  ISETP.LT.AND P6, PT, R232, c[0x0][0x178], !P6 ;  /* 0x00005e00e8007a0c */ /* 0x000fe400077c1270 */
[----:B------:R-:W-:Y:S02]  /*3c600*/  IADD3 R37, R35, c[0x0][0x198], RZ ;  /* 0x0000660023257a10 */ /* 0x000fe40007ffe0ff */
[----:B------:R-:W-:Y:S01]  /*3c610*/  ISETP.LT.AND P1, PT, R233, c[0x0][0x178], !P2 ;  /* 0x00005e00e9007a0c */ /* 0x000fe20005721270 */
[----:B-1----:R-:W-:Y:S01]  /*3c620*/  IMAD.WIDE R4, R35, 0x4, R212 ;  /* 0x0000000423047825 */ /* 0x002fe200078e02d4 */
[----:B------:R-:W-:-:S03]  /*3c630*/  IADD3 R39, R37, c[0x0][0x198], RZ ;  /* 0x0000660025277a10 */ /* 0x000fc60007ffe0ff */
[C---:B------:R-:W-:Y:S01]  /*3c640*/  IMAD.WIDE R12, R37.reuse, 0x4, R224 ;  /* 0x00000004250c7825 */ /* 0x040fe200078e02e0 */
[----:B----4-:R1:W-:Y:S01]  /*3c650*/  @P3 STG.E [R4.64], R16 ;  /* 0x0000001004003986 */ /* 0x0103e2000c101908 */
[----:B------:R-:W-:Y:S02]  /*3c660*/  ISETP.GE.AND P3, PT, R34, c[0x0][0x17c], PT ;  /* 0x00005f0022007a0c */ /* 0x000fe40003f66270 */
[----:B------:R-:W-:Y:S01]  /*3c670*/  IMAD.WIDE R28, R37, 0x4, R212 ;  /* 0x00000004251c7825 */ /* 0x000fe200078e02d4 */
[----:B------:R-:W4:Y:S03]  /*3c680*/  LDL.LU R34, [R1+0x1104] ;  /* 0x0011040001227983 */ /* 0x000f260000300800 */
[----:B------:R-:W-:Y:S01]  /*3c690*/  IMAD.WIDE R30, R39, 0x4, R224 ;  /* 0x00000004271e7825 */ /* 0x000fe200078e02e0 */
[----:B------:R-:W-:Y:S01]  /*3c6a0*/  @P0 STG.E [R12.64], R25 ;  /* 0x000000190c000986 */ /* 0x000fe2000c101908 */
[----:B------:R-:W-:-:S03]  /*3c6b0*/  ISETP.LT.AND P2, PT, R232, c[0x0][0x178], !P2 ;  /* 0x00005e00e8007a0c */ /* 0x000fc60005741270 */
[----:B------:R-:W-:Y:S04]  /*3c6c0*/  @P6 STG.E [R28.64], R17 ;  /* 0x000000111c006986 */ /* 0x000fe8000c101908 */
[----:B------:R-:W4:Y:S01]  /*3c6d0*/  LDL.LU R32, [R1+0x1100] ;  /* 0x0011000001207983 */ /* 0x000f220000300800 */
[----:B------:R-:W-:-:S03]  /*3c6e0*/  IMAD.WIDE R2, R39, 0x4, R212 ;  /* 0x0000000427027825 */ /* 0x000fc600078e02d4 */
[----:B------:R1:W-:Y:S01]  /*3c6f0*/  @P1 STG.E [R30.64], R40 ;  /* 0x000000281e001986 */ /* 0x0003e2000c101908 */
[----:B------:R-:W-:Y:S02]  /*3c700*/  ISETP.LT.AND P1, PT, R233, c[0x0][0x178], !P5 ;  /* 0x00005e00e9007a0c */ /* 0x000fe40006f21270 */
[----:B------:R-:W-:Y:S02]  /*3c710*/  ISETP.LT.AND P5, PT, R232, c[0x0][0x178], !P5 ;  /* 0x00005e00e8007a0c */ /* 0x000fe40006fa1270 */
[----:B------:R-:W-:Y:S01]  /*3c720*/  IADD3 R39, R39, c[0x0][0x198], RZ ;  /* 0x0000660027277a10 */ /* 0x000fe20007ffe0ff */
[----:B---3--:R3:W-:Y:S04]  /*3c730*/  @P2 STG.E [R2.64], R8 ;  /* 0x0000000802002986 */ /* 0x0087e8000c101908 */
[C---:B-1----:R-:W-:Y:S01]  /*3c740*/  IMAD.WIDE R4, R39.reuse, 0x4, R224 ;  /* 0x0000000427047825 */ /* 0x042fe200078e02e0 */
[----:B------:R-:W4:Y:S03]  /*3c750*/  LDL.LU R30, [R1+0x10f4] ;  /* 0x0010f400011e7983 */ /* 0x000f260000300800 */
[----:B------:R-:W-:Y:S01]  /*3c760*/  IMAD.WIDE R12, R39, 0x4, R212 ;  /* 0x00000004270c7825 */ /* 0x000fe200078e02d4 */
[----:B------:R1:W-:Y:S04]  /*3c770*/  @P1 STG.E [R4.64], R41 ;  /* 0x0000002904001986 */ /* 0x0003e8000c101908 */
[----:B------:R1:W-:Y:S04]  /*3c780*/  @P5 STG.E [R12.64], R9 ;  /* 0x000000090c005986 */ /* 0x0003e8000c101908 */
[----:B------:R-:W4:Y:S01]  /*3c790*/  LDL.LU R28, [R1+0x10ec] ;  /* 0x0010ec00011c7983 */ /* 0x000f220000300800 */
[----:B--2---:R-:W-:-:S03]  /*3c7a0*/  ISETP.GE.AND P5, PT, R0, c[0x0][0x17c], PT ;  /* 0x00005f0000007a0c */ /* 0x004fc60003fa6270 */
[----:B------:R-:W2:Y:S01]  /*3c7b0*/  LDL.LU R0, [R1+0x10e0] ;  /* 0x0010e00001007983 */ /* 0x000ea20000300800 */
[----:B------:R-:W-:Y:S02]  /*3c7c0*/  ISETP.LT.AND P6, PT, R233, c[0x0][0x178], !P4 ;  /* 0x00005e00e9007a0c */ /* 0x000fe400067c1270 */
[----:B------:R-:W-:Y:S02]  /*3c7d0*/  IADD3 R33, R39, c[0x0][0x198], RZ ;  /* 0x0000660027217a10 */ /* 0x000fe40007ffe0ff */
[----:B------:R-:W-:Y:S02]  /*3c7e0*/  ISETP.LT.AND P4, PT, R232, c[0x0][0x178], !P4 ;  /* 0x00005e00e8007a0c */ /* 0x000fe40006781270 */
[----:B------:R-:W-:Y:S02]  /*3c7f0*/  ISETP.LT.AND P2, PT, R233, c[0x0][0x178], !P3 ;  /* 0x00005e00e9007a0c */ /* 0x000fe40005f41270 */
[C---:B------:R-:W-:Y:S01]  /*3c800*/  IADD3 R29, R33.reuse, c[0x0][0x198], RZ ;  /* 0x00006600211d7a10 */ /* 0x040fe20007ffe0ff */
[----:B------:R-:W-:Y:S01]  /*3c810*/  IMAD.WIDE R16, R33, 0x4, R224 ;  /* 0x0000000421107825 */ /* 0x000fe200078e02e0 */
[----:B------:R-:W-:-:S03]  /*3c820*/  ISETP.GE.AND P0, PT, R38, c[0x0][0x17c], PT ;  /* 0x00005f0026007a0c */ /* 0x000fc60003f06270 */
[----:B---3--:R-:W-:Y:S01]  /*3c830*/  IMAD.WIDE R2, R33, 0x4, R212 ;  /* 0x0000000421027825 */ /* 0x008fe200078e02d4 */
[----:B------:R-:W-:-:S03]  /*3c840*/  ISETP.GE.AND P1, PT, R36, c[0x0][0x17c], PT ;  /* 0x00005f0024007a0c */ /* 0x000fc60003f26270 */
[----:B------:R-:W-:Y:S01]  /*3c850*/  IMAD.WIDE R24, R29, 0x4, R224 ;  /* 0x000000041d187825 */ /* 0x000fe200078e02e0 */
[----:B------:R-:W-:Y:S01]  /*3c860*/  @P6 STG.E [R16.64], R228 ;  /* 0x000000e410006986 */ /* 0x000fe2000c101908 */
[C---:B------:R-:W-:Y:S02]  /*3c870*/  ISETP.LT.AND P3, PT, R232.reuse, c[0x0][0x178], !P3 ;  /* 0x00005e00e8007a0c */ /* 0x040fe40005f61270 */
[----:B------:R-:W-:Y:S01]  /*3c880*/  ISETP.LT.AND P6, PT, R233, c[0x0][0x178], !P0 ;  /* 0x00005e00e9007a0c */ /* 0x000fe200047c1270 */
[----:B------:R3:W-:Y:S01]  /*3c890*/  @P4 STG.E [R2.64], R20 ;  /* 0x0000001402004986 */ /* 0x0007e2000c101908 */
[----:B------:R-:W-:Y:S02]  /*3c8a0*/  IADD3 R31, R29, c[0x0][0x198], RZ ;  /* 0x000066001d1f7a10 */ /* 0x000fe40007ffe0ff */
[C---:B------:R-:W-:Y:S01]  /*3c8b0*/  ISETP.LT.AND P0, PT, R232.reuse, c[0x0][0x178], !P0 ;  /* 0x00005e00e8007a0c */ /* 0x040fe20004701270 */
[----:B------:R-:W-:Y:S01]  /*3c8c0*/  @P2 STG.E [R24.64], R229 ;  /* 0x000000e518002986 */ /* 0x000fe2000c101908 */
[----:B------:R-:W-:Y:S01]  /*3c8d0*/  ISETP.LT.AND P2, PT, R233, c[0x0][0x178], !P1 ;  /* 0x00005e00e9007a0c */ /* 0x000fe20004f41270 */
[----:B-1----:R-:W-:Y:S01]  /*3c8e0*/  IMAD.WIDE R4, R29, 0x4, R212 ;  /* 0x000000041d047825 */ /* 0x002fe200078e02d4 */
[----:B------:R-:W-:-:S02]  /*3c8f0*/  ISETP.LT.AND P4, PT, R232, c[0x0][0x178], !P1 ;  /* 0x00005e00e8007a0c */ /* 0x000fc40004f81270 */
[C---:B------:R-:W-:Y:S01]  /*3c900*/  IADD3 R29, R31.reuse, c[0x0][0x198], RZ ;  /* 0x000066001f1d7a10 */ /* 0x040fe20007ffe0ff */
[----:B------:R-:W-:Y:S01]  /*3c910*/  IMAD.WIDE R8, R31, 0x4, R224 ;  /* 0x000000041f087825 */ /* 0x000fe200078e02e0 */
[----:B----4-:R-:W-:-:S03]  /*3c920*/  ISETP.GE.AND P1, PT, R34, c[0x0][0x17c], PT ;  /* 0x00005f0022007a0c */ /* 0x010fc60003f26270 */
[----:B---3--:R-:W-:Y:S01]  /*3c930*/  IMAD.WIDE R2, R31, 0x4, R212 ;  /* 0x000000041f027825 */ /* 0x008fe200078e02d4 */
[----:B------:R-:W-:Y:S03]  /*3c940*/  @P3 STG.E [R4.64], R21 ;  /* 0x0000001504003986 */ /* 0x000fe6000c101908 */
[----:B------:R-:W-:Y:S01]  /*3c950*/  IMAD.WIDE R12, R29, 0x4, R224 ;  /* 0x000000041d0c7825 */ /* 0x000fe200078e02e0 */
[----:B------:R1:W-:Y:S01]  /*3c960*/  @P6 STG.E [R8.64], R14 ;  /* 0x0000000e08006986 */ /* 0x0003e2000c101908 */
[----:B------:R-:W-:Y:S02]  /*3c970*/  ISETP.LT.AND P6, PT, R233, c[0x0][0x178], !P5 ;  /* 0x00005e00e9007a0c */ /* 0x000fe40006fc1270 */
[C---:B------:R-:W-:Y:S01]  /*3c980*/  IMAD.WIDE R16, R29.reuse, 0x4, R212 ;  /* 0x000000041d107825 */ /* 0x040fe200078e02d4 */
[----:B------:R-:W-:Y:S01]  /*3c990*/  IADD3 R29, R29, c[0x0][0x198], RZ ;  /* 0x000066001d1d7a10 */ /* 0x000fe20007ffe0ff */
[----:B------:R3:W-:Y:S01]  /*3c9a0*/  @P0 STG.E [R2.64], R6 ;  /* 0x0000000602000986 */ /* 0x0007e2000c101908 */
[----:B------:R-:W-:-:S02]  /*3c9b0*/  ISETP.GE.AND P3, PT, R32, c[0x0][0x17c], PT ;  /* 0x00005f0020007a0c */ /* 0x000fc40003f66270 */
[C---:B------:R-:W-:Y:S01]  /*3c9c0*/  ISETP.LT.AND P5, PT, R232.reuse, c[0x0][0x178], !P5 ;  /* 0x00005e00e8007a0c */ /* 0x040fe20006fa1270 */
[----:B------:R-:W-:Y:S01]  /*3c9d0*/  @P2 STG.E [R12.64], R15 ;  /* 0x0000000f0c002986 */ /* 0x000fe2000c101908 */
[----:B------:R-:W-:Y:S02]  /*3c9e0*/  ISETP.LT.AND P2, PT, R233, c[0x0][0x178], !P1 ;  /* 0x00005e00e9007a0c */ /* 0x000fe40004f41270 */
[----:B------:R-:W-:Y:S01]  /*3c9f0*/  ISETP.LT.AND P1, PT, R232, c[0x0][0x178], !P1 ;  /* 0x00005e00e8007a0c */ /* 0x000fe20004f21270 */
[----:B------:R4:W-:Y:S01]  /*3ca00*/  @P4 STG.E [R16.64], R7 ;  /* 0x0000000710004986 */ /* 0x0009e2000c101908 */
[----:B-1----:R-:W-:Y:S02]  /*3ca10*/  IADD3 R9, R29, c[0x0][0x198], RZ ;  /* 0x000066001d097a10 */ /* 0x002fe40007ffe0ff */
[----:B------:R-:W-:Y:S01]  /*3ca20*/  ISETP.LT.AND P4, PT, R233, c[0x0][0x178], !P3 ;  /* 0x00005e00e9007a0c */ /* 0x000fe20005f81270 */
[----:B------:R-:W-:Y:S01]  /*3ca30*/  IMAD.WIDE R4, R29, 0x4, R224 ;  /* 0x000000041d047825 */ /* 0x000fe200078e02e0 */
[----:B------:R-:W-:-:S03]  /*3ca40*/  IADD3 R21, R9, c[0x0][0x198], RZ ;  /* 0x0000660009157a10 */ /* 0x000fc60007ffe0ff */
[----:B---3--:R-:W-:Y:S01]  /*3ca50*/  IMAD.WIDE R2, R29, 0x4, R212 ;  /* 0x000000041d027825 */ /* 0x008fe200078e02d4 */
[----:B------:R-:W-:Y:S03]  /*3ca60*/  @P6 STG.E [R4.64], R26 ;  /* 0x0000001a04006986 */ /* 0x000fe6000c101908 */
[----:B----4-:R-:W-:Y:S01]  /*3ca70*/  IMAD.WIDE R6, R9, 0x4, R224 ;  /* 0x0000000409067825 */ /* 0x010fe200078e02e0 */
[----:B------:R-:W-:-:S03]  /*3ca80*/  ISETP.GE.AND P0, PT, R30, c[0x0][0x17c], PT ;  /* 0x00005f001e007a0c */ /* 0x000fc60003f06270 */
[----:B------:R-:W-:Y:S01]  /*3ca90*/  IMAD.WIDE R8, R9, 0x4, R212 ;  /* 0x0000000409087825 */ /* 0x000fe200078e02d4 */
[----:B------:R1:W-:Y:S03]  /*3caa0*/  @P5 STG.E [R2.64], R18 ;  /* 0x0000001202005986 */ /* 0x0003e6000c101908 */
[C---:B------:R-:W-:Y:S01]  /*3cab0*/  IMAD.WIDE R12, R21.reuse, 0x4, R224 ;  /* 0x00000004150c7825 */ /* 0x040fe200078e02e0 */
[----:B------:R-:W-:Y:S01]  /*3cac0*/  @P2 STG.E [R6.64], R27 ;  /* 0x0000001b06002986 */ /* 0x000fe2000c101908 */
[----:B------:R-:W-:Y:S02]  /*3cad0*/  ISETP.GE.AND P6, PT, R28, c[0x0][0x17c], PT ;  /* 0x00005f001c007a0c */ /* 0x000fe40003fc6270 */
[----:B------:R-:W-:Y:S01]  /*3cae0*/  IADD3 R15, R21, c[0x0][0x198], RZ ;  /* 0x00006600150f7a10 */ /* 0x000fe20007ffe0ff */
[----:B------:R3:W-:Y:S01]  /*3caf0*/  @P1 STG.E [R8.64], R19 ;  /* 0x0000001308001986 */ /* 0x0007e2000c101908 */
[----:B------:R-:W-:-:S03]  /*3cb00*/  ISETP.LT.AND P3, PT, R232, c[0x0][0x178], !P3 ;  /* 0x00005e00e8007a0c */ /* 0x000fc60005f61270 */
[----:B------:R4:W-:Y:S01]  /*3cb10*/  @P4 STG.E [R12.64], R42 ;  /* 0x0000002a0c004986 */ /* 0x0009e2000c101908 */
[C---:B------:R-:W-:Y:S02]  /*3cb20*/  ISETP.LT.AND P4, PT, R233.reuse, c[0x0][0x178], !P0 ;  /* 0x00005e00e9007a0c */ /* 0x040fe40004781270 */
[C---:B------:R-:W-:Y:S02]  /*3cb30*/  ISETP.LT.AND P0, PT, R232.reuse, c[0x0][0x178], !P0 ;  /* 0x00005e00e8007a0c */ /* 0x040fe40004701270 */
[----:B------:R-:W-:Y:S02]  /*3cb40*/  ISETP.LT.AND P2, PT, R233, c[0x0][0x178], !P6 ;  /* 0x00005e00e9007a0c */ /* 0x000fe40007741270 */
[----:B------:R-:W-:Y:S02]  /*3cb50*/  IADD3 R17, R15, c[0x0][0x198], RZ ;  /* 0x000066000f117a10 */ /* 0x000fe40007ffe0ff */
[----:B------:R-:W-:Y:S01]  /*3cb60*/  ISETP.LT.AND P6, PT, R232, c[0x0][0x178], !P6 ;  /* 0x00005e00e8007a0c */ /* 0x000fe200077c1270 */
[----:B-1----:R-:W-:Y:S01]  /*3cb70*/  IMAD.WIDE R2, R21, 0x4, R212 ;  /* 0x0000000415027825 */ /* 0x002fe200078e02d4 */
[----:B---3--:R-:W-:-:S03]  /*3cb80*/  IADD3 R19, R17, c[0x0][0x198], RZ ;  /* 0x0000660011137a10 */ /* 0x008fc60007ffe0ff */
[C---:B------:R-:W-:Y:S01]  /*3cb90*/  IMAD.WIDE R4, R15.reuse, 0x4, R224 ;  /* 0x000000040f047825 */ /* 0x040fe200078e02e0 */
[----:B------:R1:W-:Y:S03]  /*3cba0*/  @P3 STG.E [R2.64], R10 ;  /* 0x0000000a02003986 */ /* 0x0003e6000c101908 */
[----:B------:R-:W-:Y:S01]  /*3cbb0*/  IMAD.WIDE R6, R15, 0x4, R212 ;  /* 0x000000040f067825 */ /* 0x000fe200078e02d4 */
[----:B------:R1:W-:Y:S03]  /*3cbc0*/  @P4 STG.E [R4.64], R43 ;  /* 0x0000002b04004986 */ /* 0x0003e6000c101908 */
[C---:B------:R-:W-:Y:S01]  /*3cbd0*/  IMAD.WIDE R8, R17.reuse, 0x4, R224 ;  /* 0x0000000411087825 */ /* 0x040fe200078e02e0 */
[----:B------:R1:W-:Y:S03]  /*3cbe0*/  @P0 STG.E [R6.64], R11 ;  /* 0x0000000b06000986 */ /* 0x0003e6000c101908 */
[----:B----4-:R-:W-:Y:S01]  /*3cbf0*/  IMAD.WIDE R12, R17, 0x4, R212 ;  /* 0x00000004110c7825 */ /* 0x010fe200078e02d4 */
[----:B------:R1:W-:Y:S03]  /*3cc00*/  @P2 STG.E [R8.64], R230 ;  /* 0x000000e608002986 */ /* 0x0003e6000c101908 */
[C---:B------:R-:W-:Y:S01]  /*3cc10*/  IMAD.WIDE R224, R19.reuse, 0x4, R224 ;  /* 0x0000000413e07825 */ /* 0x040fe200078e02e0 */
[----:B------:R1:W-:Y:S03]  /*3cc20*/  @P6 STG.E [R12.64], R22 ;  /* 0x000000160c006986 */ /* 0x0003e6000c101908 */
[----:B------:R-:W-:Y:S01]  /*3cc30*/  IMAD.WIDE R212, R19, 0x4, R212 ;  /* 0x0000000413d47825 */ /* 0x000fe200078e02d4 */
[----:B--2---:R-:W-:-:S04]  /*3cc40*/  ISETP.GE.AND P5, PT, R0, c[0x0][0x17c], PT ;  /* 0x00005f0000007a0c */ /* 0x004fc80003fa6270 */
[----:B------:R-:W-:Y:S02]  /*3cc50*/  ISETP.LT.AND P1, PT, R233, c[0x0][0x178], !P5 ;  /* 0x00005e00e9007a0c */ /* 0x000fe40006f21270 */
[----:B------:R-:W-:-:S11]  /*3cc60*/  ISETP.LT.AND P5, PT, R232, c[0x0][0x178], !P5 ;  /* 0x00005e00e8007a0c */ /* 0x000fd60006fa1270 */
[----:B------:R1:W-:Y:S02]  /*3cc70*/  @P1 STG.E [R224.64], R231 ;  /* 0x000000e7e0001986 */ /* 0x0003e4000c101908 */
[----:B------:R-:W-:Y:S05]  /*3cc80*/  @!P5 EXIT ;  /* 0x000000000000d94d */ /* 0x000fea0003800000 */
[----:B------:R-:W-:Y:S01]  /*3cc90*/  STG.E [R212.64], R23 ;  /* 0x00000017d4007986 */ /* 0x000fe2000c101908 */
[----:B------:R-:W-:Y:S05]  /*3cca0*/  EXIT ;  /* 0x000000000000794d */ /* 0x000fea0003800000 */
.L_x_2:
[----:B------:R-:W-:-:S00]  /*3ccb0*/  BRA `(.L_x_2) ;  /* 0xfffffff000007947 */ /* 0x000fc0000383ffff */
[----:B------:R-:W-:-:S00]  /*3ccc0*/  NOP ;  /* 0x0000000000007918 */ /* 0x000fc00000000000 */
        /* <DEDUP_REMOVED lines=11> */
.L_x_3:


//--------------------- .nv.shared.matmul_kernel  --------------------------
	.section	.nv.shared.matmul_kernel,"aw",@nobits
	.sectionflags	@""
	.align	16
